	.target	sm_100a

	.elftype	@"ET_EXEC"


//--------------------- .note.nv.tkinfo           --------------------------
	.section	.note.nv.tkinfo,"",@"SHT_NOTE"
	.sectionflags	@"SHF_NOTE_NV_TKINFO"
	.tkinfo
        /*0018*/ 	.word	0x00000002
        /*0030*/ 	.string	""
        /*0030*/ 	.string	"ptxas"
        /*0030*/ 	.string	"Cuda compilation tools, release 13.0, V13.0.88"
        /*0030*/ 	.string	"Build cuda_13.0.r13.0/compiler.36424714_0"
        /*0030*/ 	.string	"-arch sm_100a -m 64 "



//--------------------- .note.nv.cuinfo           --------------------------
	.section	.note.nv.cuinfo,"",@"SHT_NOTE"
	.sectionflags	@"SHF_NOTE_NV_CUINFO"
        /*0018*/ 	.short	0x0002
        /*001a*/ 	.short	0x0064
        /*001c*/ 	.short	0x0082
	.zero		2


//--------------------- .nv.info                  --------------------------
	.section	.nv.info,"",@"SHT_CUDA_INFO"
	.align	4


	//----- nvinfo : EIATTR_REGCOUNT
	.align		4
        /*0000*/ 	.byte	0x04, 0x2f
        /*0002*/ 	.short	(.L_19 - .L_18)
	.align		4
.L_18:
        /*0004*/ 	.word	index@(_ZN7cutlass13device_kernelINS_4gemm6kernel13GemmUniversalIN4cute5tupleIJiiiiEEENS1_10collective13CollectiveMmaINS1_35MainloopSm100TmaUmmaWarpSpecializedILi5ELi2ELi2ENS5_IJNS4_1CILi2EEENSA_ILi1EEESC_EEEEENS5_IJNSA_ILi256EEESF_NSA_ILi32EEEEEENS_10tfloat32_tENS5_IJlSC_lEEESI_SJ_NS4_8TiledMMAINS4_8MMA_AtomIJNS4_23SM100_MMA_TF32_2x1SM_SSISI_SI_fLi256ELi256ELNS4_4UMMA5MajorE0ELSO_0ELNSN_7ScaleInE0ELSP_0EEEEEENS4_6LayoutINS5_IJSC_SC_SC_EEENS5_IJNSA_ILi0EEESU_SU_EEEEENS5_IJNS4_10UnderscoreESX_SX_EEEEENS4_18SM100_TMA_2SM_LOADENS4_14ComposedLayoutINS4_7SwizzleILi3ELi4ELi3EEENS4_18smem_ptr_flag_bitsILi32EEENSS_INS5_IJNSA_ILi8EEESG_EEENS5_IJSG_SC_EEEEEEEvNS4_8identityES10_S1A_vS1B_EENS_8epilogue10collective18CollectiveEpilogueINS1D_23Sm100TmaWarpSpecializedILi4ELi2ELi32ELb1ELb0EEEJNS5_IJNSA_ILi128EEESF_SG_EEENS5_IJNSS_IS1I_SC_EENSS_ISG_SC_EEEEESI_SJ_SI_SJ_NS1D_6fusion15FusionCallbacksIS1H_NS1N_17LinearCombinationISI_fSI_fLNS_15FloatRoundStyleE2EEES1J_S1M_JEEENS4_5SM1004TMEM4LOAD26SM100_TMEM_LOAD_32dp32b32xENS4_13SM90_TMA_LOADES1A_NS4_39AutoVectorizingCopyWithAssumedAlignmentILi128EEENS4_14SM90_TMA_STOREES1A_S1Z_S1Z_EEEvvEEEEvNT_6ParamsE)
        /*0008*/ 	.word	0x0000008b


	//----- nvinfo : EIATTR_FRAME_SIZE
	.align		4
.L_19:
        /*000c*/ 	.byte	0x04, 0x11
        /*000e*/ 	.short	(.L_21 - .L_20)
	.align		4
.L_20:
        /*0010*/ 	.word	index@($__internal_2_$__cuda_sm10x_tcgen05_guardrail_trap_unallocated_columns_being_dealloced)
        /*0014*/ 	.word	0x00000000


	//----- nvinfo : EIATTR_FRAME_SIZE
	.align		4
.L_21:
        /*0018*/ 	.byte	0x04, 0x11
        /*001a*/ 	.short	(.L_23 - .L_22)
	.align		4
.L_22:
        /*001c*/ 	.word	index@($__internal_1_$__cuda_sm10x_tcgen05_guardrail_trap_phase_invalid_during_alloc)
        /*0020*/ 	.word	0x00000000


	//----- nvinfo : EIATTR_FRAME_SIZE
	.align		4
.L_23:
        /*0024*/ 	.byte	0x04, 0x11
        /*0026*/ 	.short	(.L_25 - .L_24)
	.align		4
.L_24:
        /*0028*/ 	.word	index@($__internal_0_$__cuda_sm10x_tcgen05_guardrail_trap_col_being_dealloced_not_returned_by_alloc)
        /*002c*/ 	.word	0x00000000


	//----- nvinfo : EIATTR_FRAME_SIZE
	.align		4
.L_25:
        /*0030*/ 	.byte	0x04, 0x11
        /*0032*/ 	.short	(.L_27 - .L_26)
	.align		4
.L_26:
        /*0034*/ 	.word	index@(_ZN7cutlass13device_kernelINS_4gemm6kernel13GemmUniversalIN4cute5tupleIJiiiiEEENS1_10collective13CollectiveMmaINS1_35MainloopSm100TmaUmmaWarpSpecializedILi5ELi2ELi2ENS5_IJNS4_1CILi2EEENSA_ILi1EEESC_EEEEENS5_IJNSA_ILi256EEESF_NSA_ILi32EEEEEENS_10tfloat32_tENS5_IJlSC_lEEESI_SJ_NS4_8TiledMMAINS4_8MMA_AtomIJNS4_23SM100_MMA_TF32_2x1SM_SSISI_SI_fLi256ELi256ELNS4_4UMMA5MajorE0ELSO_0ELNSN_7ScaleInE0ELSP_0EEEEEENS4_6LayoutINS5_IJSC_SC_SC_EEENS5_IJNSA_ILi0EEESU_SU_EEEEENS5_IJNS4_10UnderscoreESX_SX_EEEEENS4_18SM100_TMA_2SM_LOADENS4_14ComposedLayoutINS4_7SwizzleILi3ELi4ELi3EEENS4_18smem_ptr_flag_bitsILi32EEENSS_INS5_IJNSA_ILi8EEESG_EEENS5_IJSG_SC_EEEEEEEvNS4_8identityES10_S1A_vS1B_EENS_8epilogue10collective18CollectiveEpilogueINS1D_23Sm100TmaWarpSpecializedILi4ELi2ELi32ELb1ELb0EEEJNS5_IJNSA_ILi128EEESF_SG_EEENS5_IJNSS_IS1I_SC_EENSS_ISG_SC_EEEEESI_SJ_SI_SJ_NS1D_6fusion15FusionCallbacksIS1H_NS1N_17LinearCombinationISI_fSI_fLNS_15FloatRoundStyleE2EEES1J_S1M_JEEENS4_5SM1004TMEM4LOAD26SM100_TMEM_LOAD_32dp32b32xENS4_13SM90_TMA_LOADES1A_NS4_39AutoVectorizingCopyWithAssumedAlignmentILi128EEENS4_14SM90_TMA_STOREES1A_S1Z_S1Z_EEEvvEEEEvNT_6ParamsE)
        /*0038*/ 	.word	0x00000000


	//----- nvinfo : EIATTR_MIN_STACK_SIZE
	.align		4
.L_27:
        /*003c*/ 	.byte	0x04, 0x12
        /*003e*/ 	.short	(.L_29 - .L_28)
	.align		4
.L_28:
        /*0040*/ 	.word	index@(_ZN7cutlass13device_kernelINS_4gemm6kernel13GemmUniversalIN4cute5tupleIJiiiiEEENS1_10collective13CollectiveMmaINS1_35MainloopSm100TmaUmmaWarpSpecializedILi5ELi2ELi2ENS5_IJNS4_1CILi2EEENSA_ILi1EEESC_EEEEENS5_IJNSA_ILi256EEESF_NSA_ILi32EEEEEENS_10tfloat32_tENS5_IJlSC_lEEESI_SJ_NS4_8TiledMMAINS4_8MMA_AtomIJNS4_23SM100_MMA_TF32_2x1SM_SSISI_SI_fLi256ELi256ELNS4_4UMMA5MajorE0ELSO_0ELNSN_7ScaleInE0ELSP_0EEEEEENS4_6LayoutINS5_IJSC_SC_SC_EEENS5_IJNSA_ILi0EEESU_SU_EEEEENS5_IJNS4_10UnderscoreESX_SX_EEEEENS4_18SM100_TMA_2SM_LOADENS4_14ComposedLayoutINS4_7SwizzleILi3ELi4ELi3EEENS4_18smem_ptr_flag_bitsILi32EEENSS_INS5_IJNSA_ILi8EEESG_EEENS5_IJSG_SC_EEEEEEEvNS4_8identityES10_S1A_vS1B_EENS_8epilogue10collective18CollectiveEpilogueINS1D_23Sm100TmaWarpSpecializedILi4ELi2ELi32ELb1ELb0EEEJNS5_IJNSA_ILi128EEESF_SG_EEENS5_IJNSS_IS1I_SC_EENSS_ISG_SC_EEEEESI_SJ_SI_SJ_NS1D_6fusion15FusionCallbacksIS1H_NS1N_17LinearCombinationISI_fSI_fLNS_15FloatRoundStyleE2EEES1J_S1M_JEEENS4_5SM1004TMEM4LOAD26SM100_TMEM_LOAD_32dp32b32xENS4_13SM90_TMA_LOADES1A_NS4_39AutoVectorizingCopyWithAssumedAlignmentILi128EEENS4_14SM90_TMA_STOREES1A_S1Z_S1Z_EEEvvEEEEvNT_6ParamsE)
        /*0044*/ 	.word	0x00000000
.L_29:


//--------------------- .nv.compat                --------------------------
	.section	.nv.compat,"",@"SHT_CUDA_COMPAT_INFO"
	.align	4
        /*0000*/ 	.byte	0x02, 0x09, 0x01, 0x00, 0x02, 0x02, 0x02, 0x00, 0x02, 0x05, 0x05, 0x00, 0x03, 0x07, 0x01, 0x01
        /*0010*/ 	.byte	0x02, 0x03, 0x01, 0x00, 0x02, 0x06, 0x01, 0x00, 0x04, 0x0b, 0x08, 0x00, 0x09, 0x00, 0x00, 0x00
        /*0020*/ 	.byte	0x00, 0x00, 0x00, 0x00


//--------------------- .nv.info._ZN7cutlass13device_kernelINS_4gemm6kernel13GemmUniversalIN4cute5tupleIJiiiiEEENS1_10collective13CollectiveMmaINS1_35MainloopSm100TmaUmmaWarpSpecializedILi5ELi2ELi2ENS5_IJNS4_1CILi2EEENSA_ILi1EEESC_EEEEENS5_IJNSA_ILi256EEESF_NSA_ILi32EEEEEENS_10tfloat32_tENS5_IJlSC_lEEESI_SJ_NS4_8TiledMMAINS4_8MMA_AtomIJNS4_23SM100_MMA_TF32_2x1SM_SSISI_SI_fLi256ELi256ELNS4_4UMMA5MajorE0ELSO_0ELNSN_7ScaleInE0ELSP_0EEEEEENS4_6LayoutINS5_IJSC_SC_SC_EEENS5_IJNSA_ILi0EEESU_SU_EEEEENS5_IJNS4_10UnderscoreESX_SX_EEEEENS4_18SM100_TMA_2SM_LOADENS4_14ComposedLayoutINS4_7SwizzleILi3ELi4ELi3EEENS4_18smem_ptr_flag_bitsILi32EEENSS_INS5_IJNSA_ILi8EEESG_EEENS5_IJSG_SC_EEEEEEEvNS4_8identityES10_S1A_vS1B_EENS_8epilogue10collective18CollectiveEpilogueINS1D_23Sm100TmaWarpSpecializedILi4ELi2ELi32ELb1ELb0EEEJNS5_IJNSA_ILi128EEESF_SG_EEENS5_IJNSS_IS1I_SC_EENSS_ISG_SC_EEEEESI_SJ_SI_SJ_NS1D_6fusion15FusionCallbacksIS1H_NS1N_17LinearCombinationISI_fSI_fLNS_15FloatRoundStyleE2EEES1J_S1M_JEEENS4_5SM1004TMEM4LOAD26SM100_TMEM_LOAD_32dp32b32xENS4_13SM90_TMA_LOADES1A_NS4_39AutoVectorizingCopyWithAssumedAlignmentILi128EEENS4_14SM90_TMA_STOREES1A_S1Z_S1Z_EEEvvEEEEvNT_6ParamsE --------------------------
	.section	.nv.info._ZN7cutlass13device_kernelINS_4gemm6kernel13GemmUniversalIN4cute5tupleIJiiiiEEENS1_10collective13CollectiveMmaINS1_35MainloopSm100TmaUmmaWarpSpecializedILi5ELi2ELi2ENS5_IJNS4_1CILi2EEENSA_ILi1EEESC_EEEEENS5_IJNSA_ILi256EEESF_NSA_ILi32EEEEEENS_10tfloat32_tENS5_IJlSC_lEEESI_SJ_NS4_8TiledMMAINS4_8MMA_AtomIJNS4_23SM100_MMA_TF32_2x1SM_SSISI_SI_fLi256ELi256ELNS4_4UMMA5MajorE0ELSO_0ELNSN_7ScaleInE0ELSP_0EEEEEENS4_6LayoutINS5_IJSC_SC_SC_EEENS5_IJNSA_ILi0EEESU_SU_EEEEENS5_IJNS4_10UnderscoreESX_SX_EEEEENS4_18SM100_TMA_2SM_LOADENS4_14ComposedLayoutINS4_7SwizzleILi3ELi4ELi3EEENS4_18smem_ptr_flag_bitsILi32EEENSS_INS5_IJNSA_ILi8EEESG_EEENS5_IJSG_SC_EEEEEEEvNS4_8identityES10_S1A_vS1B_EENS_8epilogue10collective18CollectiveEpilogueINS1D_23Sm100TmaWarpSpecializedILi4ELi2ELi32ELb1ELb0EEEJNS5_IJNSA_ILi128EEESF_SG_EEENS5_IJNSS_IS1I_SC_EENSS_ISG_SC_EEEEESI_SJ_SI_SJ_NS1D_6fusion15FusionCallbacksIS1H_NS1N_17LinearCombinationISI_fSI_fLNS_15FloatRoundStyleE2EEES1J_S1M_JEEENS4_5SM1004TMEM4LOAD26SM100_TMEM_LOAD_32dp32b32xENS4_13SM90_TMA_LOADES1A_NS4_39AutoVectorizingCopyWithAssumedAlignmentILi128EEENS4_14SM90_TMA_STOREES1A_S1Z_S1Z_EEEvvEEEEvNT_6ParamsE,"",@"SHT_CUDA_INFO"
	.sectionflags	@""
	.align	4


	//----- nvinfo : EIATTR_CUDA_API_VERSION
	.align		4
        /*0000*/ 	.byte	0x04, 0x37
        /*0002*/ 	.short	(.L_31 - .L_30)
.L_30:
        /*0004*/ 	.word	0x00000082


	//----- nvinfo : EIATTR_KPARAM_INFO
	.align		4
.L_31:
        /*0008*/ 	.byte	0x04, 0x17
        /*000a*/ 	.short	(.L_33 - .L_32)
.L_32:
        /*000c*/ 	.word	0x00000000
        /*0010*/ 	.short	0x0000
        /*0012*/ 	.short	0x0000
        /*0014*/ 	.byte	0x00, 0xf0, 0x01, 0x20


	//----- nvinfo : EIATTR_AT_ENTRY_FRAGMENTS
	.align		4
.L_33:
        /*0018*/ 	.byte	0x04, 0x4f
        /*001a*/ 	.short	(.L_35 - .L_34)


	//   ....[0]....
.L_34:
        /*001c*/ 	.word	0x00000007


	//----- nvinfo : EIATTR_RESERVED_SMEM_USED
	.align		4
.L_35:
        /*0020*/ 	.byte	0x01, 0x41
	.zero		2


	//----- nvinfo : EIATTR_SPARSE_MMA_MASK
	.align		4
        /*0024*/ 	.byte	0x03, 0x50
        /*0026*/ 	.short	0x0000


	//----- nvinfo : EIATTR_TCGEN05_2CTA_USED
	.align		4
        /*0028*/ 	.byte	0x01, 0x52
	.zero		2


	//----- nvinfo : EIATTR_MAXREG_COUNT
	.align		4
        /*002c*/ 	.byte	0x03, 0x1b
        /*002e*/ 	.short	0x00ff


	//----- nvinfo : EIATTR_NUM_BARRIERS
	.align		4
        /*0030*/ 	.byte	0x02, 0x4c
        /*0032*/ 	.byte	0x07
	.zero		1


	//----- nvinfo : EIATTR_EXTERNS
	.align		4
        /*0034*/ 	.byte	0x04, 0x0f
        /*0036*/ 	.short	(.L_37 - .L_36)


	//   ....[0]....
	.align		4
.L_36:
        /*0038*/ 	.word	index@(__assertfail)


	//----- nvinfo : EIATTR_MERCURY_ISA_VERSION
	.align		4
.L_37:
        /*003c*/ 	.byte	0x03, 0x5f
        /*003e*/ 	.short	0x0101


	//----- nvinfo : EIATTR_INT_WARP_WIDE_INSTR_OFFSETS
	.align		4
        /*0040*/ 	.byte	0x04, 0x31
        /*0042*/ 	.short	(.L_39 - .L_38)


	//   ....[0]....
.L_38:
        /*0044*/ 	.word	0x00000cf0


	//   ....[1]....
        /*0048*/ 	.word	0x00000d90


	//   ....[2]....
        /*004c*/ 	.word	0x000020c0


	//   ....[3]....
        /*0050*/ 	.word	0x00003f10


	//   ....[4]....
        /*0054*/ 	.word	0x00003f30


	//   ....[5]....
        /*0058*/ 	.word	0x00003f60


	//   ....[6]....
        /*005c*/ 	.word	0x00004890


	//   ....[7]....
        /*0060*/ 	.word	0x00004900


	//   ....[8]....
        /*0064*/ 	.word	0x000049f0


	//   ....[9]....
        /*0068*/ 	.word	0x00004a70


	//   ....[10]....
        /*006c*/ 	.word	0x00004b60


	//   ....[11]....
        /*0070*/ 	.word	0x00004be0


	//   ....[12]....
        /*0074*/ 	.word	0x00004ce0


	//   ....[13]....
        /*0078*/ 	.word	0x00004d70


	//   ....[14]....
        /*007c*/ 	.word	0x00004e70


	//   ....[15]....
        /*0080*/ 	.word	0x00004f50


	//   ....[16]....
        /*0084*/ 	.word	0x00004ff0


	//   ....[17]....
        /*0088*/ 	.word	0x000050e0


	//   ....[18]....
        /*008c*/ 	.word	0x00005180


	//   ....[19]....
        /*0090*/ 	.word	0x00005290


	//   ....[20]....
        /*0094*/ 	.word	0x000053f0


	//   ....[21]....
        /*0098*/ 	.word	0x00005540


	//----- nvinfo : EIATTR_COOP_GROUP_MASK_REGIDS
	.align		4
.L_39:
        /*009c*/ 	.byte	0x04, 0x29
        /*009e*/ 	.short	(.L_41 - .L_40)


	//   ....[0]....
.L_40:
        /*00a0*/ 	.word	0xffffffff


	//   ....[1]....
        /*00a4*/ 	.word	0xffffffff


	//   ....[2]....
        /*00a8*/ 	.word	0xffffffff


	//   ....[3]....
        /*00ac*/ 	.word	0xffffffff


	//   ....[4]....
        /*00b0*/ 	.word	0xffffffff


	//   ....[5]....
        /*00b4*/ 	.word	0xffffffff


	//   ....[6]....
        /*00b8*/ 	.word	0xffffffff


	//   ....[7]....
        /*00bc*/ 	.word	0xffffffff


	//   ....[8]....
        /*00c0*/ 	.word	0xffffffff


	//   ....[9]....
        /*00c4*/ 	.word	0xffffffff


	//   ....[10]....
        /*00c8*/ 	.word	0xffffffff


	//   ....[11]....
        /*00cc*/ 	.word	0xffffffff


	//   ....[12]....
        /*00d0*/ 	.word	0xffffffff


	//   ....[13]....
        /*00d4*/ 	.word	0xffffffff


	//----- nvinfo : EIATTR_COOP_GROUP_INSTR_OFFSETS
	.align		4
.L_41:
        /*00d8*/ 	.byte	0x04, 0x28
        /*00da*/ 	.short	(.L_43 - .L_42)


	//   ....[0]....
.L_42:
        /*00dc*/ 	.word	0x000000c0


	//   ....[1]....
        /*00e0*/ 	.word	0x00000500


	//   ....[2]....
        /*00e4*/ 	.word	0x000006a0


	//   ....[3]....
        /*00e8*/ 	.word	0x00000830


	//   ....[4]....
        /*00ec*/ 	.word	0x00000920


	//   ....[5]....
        /*00f0*/ 	.word	0x00000a80


	//   ....[6]....
        /*00f4*/ 	.word	0x00000bd0


	//   ....[7]....
        /*00f8*/ 	.word	0x00000e10


	//   ....[8]....
        /*00fc*/ 	.word	0x00001fa0


	//   ....[9]....
        /*0100*/ 	.word	0x00002e10


	//   ....[10]....
        /*0104*/ 	.word	0x000032e0


	//   ....[11]....
        /*0108*/ 	.word	0x00003310


	//   ....[12]....
        /*010c*/ 	.word	0x00003e10


	//   ....[13]....
        /*0110*/ 	.word	0x00004020


	//----- nvinfo : EIATTR_VRC_CTA_INIT_COUNT
	.align		4
.L_43:
        /*0114*/ 	.byte	0x02, 0x4a
        /*0116*/ 	.byte	0x80
	.zero		1


	//----- nvinfo : EIATTR_SYSCALL_OFFSETS
	.align		4
        /*0118*/ 	.byte	0x04, 0x46
        /*011a*/ 	.short	(.L_45 - .L_44)


	//   ....[0]....
.L_44:
        /*011c*/ 	.word	0x00005fe0


	//   ....[1]....
        /*0120*/ 	.word	0x000060d0


	//   ....[2]....
        /*0124*/ 	.word	0x00006a40


	//   ....[3]....
        /*0128*/ 	.word	0x00007890


	//   ....[4]....
        /*012c*/ 	.word	0x000086b0


	//   ....[5]....
        /*0130*/ 	.word	0x00009500


	//   ....[6]....
        /*0134*/ 	.word	0x0000a360


	//   ....[7]....
        /*0138*/ 	.word	0x0000b1f0


	//   ....[8]....
        /*013c*/ 	.word	0x0000c050


	//   ....[9]....
        /*0140*/ 	.word	0x0000ce60


	//----- nvinfo : EIATTR_MBARRIER_INSTR_OFFSETS
	.align		4
.L_45:
        /*0144*/ 	.byte	0x04, 0x39
        /*0146*/ 	.short	(.L_47 - .L_46)


	//   ....[0]....
.L_46:
        /*0148*/ 	.word	0x000005f0
        /*014c*/ 	.word	0x000000ff
        /*0150*/ 	.word	0x00000000
        /*0154*/ 	.short	0x0100
        /*0156*/ 	.byte	0x08
	.zero		1


	//   ....[1]....
        /*0158*/ 	.word	0x00000600
        /*015c*/ 	.word	0x000000ff
        /*0160*/ 	.word	0x00000028
        /*0164*/ 	.short	0x0100
        /*0166*/ 	.byte	0x08
	.zero		1


	//   ....[2]....
        /*0168*/ 	.word	0x00000610
        /*016c*/ 	.word	0x000000ff
        /*0170*/ 	.word	0x00000008
        /*0174*/ 	.short	0x0100
        /*0176*/ 	.byte	0x08
	.zero		1


	//   ....[3]....
        /*0178*/ 	.word	0x00000620
        /*017c*/ 	.word	0x000000ff
        /*0180*/ 	.word	0x00000030
        /*0184*/ 	.short	0x0100
        /*0186*/ 	.byte	0x08
	.zero		1


	//   ....[4]....
        /*0188*/ 	.word	0x00000630
        /*018c*/ 	.word	0x000000ff
        /*0190*/ 	.word	0x00000010
        /*0194*/ 	.short	0x0100
        /*0196*/ 	.byte	0x08
	.zero		1


	//   ....[5]....
        /*0198*/ 	.word	0x00000640
        /*019c*/ 	.word	0x000000ff
        /*01a0*/ 	.word	0x00000038
        /*01a4*/ 	.short	0x0100
        /*01a6*/ 	.byte	0x08
	.zero		1


	//   ....[6]....
        /*01a8*/ 	.word	0x00000650
        /*01ac*/ 	.word	0x000000ff
        /*01b0*/ 	.word	0x00000018
        /*01b4*/ 	.short	0x0100
        /*01b6*/ 	.byte	0x08
	.zero		1


	//   ....[7]....
        /*01b8*/ 	.word	0x00000660
        /*01bc*/ 	.word	0x000000ff
        /*01c0*/ 	.word	0x00000040
        /*01c4*/ 	.short	0x0100
        /*01c6*/ 	.byte	0x08
	.zero		1


	//   ....[8]....
        /*01c8*/ 	.word	0x00000670
        /*01cc*/ 	.word	0x000000ff
        /*01d0*/ 	.word	0x00000020
        /*01d4*/ 	.short	0x0100
        /*01d6*/ 	.byte	0x08
	.zero		1


	//   ....[9]....
        /*01d8*/ 	.word	0x00000680
        /*01dc*/ 	.word	0x000000ff
        /*01e0*/ 	.word	0x00000048
        /*01e4*/ 	.short	0x0100
        /*01e6*/ 	.byte	0x08
	.zero		1


	//   ....[10]....
        /*01e8*/ 	.word	0x000007a0
        /*01ec*/ 	.word	0x000000ff
        /*01f0*/ 	.word	0x00000050
        /*01f4*/ 	.short	0x0100
        /*01f6*/ 	.byte	0x09
	.zero		1


	//   ....[11]....
        /*01f8*/ 	.word	0x000007b0
        /*01fc*/ 	.word	0x000000ff
        /*0200*/ 	.word	0x00000070
        /*0204*/ 	.short	0x0100
        /*0206*/ 	.byte	0x09
	.zero		1


	//   ....[12]....
        /*0208*/ 	.word	0x000007c0
        /*020c*/ 	.word	0x000000ff
        /*0210*/ 	.word	0x00000058
        /*0214*/ 	.short	0x0100
        /*0216*/ 	.byte	0x09
	.zero		1


	//   ....[13]....
        /*0218*/ 	.word	0x000007d0
        /*021c*/ 	.word	0x000000ff
        /*0220*/ 	.word	0x00000078
        /*0224*/ 	.short	0x0100
        /*0226*/ 	.byte	0x09
	.zero		1


	//   ....[14]....
        /*0228*/ 	.word	0x000007e0
        /*022c*/ 	.word	0x000000ff
        /*0230*/ 	.word	0x00000060
        /*0234*/ 	.short	0x0100
        /*0236*/ 	.byte	0x09
	.zero		1


	//   ....[15]....
        /*0238*/ 	.word	0x000007f0
        /*023c*/ 	.word	0x000000ff
        /*0240*/ 	.word	0x00000080
        /*0244*/ 	.short	0x0100
        /*0246*/ 	.byte	0x09
	.zero		1


	//   ....[16]....
        /*0248*/ 	.word	0x00000800
        /*024c*/ 	.word	0x000000ff
        /*0250*/ 	.word	0x00000068
        /*0254*/ 	.short	0x0100
        /*0256*/ 	.byte	0x09
	.zero		1


	//   ....[17]....
        /*0258*/ 	.word	0x00000810
        /*025c*/ 	.word	0x000000ff
        /*0260*/ 	.word	0x00000088
        /*0264*/ 	.short	0x0100
        /*0266*/ 	.byte	0x09
	.zero		1


	//   ....[18]....
        /*0268*/ 	.word	0x000008f0
        /*026c*/ 	.word	0x000000ff
        /*0270*/ 	.word	0x00000090
        /*0274*/ 	.short	0x0100
        /*0276*/ 	.byte	0x08
	.zero		1


	//   ....[19]....
        /*0278*/ 	.word	0x00000900
        /*027c*/ 	.word	0x000000ff
        /*0280*/ 	.word	0x00000098
        /*0284*/ 	.short	0x0100
        /*0286*/ 	.byte	0x08
	.zero		1


	//   ....[20]....
        /*0288*/ 	.word	0x00000a30
        /*028c*/ 	.word	0x000000ff
        /*0290*/ 	.word	0x000000a0
        /*0294*/ 	.short	0x0100
        /*0296*/ 	.byte	0x08
	.zero		1


	//   ....[21]....
        /*0298*/ 	.word	0x00000a40
        /*029c*/ 	.word	0x000000ff
        /*02a0*/ 	.word	0x000000b0
        /*02a4*/ 	.short	0x0100
        /*02a6*/ 	.byte	0x08
	.zero		1


	//   ....[22]....
        /*02a8*/ 	.word	0x00000a50
        /*02ac*/ 	.word	0x000000ff
        /*02b0*/ 	.word	0x000000a8
        /*02b4*/ 	.short	0x0100
        /*02b6*/ 	.byte	0x08
	.zero		1


	//   ....[23]....
        /*02b8*/ 	.word	0x00000a60
        /*02bc*/ 	.word	0x000000ff
        /*02c0*/ 	.word	0x000000b8
        /*02c4*/ 	.short	0x0100
        /*02c6*/ 	.byte	0x08
	.zero		1


	//   ....[24]....
        /*02c8*/ 	.word	0x00000b80
        /*02cc*/ 	.word	0x000000ff
        /*02d0*/ 	.word	0x000000c0
        /*02d4*/ 	.short	0x0100
        /*02d6*/ 	.byte	0x09
	.zero		1


	//   ....[25]....
        /*02d8*/ 	.word	0x00000b90
        /*02dc*/ 	.word	0x000000ff
        /*02e0*/ 	.word	0x000000d0
        /*02e4*/ 	.short	0x0100
        /*02e6*/ 	.byte	0x09
	.zero		1


	//   ....[26]....
        /*02e8*/ 	.word	0x00000ba0
        /*02ec*/ 	.word	0x000000ff
        /*02f0*/ 	.word	0x000000c8
        /*02f4*/ 	.short	0x0100
        /*02f6*/ 	.byte	0x09
	.zero		1


	//   ....[27]....
        /*02f8*/ 	.word	0x00000bb0
        /*02fc*/ 	.word	0x000000ff
        /*0300*/ 	.word	0x000000d8
        /*0304*/ 	.short	0x0100
        /*0306*/ 	.byte	0x09
	.zero		1


	//   ....[28]....
        /*0308*/ 	.word	0x00000ca0
        /*030c*/ 	.word	0x000000ff
        /*0310*/ 	.word	0x000000e0
        /*0314*/ 	.short	0x0100
        /*0316*/ 	.byte	0x08
	.zero		1


	//   ....[29]....
        /*0318*/ 	.word	0x00000cb0
        /*031c*/ 	.word	0x000000ff
        /*0320*/ 	.word	0x000000f0
        /*0324*/ 	.short	0x0100
        /*0326*/ 	.byte	0x08
	.zero		1


	//   ....[30]....
        /*0328*/ 	.word	0x00000cc0
        /*032c*/ 	.word	0x000000ff
        /*0330*/ 	.word	0x000000e8
        /*0334*/ 	.short	0x0100
        /*0336*/ 	.byte	0x08
	.zero		1


	//   ....[31]....
        /*0338*/ 	.word	0x00000cd0
        /*033c*/ 	.word	0x000000ff
        /*0340*/ 	.word	0x000000f8
        /*0344*/ 	.short	0x0100
        /*0346*/ 	.byte	0x08
	.zero		1


	//   ....[32]....
        /*0348*/ 	.word	0x00000dc0
        /*034c*/ 	.word	0x000000ff
        /*0350*/ 	.word	0x00000100
        /*0354*/ 	.short	0x0100
        /*0356*/ 	.byte	0x07
	.zero		1


	//   ....[33]....
        /*0358*/ 	.word	0x000017d0
        /*035c*/ 	.word	0x00000003
        /*0360*/ 	.word	0x000000f0
        /*0364*/ 	.short	0x010a
        /*0366*/ 	.byte	0xff
	.zero		1


	//   ....[34]....
        /*0368*/ 	.word	0x00001800
        /*036c*/ 	.word	0x00000003
        /*0370*/ 	.word	0x000000e0
        /*0374*/ 	.short	0x0101
        /*0376*/ 	.byte	0xff
	.zero		1


	//   ....[35]....
        /*0378*/ 	.word	0x00001900
        /*037c*/ 	.word	0x000000ff
        /*0380*/ 	.word	0x00000028
        /*0384*/ 	.short	0x010a
        /*0386*/ 	.byte	0x08
	.zero		1


	//   ....[36]....
        /*0388*/ 	.word	0x000019c0
        /*038c*/ 	.word	0x000000ff
        /*0390*/ 	.word	0x00000028
        /*0394*/ 	.short	0x010a
        /*0396*/ 	.byte	0x21
	.zero		1


	//   ....[37]....
        /*0398*/ 	.word	0x00001b80
        /*039c*/ 	.word	0x000000ff
        /*03a0*/ 	.word	0x00000028
        /*03a4*/ 	.short	0x010a
        /*03a6*/ 	.byte	0x08
	.zero		1


	//   ....[38]....
        /*03a8*/ 	.word	0x00001c60
        /*03ac*/ 	.word	0x000000ff
        /*03b0*/ 	.word	0x00000098
        /*03b4*/ 	.short	0x0101
        /*03b6*/ 	.byte	0x06
	.zero		1


	//   ....[39]....
        /*03b8*/ 	.word	0x00001c80
        /*03bc*/ 	.word	0x000000ff
        /*03c0*/ 	.word	0x00000028
        /*03c4*/ 	.short	0x010a
        /*03c6*/ 	.byte	0x08
	.zero		1


	//   ....[40]....
        /*03c8*/ 	.word	0x00001d00
        /*03cc*/ 	.word	0x000000ff
        /*03d0*/ 	.word	0x00000028
        /*03d4*/ 	.short	0x010a
        /*03d6*/ 	.byte	0x11
	.zero		1


	//   ....[41]....
        /*03d8*/ 	.word	0x00001e90
        /*03dc*/ 	.word	0x000000ff
        /*03e0*/ 	.word	0x00000028
        /*03e4*/ 	.short	0x010a
        /*03e6*/ 	.byte	0x08
	.zero		1


	//   ....[42]....
        /*03e8*/ 	.word	0x00001fd0
        /*03ec*/ 	.word	0x00000002
        /*03f0*/ 	.word	0x000000a0
        /*03f4*/ 	.short	0x010a
        /*03f6*/ 	.byte	0xff
	.zero		1


	//   ....[43]....
        /*03f8*/ 	.word	0x00002090
        /*03fc*/ 	.word	0x00000002
        /*0400*/ 	.word	0x00000000
        /*0404*/ 	.short	0x0101
        /*0406*/ 	.byte	0xff
	.zero		1


	//   ....[44]....
        /*0408*/ 	.word	0x000025f0
        /*040c*/ 	.word	0x000000ff
        /*0410*/ 	.word	0x00000000
        /*0414*/ 	.short	0x010a
        /*0416*/ 	.byte	0x04
	.zero		1


	//   ....[45]....
        /*0418*/ 	.word	0x00002680
        /*041c*/ 	.word	0x000000ff
        /*0420*/ 	.word	0x00000000
        /*0424*/ 	.short	0x010a
        /*0426*/ 	.byte	0x04
	.zero		1


	//   ....[46]....
        /*0428*/ 	.word	0x00002710
        /*042c*/ 	.word	0x000000ff
        /*0430*/ 	.word	0x00000000
        /*0434*/ 	.short	0x010a
        /*0436*/ 	.byte	0x04
	.zero		1


	//   ....[47]....
        /*0438*/ 	.word	0x000027a0
        /*043c*/ 	.word	0x000000ff
        /*0440*/ 	.word	0x00000000
        /*0444*/ 	.short	0x010a
        /*0446*/ 	.byte	0x04
	.zero		1


	//   ....[48]....
        /*0448*/ 	.word	0x00002840
        /*044c*/ 	.word	0x00000000
        /*0450*/ 	.word	0x00000000
        /*0454*/ 	.short	0x010a
        /*0456*/ 	.byte	0xff
	.zero		1


	//   ....[49]....
        /*0458*/ 	.word	0x00002970
        /*045c*/ 	.word	0x00000000
        /*0460*/ 	.word	0x000000e0
        /*0464*/ 	.short	0x010a
        /*0466*/ 	.byte	0xff
	.zero		1


	//   ....[50]....
        /*0468*/ 	.word	0x000029e0
        /*046c*/ 	.word	0x00000004
        /*0470*/ 	.word	0x00000000
        /*0474*/ 	.short	0x0101
        /*0476*/ 	.byte	0xff
	.zero		1


	//   ....[51]....
        /*0478*/ 	.word	0x00002a00
        /*047c*/ 	.word	0x000000ff
        /*0480*/ 	.word	0x000000b0
        /*0484*/ 	.short	0x010a
        /*0486*/ 	.byte	0x05
	.zero		1


	//   ....[52]....
        /*0488*/ 	.word	0x00002b20
        /*048c*/ 	.word	0x00000000
        /*0490*/ 	.word	0x000000a0
        /*0494*/ 	.short	0x010a
        /*0496*/ 	.byte	0xff
	.zero		1


	//   ....[53]....
        /*0498*/ 	.word	0x00002c20
        /*049c*/ 	.word	0x00000000
        /*04a0*/ 	.word	0x00000000
        /*04a4*/ 	.short	0x0101
        /*04a6*/ 	.byte	0xff
	.zero		1


	//   ....[54]....
        /*04a8*/ 	.word	0x00002cb0
        /*04ac*/ 	.word	0x000000ff
        /*04b0*/ 	.word	0x000000b0
        /*04b4*/ 	.short	0x0106
        /*04b6*/ 	.byte	0x05
	.zero		1


	//   ....[55]....
        /*04b8*/ 	.word	0x00002cd0
        /*04bc*/ 	.word	0x000000ff
        /*04c0*/ 	.word	0x000000b0
        /*04c4*/ 	.short	0x010a
        /*04c6*/ 	.byte	0x05
	.zero		1


	//   ....[56]....
        /*04c8*/ 	.word	0x00002d60
        /*04cc*/ 	.word	0x000000ff
        /*04d0*/ 	.word	0x000000b0
        /*04d4*/ 	.short	0x0106
        /*04d6*/ 	.byte	0x04
	.zero		1


	//   ....[57]....
        /*04d8*/ 	.word	0x00002da0
        /*04dc*/ 	.word	0x00000000
        /*04e0*/ 	.word	0x000000b0
        /*04e4*/ 	.short	0x010a
        /*04e6*/ 	.byte	0xff
	.zero		1


	//   ....[58]....
        /*04e8*/ 	.word	0x00002fe0
        /*04ec*/ 	.word	0x000000ff
        /*04f0*/ 	.word	0x00000008
        /*04f4*/ 	.short	0x010a
        /*04f6*/ 	.byte	0x06
	.zero		1


	//   ....[59]....
        /*04f8*/ 	.word	0x00003000
        /*04fc*/ 	.word	0x000000ff
        /*0500*/ 	.word	0x00000008
        /*0504*/ 	.short	0x010a
        /*0506*/ 	.byte	0x06
	.zero		1


	//   ....[60]....
        /*0508*/ 	.word	0x00003190
        /*050c*/ 	.word	0x000000ff
        /*0510*/ 	.word	0x00000008
        /*0514*/ 	.short	0x010a
        /*0516*/ 	.byte	0x06
	.zero		1


	//   ....[61]....
        /*0518*/ 	.word	0x000031b0
        /*051c*/ 	.word	0x000000ff
        /*0520*/ 	.word	0x00000008
        /*0524*/ 	.short	0x010a
        /*0526*/ 	.byte	0x06
	.zero		1


	//   ....[62]....
        /*0528*/ 	.word	0x00003270
        /*052c*/ 	.word	0x000000ff
        /*0530*/ 	.word	0x00000000
        /*0534*/ 	.short	0x0101
        /*0536*/ 	.byte	0x07
	.zero		1


	//   ....[63]....
        /*0538*/ 	.word	0x000035b0
        /*053c*/ 	.word	0x00000000
        /*0540*/ 	.word	0x000000a0
        /*0544*/ 	.short	0x010a
        /*0546*/ 	.byte	0xff
	.zero		1


	//   ....[64]....
        /*0548*/ 	.word	0x00003670
        /*054c*/ 	.word	0x00000000
        /*0550*/ 	.word	0x00000000
        /*0554*/ 	.short	0x0101
        /*0556*/ 	.byte	0xff
	.zero		1


	//   ....[65]....
        /*0558*/ 	.word	0x00003730
        /*055c*/ 	.word	0x000000ff
        /*0560*/ 	.word	0x00000000
        /*0564*/ 	.short	0x010a
        /*0566*/ 	.byte	0x08
	.zero		1


	//   ....[66]....
        /*0568*/ 	.word	0x00003740
        /*056c*/ 	.word	0x000000ff
        /*0570*/ 	.word	0x000000d0
        /*0574*/ 	.short	0x010a
        /*0576*/ 	.byte	0x09
	.zero		1


	//   ....[67]....
        /*0578*/ 	.word	0x000037f0
        /*057c*/ 	.word	0x000000ff
        /*0580*/ 	.word	0x00000000
        /*0584*/ 	.short	0x010a
        /*0586*/ 	.byte	0x08
	.zero		1


	//   ....[68]....
        /*0588*/ 	.word	0x00003920
        /*058c*/ 	.word	0x000000ff
        /*0590*/ 	.word	0x00000000
        /*0594*/ 	.short	0x010a
        /*0596*/ 	.byte	0x1e
	.zero		1


	//   ....[69]....
        /*0598*/ 	.word	0x00003c20
        /*059c*/ 	.word	0x000000ff
        /*05a0*/ 	.word	0x00000000
        /*05a4*/ 	.short	0x010a
        /*05a6*/ 	.byte	0x05
	.zero		1


	//   ....[70]....
        /*05a8*/ 	.word	0x00003cc0
        /*05ac*/ 	.word	0x00000000
        /*05b0*/ 	.word	0x00000000
        /*05b4*/ 	.short	0x010a
        /*05b6*/ 	.byte	0xff
	.zero		1


	//   ....[71]....
        /*05b8*/ 	.word	0x00003d00
        /*05bc*/ 	.word	0x00000000
        /*05c0*/ 	.word	0x00000000
        /*05c4*/ 	.short	0x010a
        /*05c6*/ 	.byte	0xff
	.zero		1


	//   ....[72]....
        /*05c8*/ 	.word	0x00003d70
        /*05cc*/ 	.word	0x000000ff
        /*05d0*/ 	.word	0x00000000
        /*05d4*/ 	.short	0x0101
        /*05d6*/ 	.byte	0x05
	.zero		1


	//   ....[73]....
        /*05d8*/ 	.word	0x00003db0
        /*05dc*/ 	.word	0x000000ff
        /*05e0*/ 	.word	0x00000100
        /*05e4*/ 	.short	0x010a
        /*05e6*/ 	.byte	0x07
	.zero		1


	//   ....[74]....
        /*05e8*/ 	.word	0x00003e00
        /*05ec*/ 	.word	0x000000ff
        /*05f0*/ 	.word	0x00000000
        /*05f4*/ 	.short	0x0101
        /*05f6*/ 	.byte	0x05
	.zero		1


	//   ....[75]....
        /*05f8*/ 	.word	0x00004230
        /*05fc*/ 	.word	0x00000000
        /*0600*/ 	.word	0x000000a0
        /*0604*/ 	.short	0x010a
        /*0606*/ 	.byte	0xff
	.zero		1


	//   ....[76]....
        /*0608*/ 	.word	0x000042f0
        /*060c*/ 	.word	0x00000000
        /*0610*/ 	.word	0x00000000
        /*0614*/ 	.short	0x0101
        /*0616*/ 	.byte	0xff
	.zero		1


	//   ....[77]....
        /*0618*/ 	.word	0x00004610
        /*061c*/ 	.word	0x000000ff
        /*0620*/ 	.word	0x00000098
        /*0624*/ 	.short	0x010a
        /*0626*/ 	.byte	0x07
	.zero		1


	//   ....[78]....
        /*0628*/ 	.word	0x00004810
        /*062c*/ 	.word	0x000000ff
        /*0630*/ 	.word	0x00000070
        /*0634*/ 	.short	0x010a
        /*0636*/ 	.byte	0x07
	.zero		1


	//   ....[79]....
        /*0638*/ 	.word	0x00004990
        /*063c*/ 	.word	0x000000ff
        /*0640*/ 	.word	0x00000050
        /*0644*/ 	.short	0x010b
        /*0646*/ 	.byte	0x07
	.zero		1


	//   ....[80]....
        /*0648*/ 	.word	0x000049a0
        /*064c*/ 	.word	0x000000ff
        /*0650*/ 	.word	0x00000000
        /*0654*/ 	.short	0x0101
        /*0656*/ 	.byte	0x15
	.zero		1


	//   ....[81]....
        /*0658*/ 	.word	0x000049c0
        /*065c*/ 	.word	0x000000ff
        /*0660*/ 	.word	0x00000078
        /*0664*/ 	.short	0x010a
        /*0666*/ 	.byte	0x07
	.zero		1


	//   ....[82]....
        /*0668*/ 	.word	0x00004b00
        /*066c*/ 	.word	0x000000ff
        /*0670*/ 	.word	0x00000058
        /*0674*/ 	.short	0x010b
        /*0676*/ 	.byte	0x07
	.zero		1


	//   ....[83]....
        /*0678*/ 	.word	0x00004b10
        /*067c*/ 	.word	0x000000ff
        /*0680*/ 	.word	0x00000000
        /*0684*/ 	.short	0x0101
        /*0686*/ 	.byte	0x0f
	.zero		1


	//   ....[84]....
        /*0688*/ 	.word	0x00004b30
        /*068c*/ 	.word	0x000000ff
        /*0690*/ 	.word	0x00000080
        /*0694*/ 	.short	0x010a
        /*0696*/ 	.byte	0x07
	.zero		1


	//   ....[85]....
        /*0698*/ 	.word	0x00004c80
        /*069c*/ 	.word	0x000000ff
        /*06a0*/ 	.word	0x00000060
        /*06a4*/ 	.short	0x010b
        /*06a6*/ 	.byte	0x07
	.zero		1


	//   ....[86]....
        /*06a8*/ 	.word	0x00004c90
        /*06ac*/ 	.word	0x000000ff
        /*06b0*/ 	.word	0x00000000
        /*06b4*/ 	.short	0x0101
        /*06b6*/ 	.byte	0x0e
	.zero		1


	//   ....[87]....
        /*06b8*/ 	.word	0x00004cb0
        /*06bc*/ 	.word	0x000000ff
        /*06c0*/ 	.word	0x00000088
        /*06c4*/ 	.short	0x010a
        /*06c6*/ 	.byte	0x07
	.zero		1


	//   ....[88]....
        /*06c8*/ 	.word	0x00004e10
        /*06cc*/ 	.word	0x000000ff
        /*06d0*/ 	.word	0x00000068
        /*06d4*/ 	.short	0x010b
        /*06d6*/ 	.byte	0x07
	.zero		1


	//   ....[89]....
        /*06d8*/ 	.word	0x00004e20
        /*06dc*/ 	.word	0x000000ff
        /*06e0*/ 	.word	0x00000000
        /*06e4*/ 	.short	0x0101
        /*06e6*/ 	.byte	0x0d
	.zero		1


	//   ....[90]....
        /*06e8*/ 	.word	0x00004e40
        /*06ec*/ 	.word	0x000000ff
        /*06f0*/ 	.word	0x00000070
        /*06f4*/ 	.short	0x010a
        /*06f6*/ 	.byte	0x07
	.zero		1


	//   ....[91]....
        /*06f8*/ 	.word	0x00004f90
        /*06fc*/ 	.word	0x000000ff
        /*0700*/ 	.word	0x00000050
        /*0704*/ 	.short	0x010b
        /*0706*/ 	.byte	0x07
	.zero		1


	//   ....[92]....
        /*0708*/ 	.word	0x00004fa0
        /*070c*/ 	.word	0x000000ff
        /*0710*/ 	.word	0x00000000
        /*0714*/ 	.short	0x0101
        /*0716*/ 	.byte	0x15
	.zero		1


	//   ....[93]....
        /*0718*/ 	.word	0x00004fc0
        /*071c*/ 	.word	0x000000ff
        /*0720*/ 	.word	0x00000078
        /*0724*/ 	.short	0x010a
        /*0726*/ 	.byte	0x07
	.zero		1


	//   ....[94]....
        /*0728*/ 	.word	0x00005120
        /*072c*/ 	.word	0x000000ff
        /*0730*/ 	.word	0x00000058
        /*0734*/ 	.short	0x010b
        /*0736*/ 	.byte	0x07
	.zero		1


	//   ....[95]....
        /*0738*/ 	.word	0x00005130
        /*073c*/ 	.word	0x000000ff
        /*0740*/ 	.word	0x00000000
        /*0744*/ 	.short	0x0101
        /*0746*/ 	.byte	0x0f
	.zero		1


	//   ....[96]....
        /*0748*/ 	.word	0x00005140
        /*074c*/ 	.word	0x000000ff
        /*0750*/ 	.word	0x00000080
        /*0754*/ 	.short	0x010a
        /*0756*/ 	.byte	0x07
	.zero		1


	//   ....[97]....
        /*0758*/ 	.word	0x000052e0
        /*075c*/ 	.word	0x000000ff
        /*0760*/ 	.word	0x00000060
        /*0764*/ 	.short	0x010b
        /*0766*/ 	.byte	0x07
	.zero		1


	//   ....[98]....
        /*0768*/ 	.word	0x00005350
        /*076c*/ 	.word	0x000000ff
        /*0770*/ 	.word	0x00000000
        /*0774*/ 	.short	0x0101
        /*0776*/ 	.byte	0x0e
	.zero		1


	//   ....[99]....
        /*0778*/ 	.word	0x00005380
        /*077c*/ 	.word	0x000000ff
        /*0780*/ 	.word	0x00000088
        /*0784*/ 	.short	0x010a
        /*0786*/ 	.byte	0x07
	.zero		1


	//   ....[100]....
        /*0788*/ 	.word	0x00005580
        /*078c*/ 	.word	0x000000ff
        /*0790*/ 	.word	0x00000068
        /*0794*/ 	.short	0x010b
        /*0796*/ 	.byte	0x07
	.zero		1


	//   ....[101]....
        /*0798*/ 	.word	0x000055a0
        /*079c*/ 	.word	0x000000ff
        /*07a0*/ 	.word	0x00000000
        /*07a4*/ 	.short	0x0101
        /*07a6*/ 	.byte	0x0d
	.zero		1


	//   ....[102]....
        /*07a8*/ 	.word	0x000055c0
        /*07ac*/ 	.word	0x000000ff
        /*07b0*/ 	.word	0x00000070
        /*07b4*/ 	.short	0x010a
        /*07b6*/ 	.byte	0x07
	.zero		1


	//   ....[103]....
        /*07b8*/ 	.word	0x000055e0
        /*07bc*/ 	.word	0x000000ff
        /*07c0*/ 	.word	0x00000078
        /*07c4*/ 	.short	0x010a
        /*07c6*/ 	.byte	0x07
	.zero		1


	//   ....[104]....
        /*07c8*/ 	.word	0x00005600
        /*07cc*/ 	.word	0x000000ff
        /*07d0*/ 	.word	0x00000080
        /*07d4*/ 	.short	0x010a
        /*07d6*/ 	.byte	0x07
	.zero		1


	//   ....[105]....
        /*07d8*/ 	.word	0x00005650
        /*07dc*/ 	.word	0x00000002
        /*07e0*/ 	.word	0x00000088
        /*07e4*/ 	.short	0x010a
        /*07e6*/ 	.byte	0xff
	.zero		1


	//   ....[106]....
        /*07e8*/ 	.word	0x000059a0
        /*07ec*/ 	.word	0x00000000
        /*07f0*/ 	.word	0x000000a0
        /*07f4*/ 	.short	0x010a
        /*07f6*/ 	.byte	0xff
	.zero		1


	//   ....[107]....
        /*07f8*/ 	.word	0x00005ab0
        /*07fc*/ 	.word	0x00000000
        /*0800*/ 	.word	0x00000000
        /*0804*/ 	.short	0x0101
        /*0806*/ 	.byte	0xff
	.zero		1


	//   ....[108]....
        /*0808*/ 	.word	0x00006560
        /*080c*/ 	.word	0x000000ff
        /*0810*/ 	.word	0x00000050
        /*0814*/ 	.short	0x010a
        /*0816*/ 	.byte	0x30
	.zero		1


	//   ....[109]....
        /*0818*/ 	.word	0x00006640
        /*081c*/ 	.word	0x00000082
        /*0820*/ 	.word	0x000000c0
        /*0824*/ 	.short	0x010a
        /*0826*/ 	.byte	0xff
	.zero		1


	//   ....[110]....
        /*0828*/ 	.word	0x000067f0
        /*082c*/ 	.word	0x000000ff
        /*0830*/ 	.word	0x00000050
        /*0834*/ 	.short	0x010a
        /*0836*/ 	.byte	0x30
	.zero		1


	//   ....[111]....
        /*0838*/ 	.word	0x00006920
        /*083c*/ 	.word	0x00000082
        /*0840*/ 	.word	0x000000c0
        /*0844*/ 	.short	0x010a
        /*0846*/ 	.byte	0xff
	.zero		1


	//   ....[112]....
        /*0848*/ 	.word	0x00007530
        /*084c*/ 	.word	0x00000000
        /*0850*/ 	.word	0x00000000
        /*0854*/ 	.short	0x0101
        /*0856*/ 	.byte	0xff
	.zero		1


	//   ....[113]....
        /*0858*/ 	.word	0x00007540
        /*085c*/ 	.word	0x00000003
        /*0860*/ 	.word	0x00000050
        /*0864*/ 	.short	0x010a
        /*0866*/ 	.byte	0xff
	.zero		1


	//   ....[114]....
        /*0868*/ 	.word	0x00007620
        /*086c*/ 	.word	0x00000003
        /*0870*/ 	.word	0x00000050
        /*0874*/ 	.short	0x010a
        /*0876*/ 	.byte	0xff
	.zero		1


	//   ....[115]....
        /*0878*/ 	.word	0x00008350
        /*087c*/ 	.word	0x00000085
        /*0880*/ 	.word	0x00000000
        /*0884*/ 	.short	0x0101
        /*0886*/ 	.byte	0xff
	.zero		1


	//   ....[116]....
        /*0888*/ 	.word	0x00008370
        /*088c*/ 	.word	0x00000086
        /*0890*/ 	.word	0x00000050
        /*0894*/ 	.short	0x010a
        /*0896*/ 	.byte	0xff
	.zero		1


	//   ....[117]....
        /*0898*/ 	.word	0x00008440
        /*089c*/ 	.word	0x00000086
        /*08a0*/ 	.word	0x00000050
        /*08a4*/ 	.short	0x010a
        /*08a6*/ 	.byte	0xff
	.zero		1


	//   ....[118]....
        /*08a8*/ 	.word	0x00009170
        /*08ac*/ 	.word	0x00000085
        /*08b0*/ 	.word	0x00000000
        /*08b4*/ 	.short	0x0101
        /*08b6*/ 	.byte	0xff
	.zero		1


	//   ....[119]....
        /*08b8*/ 	.word	0x00009190
        /*08bc*/ 	.word	0x00000086
        /*08c0*/ 	.word	0x00000050
        /*08c4*/ 	.short	0x010a
        /*08c6*/ 	.byte	0xff
	.zero		1


	//   ....[120]....
        /*08c8*/ 	.word	0x00009270
        /*08cc*/ 	.word	0x00000086
        /*08d0*/ 	.word	0x00000050
        /*08d4*/ 	.short	0x010a
        /*08d6*/ 	.byte	0xff
	.zero		1


	//   ....[121]....
        /*08d8*/ 	.word	0x00009fc0
        /*08dc*/ 	.word	0x00000086
        /*08e0*/ 	.word	0x00000000
        /*08e4*/ 	.short	0x0101
        /*08e6*/ 	.byte	0xff
	.zero		1


	//   ....[122]....
        /*08e8*/ 	.word	0x00009fe0
        /*08ec*/ 	.word	0x00000087
        /*08f0*/ 	.word	0x00000050
        /*08f4*/ 	.short	0x010a
        /*08f6*/ 	.byte	0xff
	.zero		1


	//   ....[123]....
        /*08f8*/ 	.word	0x0000a0b0
        /*08fc*/ 	.word	0x00000087
        /*0900*/ 	.word	0x00000050
        /*0904*/ 	.short	0x010a
        /*0906*/ 	.byte	0xff
	.zero		1


	//   ....[124]....
        /*0908*/ 	.word	0x0000ae50
        /*090c*/ 	.word	0x0000003c
        /*0910*/ 	.word	0x00000000
        /*0914*/ 	.short	0x0101
        /*0916*/ 	.byte	0xff
	.zero		1


	//   ....[125]....
        /*0918*/ 	.word	0x0000ae70
        /*091c*/ 	.word	0x00000033
        /*0920*/ 	.word	0x00000050
        /*0924*/ 	.short	0x010a
        /*0926*/ 	.byte	0xff
	.zero		1


	//   ....[126]....
        /*0928*/ 	.word	0x0000af40
        /*092c*/ 	.word	0x00000033
        /*0930*/ 	.word	0x00000050
        /*0934*/ 	.short	0x010a
        /*0936*/ 	.byte	0xff
	.zero		1


	//   ....[127]....
        /*0938*/ 	.word	0x0000bcb0
        /*093c*/ 	.word	0x00000033
        /*0940*/ 	.word	0x00000000
        /*0944*/ 	.short	0x0101
        /*0946*/ 	.byte	0xff
	.zero		1


	//   ....[128]....
        /*0948*/ 	.word	0x0000bcd0
        /*094c*/ 	.word	0x00000000
        /*0950*/ 	.word	0x00000050
        /*0954*/ 	.short	0x010a
        /*0956*/ 	.byte	0xff
	.zero		1


	//   ....[129]....
        /*0958*/ 	.word	0x0000bda0
        /*095c*/ 	.word	0x00000000
        /*0960*/ 	.word	0x00000050
        /*0964*/ 	.short	0x010a
        /*0966*/ 	.byte	0xff
	.zero		1


	//   ....[130]....
        /*0968*/ 	.word	0x0000cb10
        /*096c*/ 	.word	0x00000033
        /*0970*/ 	.word	0x00000000
        /*0974*/ 	.short	0x0101
        /*0976*/ 	.byte	0xff
	.zero		1


	//   ....[131]....
        /*0978*/ 	.word	0x0000cb30
        /*097c*/ 	.word	0x00000000
        /*0980*/ 	.word	0x00000050
        /*0984*/ 	.short	0x010a
        /*0986*/ 	.byte	0xff
	.zero		1


	//   ....[132]....
        /*0988*/ 	.word	0x0000cc00
        /*098c*/ 	.word	0x00000000
        /*0990*/ 	.word	0x00000050
        /*0994*/ 	.short	0x010a
        /*0996*/ 	.byte	0xff
	.zero		1


	//   ....[133]....
        /*0998*/ 	.word	0x0000cf90
        /*099c*/ 	.word	0x00000082
        /*09a0*/ 	.word	0x00000000
        /*09a4*/ 	.short	0x0101
        /*09a6*/ 	.byte	0xff
	.zero		1


	//   ....[134]....
        /*09a8*/ 	.word	0x0000d970
        /*09ac*/ 	.word	0x00000000
        /*09b0*/ 	.word	0x00000000
        /*09b4*/ 	.short	0x0101
        /*09b6*/ 	.byte	0xff
	.zero		1


	//   ....[135]....
        /*09b8*/ 	.word	0x0000dbe0
        /*09bc*/ 	.word	0x000000ff
        /*09c0*/ 	.word	0x00000000
        /*09c4*/ 	.short	0x0101
        /*09c6*/ 	.byte	0x04
	.zero		1


	//   ....[136]....
        /*09c8*/ 	.word	0x0000dc00
        /*09cc*/ 	.word	0x00000003
        /*09d0*/ 	.word	0x000000f0
        /*09d4*/ 	.short	0x010a
        /*09d6*/ 	.byte	0xff
	.zero		1


	//   ....[137]....
        /*09d8*/ 	.word	0x0000dc60
        /*09dc*/ 	.word	0x00000002
        /*09e0*/ 	.word	0x00000028
        /*09e4*/ 	.short	0x010a
        /*09e6*/ 	.byte	0xff
	.zero		1


	//   ....[138]....
        /*09e8*/ 	.word	0x0000dcc0
        /*09ec*/ 	.word	0x00000002
        /*09f0*/ 	.word	0x00000028
        /*09f4*/ 	.short	0x010a
        /*09f6*/ 	.byte	0xff
	.zero		1


	//   ....[139]....
        /*09f8*/ 	.word	0x0000dd10
        /*09fc*/ 	.word	0x00000002
        /*0a00*/ 	.word	0x000000a0
        /*0a04*/ 	.short	0x010a
        /*0a06*/ 	.byte	0xff
	.zero		1


	//   ....[140]....
        /*0a08*/ 	.word	0x0000dd70
        /*0a0c*/ 	.word	0x00000000
        /*0a10*/ 	.word	0x00000000
        /*0a14*/ 	.short	0x010a
        /*0a16*/ 	.byte	0xff
	.zero		1


	//   ....[141]....
        /*0a18*/ 	.word	0x0000ddd0
        /*0a1c*/ 	.word	0x00000000
        /*0a20*/ 	.word	0x00000000
        /*0a24*/ 	.short	0x010a
        /*0a26*/ 	.byte	0xff
	.zero		1


	//   ....[142]....
        /*0a28*/ 	.word	0x0000de30
        /*0a2c*/ 	.word	0x00000000
        /*0a30*/ 	.word	0x00000000
        /*0a34*/ 	.short	0x010a
        /*0a36*/ 	.byte	0xff
	.zero		1


	//   ....[143]....
        /*0a38*/ 	.word	0x0000de90
        /*0a3c*/ 	.word	0x00000000
        /*0a40*/ 	.word	0x00000000
        /*0a44*/ 	.short	0x010a
        /*0a46*/ 	.byte	0xff
	.zero		1


	//   ....[144]....
        /*0a48*/ 	.word	0x0000dee0
        /*0a4c*/ 	.word	0x00000000
        /*0a50*/ 	.word	0x000000e0
        /*0a54*/ 	.short	0x010a
        /*0a56*/ 	.byte	0xff
	.zero		1


	//   ....[145]....
        /*0a58*/ 	.word	0x0000df40
        /*0a5c*/ 	.word	0x00000000
        /*0a60*/ 	.word	0x000000b0
        /*0a64*/ 	.short	0x010a
        /*0a66*/ 	.byte	0xff
	.zero		1


	//   ....[146]....
        /*0a68*/ 	.word	0x0000df90
        /*0a6c*/ 	.word	0x00000000
        /*0a70*/ 	.word	0x000000a0
        /*0a74*/ 	.short	0x010a
        /*0a76*/ 	.byte	0xff
	.zero		1


	//   ....[147]....
        /*0a78*/ 	.word	0x0000dff0
        /*0a7c*/ 	.word	0x00000000
        /*0a80*/ 	.word	0x000000b0
        /*0a84*/ 	.short	0x010a
        /*0a86*/ 	.byte	0xff
	.zero		1


	//   ....[148]....
        /*0a88*/ 	.word	0x0000e050
        /*0a8c*/ 	.word	0x00000004
        /*0a90*/ 	.word	0x00000008
        /*0a94*/ 	.short	0x010a
        /*0a96*/ 	.byte	0xff
	.zero		1


	//   ....[149]....
        /*0a98*/ 	.word	0x0000e130
        /*0a9c*/ 	.word	0x00000002
        /*0aa0*/ 	.word	0x00000008
        /*0aa4*/ 	.short	0x010a
        /*0aa6*/ 	.byte	0xff
	.zero		1


	//   ....[150]....
        /*0aa8*/ 	.word	0x0000e180
        /*0aac*/ 	.word	0x00000000
        /*0ab0*/ 	.word	0x000000a0
        /*0ab4*/ 	.short	0x010a
        /*0ab6*/ 	.byte	0xff
	.zero		1


	//   ....[151]....
        /*0ab8*/ 	.word	0x0000e1e0
        /*0abc*/ 	.word	0x00000000
        /*0ac0*/ 	.word	0x000000d0
        /*0ac4*/ 	.short	0x010a
        /*0ac6*/ 	.byte	0xff
	.zero		1


	//   ....[152]....
        /*0ac8*/ 	.word	0x0000e240
        /*0acc*/ 	.word	0x00000000
        /*0ad0*/ 	.word	0x00000000
        /*0ad4*/ 	.short	0x010a
        /*0ad6*/ 	.byte	0xff
	.zero		1


	//   ....[153]....
        /*0ad8*/ 	.word	0x0000e2a0
        /*0adc*/ 	.word	0x00000000
        /*0ae0*/ 	.word	0x00000000
        /*0ae4*/ 	.short	0x010a
        /*0ae6*/ 	.byte	0xff
	.zero		1


	//   ....[154]....
        /*0ae8*/ 	.word	0x0000e300
        /*0aec*/ 	.word	0x00000000
        /*0af0*/ 	.word	0x00000100
        /*0af4*/ 	.short	0x010a
        /*0af6*/ 	.byte	0xff
	.zero		1


	//   ....[155]....
        /*0af8*/ 	.word	0x0000e350
        /*0afc*/ 	.word	0x00000000
        /*0b00*/ 	.word	0x000000a0
        /*0b04*/ 	.short	0x010a
        /*0b06*/ 	.byte	0xff
	.zero		1


	//   ....[156]....
        /*0b08*/ 	.word	0x0000e3b0
        /*0b0c*/ 	.word	0x00000000
        /*0b10*/ 	.word	0x00000098
        /*0b14*/ 	.short	0x010a
        /*0b16*/ 	.byte	0xff
	.zero		1


	//   ....[157]....
        /*0b18*/ 	.word	0x0000e410
        /*0b1c*/ 	.word	0x00000003
        /*0b20*/ 	.word	0x00000070
        /*0b24*/ 	.short	0x010a
        /*0b26*/ 	.byte	0xff
	.zero		1


	//   ....[158]....
        /*0b28*/ 	.word	0x0000e470
        /*0b2c*/ 	.word	0x00000003
        /*0b30*/ 	.word	0x00000078
        /*0b34*/ 	.short	0x010a
        /*0b36*/ 	.byte	0xff
	.zero		1


	//   ....[159]....
        /*0b38*/ 	.word	0x0000e4d0
        /*0b3c*/ 	.word	0x00000003
        /*0b40*/ 	.word	0x00000080
        /*0b44*/ 	.short	0x010a
        /*0b46*/ 	.byte	0xff
	.zero		1


	//   ....[160]....
        /*0b48*/ 	.word	0x0000e530
        /*0b4c*/ 	.word	0x00000003
        /*0b50*/ 	.word	0x00000088
        /*0b54*/ 	.short	0x010a
        /*0b56*/ 	.byte	0xff
	.zero		1


	//   ....[161]....
        /*0b58*/ 	.word	0x0000e590
        /*0b5c*/ 	.word	0x00000003
        /*0b60*/ 	.word	0x00000070
        /*0b64*/ 	.short	0x010a
        /*0b66*/ 	.byte	0xff
	.zero		1


	//   ....[162]....
        /*0b68*/ 	.word	0x0000e5f0
        /*0b6c*/ 	.word	0x00000003
        /*0b70*/ 	.word	0x00000078
        /*0b74*/ 	.short	0x010a
        /*0b76*/ 	.byte	0xff
	.zero		1


	//   ....[163]....
        /*0b78*/ 	.word	0x0000e650
        /*0b7c*/ 	.word	0x00000003
        /*0b80*/ 	.word	0x00000080
        /*0b84*/ 	.short	0x010a
        /*0b86*/ 	.byte	0xff
	.zero		1


	//   ....[164]....
        /*0b88*/ 	.word	0x0000e6b0
        /*0b8c*/ 	.word	0x00000003
        /*0b90*/ 	.word	0x00000088
        /*0b94*/ 	.short	0x010a
        /*0b96*/ 	.byte	0xff
	.zero		1


	//   ....[165]....
        /*0b98*/ 	.word	0x0000e710
        /*0b9c*/ 	.word	0x00000003
        /*0ba0*/ 	.word	0x00000070
        /*0ba4*/ 	.short	0x010a
        /*0ba6*/ 	.byte	0xff
	.zero		1


	//   ....[166]....
        /*0ba8*/ 	.word	0x0000e770
        /*0bac*/ 	.word	0x00000003
        /*0bb0*/ 	.word	0x00000078
        /*0bb4*/ 	.short	0x010a
        /*0bb6*/ 	.byte	0xff
	.zero		1


	//   ....[167]....
        /*0bb8*/ 	.word	0x0000e7d0
        /*0bbc*/ 	.word	0x00000003
        /*0bc0*/ 	.word	0x00000080
        /*0bc4*/ 	.short	0x010a
        /*0bc6*/ 	.byte	0xff
	.zero		1


	//   ....[168]....
        /*0bc8*/ 	.word	0x0000e820
        /*0bcc*/ 	.word	0x00000000
        /*0bd0*/ 	.word	0x000000a0
        /*0bd4*/ 	.short	0x010a
        /*0bd6*/ 	.byte	0xff
	.zero		1


	//   ....[169]....
        /*0bd8*/ 	.word	0x0000e880
        /*0bdc*/ 	.word	0x00000000
        /*0be0*/ 	.word	0x00000050
        /*0be4*/ 	.short	0x010a
        /*0be6*/ 	.byte	0xff
	.zero		1


	//   ....[170]....
        /*0be8*/ 	.word	0x0000e8d0
        /*0bec*/ 	.word	0x00000082
        /*0bf0*/ 	.word	0x000000c0
        /*0bf4*/ 	.short	0x010a
        /*0bf6*/ 	.byte	0xff
	.zero		1


	//   ....[171]....
        /*0bf8*/ 	.word	0x0000e920
        /*0bfc*/ 	.word	0x00000003
        /*0c00*/ 	.word	0x00000050
        /*0c04*/ 	.short	0x010a
        /*0c06*/ 	.byte	0xff
	.zero		1


	//   ....[172]....
        /*0c08*/ 	.word	0x0000e970
        /*0c0c*/ 	.word	0x00000086
        /*0c10*/ 	.word	0x00000050
        /*0c14*/ 	.short	0x010a
        /*0c16*/ 	.byte	0xff
	.zero		1


	//   ....[173]....
        /*0c18*/ 	.word	0x0000e9c0
        /*0c1c*/ 	.word	0x00000086
        /*0c20*/ 	.word	0x00000050
        /*0c24*/ 	.short	0x010a
        /*0c26*/ 	.byte	0xff
	.zero		1


	//   ....[174]....
        /*0c28*/ 	.word	0x0000ea10
        /*0c2c*/ 	.word	0x00000087
        /*0c30*/ 	.word	0x00000050
        /*0c34*/ 	.short	0x010a
        /*0c36*/ 	.byte	0xff
	.zero		1


	//   ....[175]....
        /*0c38*/ 	.word	0x0000ea60
        /*0c3c*/ 	.word	0x00000033
        /*0c40*/ 	.word	0x00000050
        /*0c44*/ 	.short	0x010a
        /*0c46*/ 	.byte	0xff
	.zero		1


	//   ....[176]....
        /*0c48*/ 	.word	0x0000eab0
        /*0c4c*/ 	.word	0x00000000
        /*0c50*/ 	.word	0x00000050
        /*0c54*/ 	.short	0x010a
        /*0c56*/ 	.byte	0xff
	.zero		1


	//   ....[177]....
        /*0c58*/ 	.word	0x0000eb00
        /*0c5c*/ 	.word	0x00000000
        /*0c60*/ 	.word	0x00000050
        /*0c64*/ 	.short	0x010a
        /*0c66*/ 	.byte	0xff
	.zero		1


	//----- nvinfo : EIATTR_NUM_MBARRIERS
	.align		4
.L_47:
        /*0c68*/ 	.byte	0x03, 0x38
        /*0c6a*/ 	.short	0x0021


	//----- nvinfo : EIATTR_EXIT_INSTR_OFFSETS
	.align		4
        /*0c6c*/ 	.byte	0x04, 0x1c
        /*0c6e*/ 	.short	(.L_49 - .L_48)


	//   ....[0]....
.L_48:
        /*0c70*/ 	.word	0x00002870


	//   ....[1]....
        /*0c74*/ 	.word	0x00002d70


	//   ....[2]....
        /*0c78*/ 	.word	0x00002dd0


	//   ....[3]....
        /*0c7c*/ 	.word	0x00004030


	//   ....[4]....
        /*0c80*/ 	.word	0x00005680


	//   ....[5]....
        /*0c84*/ 	.word	0x000056c0


	//   ....[6]....
        /*0c88*/ 	.word	0x0000dad0


	//   ....[7]....
        /*0c8c*/ 	.word	0x0000db50


	//   ....[8]....
        /*0c90*/ 	.word	0x0000db80


	//   ....[9]....
        /*0c94*/ 	.word	0x0000dbf0


	//----- nvinfo : EIATTR_MAX_THREADS
	.align		4
.L_49:
        /*0c98*/ 	.byte	0x04, 0x05
        /*0c9a*/ 	.short	(.L_51 - .L_50)
.L_50:
        /*0c9c*/ 	.word	0x00000100
        /*0ca0*/ 	.word	0x00000001
        /*0ca4*/ 	.word	0x00000001


	//----- nvinfo : EIATTR_CRS_STACK_SIZE
	.align		4
.L_51:
        /*0ca8*/ 	.byte	0x04, 0x1e
        /*0caa*/ 	.short	(.L_53 - .L_52)
.L_52:
        /*0cac*/ 	.word	0x00000000


	//----- nvinfo : EIATTR_CBANK_PARAM_SIZE
	.align		4
.L_53:
        /*0cb0*/ 	.byte	0x03, 0x19
        /*0cb2*/ 	.short	0x0800


	//----- nvinfo : EIATTR_PARAM_CBANK
	.align		4
        /*0cb4*/ 	.byte	0x04, 0x0a
        /*0cb6*/ 	.short	(.L_55 - .L_54)
	.align		4
.L_54:
        /*0cb8*/ 	.word	index@(.nv.constant0._ZN7cutlass13device_kernelINS_4gemm6kernel13GemmUniversalIN4cute5tupleIJiiiiEEENS1_10collective13CollectiveMmaINS1_35MainloopSm100TmaUmmaWarpSpecializedILi5ELi2ELi2ENS5_IJNS4_1CILi2EEENSA_ILi1EEESC_EEEEENS5_IJNSA_ILi256EEESF_NSA_ILi32EEEEEENS_10tfloat32_tENS5_IJlSC_lEEESI_SJ_NS4_8TiledMMAINS4_8MMA_AtomIJNS4_23SM100_MMA_TF32_2x1SM_SSISI_SI_fLi256ELi256ELNS4_4UMMA5MajorE0ELSO_0ELNSN_7ScaleInE0ELSP_0EEEEEENS4_6LayoutINS5_IJSC_SC_SC_EEENS5_IJNSA_ILi0EEESU_SU_EEEEENS5_IJNS4_10UnderscoreESX_SX_EEEEENS4_18SM100_TMA_2SM_LOADENS4_14ComposedLayoutINS4_7SwizzleILi3ELi4ELi3EEENS4_18smem_ptr_flag_bitsILi32EEENSS_INS5_IJNSA_ILi8EEESG_EEENS5_IJSG_SC_EEEEEEEvNS4_8identityES10_S1A_vS1B_EENS_8epilogue10collective18CollectiveEpilogueINS1D_23Sm100TmaWarpSpecializedILi4ELi2ELi32ELb1ELb0EEEJNS5_IJNSA_ILi128EEESF_SG_EEENS5_IJNSS_IS1I_SC_EENSS_ISG_SC_EEEEESI_SJ_SI_SJ_NS1D_6fusion15FusionCallbacksIS1H_NS1N_17LinearCombinationISI_fSI_fLNS_15FloatRoundStyleE2EEES1J_S1M_JEEENS4_5SM1004TMEM4LOAD26SM100_TMEM_LOAD_32dp32b32xENS4_13SM90_TMA_LOADES1A_NS4_39AutoVectorizingCopyWithAssumedAlignmentILi128EEENS4_14SM90_TMA_STOREES1A_S1Z_S1Z_EEEvvEEEEvNT_6ParamsE)
        /*0cbc*/ 	.short	0x0380
        /*0cbe*/ 	.short	0x0800


	//----- nvinfo : EIATTR_SW_WAR
	.align		4
.L_55:
        /*0cc0*/ 	.byte	0x04, 0x36
        /*0cc2*/ 	.short	(.L_57 - .L_56)
.L_56:
        /*0cc4*/ 	.word	0x00000008
.L_57:


//--------------------- .nv.callgraph             --------------------------
	.section	.nv.callgraph,"",@"SHT_CUDA_CALLGRAPH"
	.align	4
	.sectionentsize	8
	.align		4
        /*0000*/ 	.word	0x00000000
	.align		4
        /*0004*/ 	.word	0xffffffff
	.align		4
        /*0008*/ 	.word	index@(_ZN7cutlass13device_kernelINS_4gemm6kernel13GemmUniversalIN4cute5tupleIJiiiiEEENS1_10collective13CollectiveMmaINS1_35MainloopSm100TmaUmmaWarpSpecializedILi5ELi2ELi2ENS5_IJNS4_1CILi2EEENSA_ILi1EEESC_EEEEENS5_IJNSA_ILi256EEESF_NSA_ILi32EEEEEENS_10tfloat32_tENS5_IJlSC_lEEESI_SJ_NS4_8TiledMMAINS4_8MMA_AtomIJNS4_23SM100_MMA_TF32_2x1SM_SSISI_SI_fLi256ELi256ELNS4_4UMMA5MajorE0ELSO_0ELNSN_7ScaleInE0ELSP_0EEEEEENS4_6LayoutINS5_IJSC_SC_SC_EEENS5_IJNSA_ILi0EEESU_SU_EEEEENS5_IJNS4_10UnderscoreESX_SX_EEEEENS4_18SM100_TMA_2SM_LOADENS4_14ComposedLayoutINS4_7SwizzleILi3ELi4ELi3EEENS4_18smem_ptr_flag_bitsILi32EEENSS_INS5_IJNSA_ILi8EEESG_EEENS5_IJSG_SC_EEEEEEEvNS4_8identityES10_S1A_vS1B_EENS_8epilogue10collective18CollectiveEpilogueINS1D_23Sm100TmaWarpSpecializedILi4ELi2ELi32ELb1ELb0EEEJNS5_IJNSA_ILi128EEESF_SG_EEENS5_IJNSS_IS1I_SC_EENSS_ISG_SC_EEEEESI_SJ_SI_SJ_NS1D_6fusion15FusionCallbacksIS1H_NS1N_17LinearCombinationISI_fSI_fLNS_15FloatRoundStyleE2EEES1J_S1M_JEEENS4_5SM1004TMEM4LOAD26SM100_TMEM_LOAD_32dp32b32xENS4_13SM90_TMA_LOADES1A_NS4_39AutoVectorizingCopyWithAssumedAlignmentILi128EEENS4_14SM90_TMA_STOREES1A_S1Z_S1Z_EEEvvEEEEvNT_6ParamsE)
	.align		4
        /*000c*/ 	.word	index@(__assertfail)
	.align		4
        /*0010*/ 	.word	0x00000000
	.align		4
        /*0014*/ 	.word	0xfffffffe
	.align		4
        /*0018*/ 	.word	0x00000000
	.align		4
        /*001c*/ 	.word	0xfffffffd
	.align		4
        /*0020*/ 	.word	0x00000000
	.align		4
        /*0024*/ 	.word	0xfffffffc


//--------------------- .nv.constant4             --------------------------
	.section	.nv.constant4,"a",@progbits
	.align	8
	.align		8
.nv.constant4:
        /*0000*/ 	.dword	__assertfail
	.align		8
        /*0008*/ 	.dword	__unnamed_1
	.align		8
        /*0010*/ 	.dword	__unnamed_2
	.align		8
        /*0018*/ 	.dword	_ZN40_INTERNAL_22033978_4_k_cu_11acbb34_103864cuda3std3__45__cpo5beginE
	.align		8
        /*0020*/ 	.dword	_ZN40_INTERNAL_22033978_4_k_cu_11acbb34_103864cuda3std3__45__cpo3endE
	.align		8
        /*0028*/ 	.dword	_ZN40_INTERNAL_22033978_4_k_cu_11acbb34_103864cuda3std3__45__cpo6cbeginE
	.align		8
        /*0030*/ 	.dword	_ZN40_INTERNAL_22033978_4_k_cu_11acbb34_103864cuda3std3__45__cpo4cendE
	.align		8
        /*0038*/ 	.dword	_ZN40_INTERNAL_22033978_4_k_cu_11acbb34_103864cuda3std3__442_GLOBAL__N__22033978_4_k_cu_11acbb34_103866ignoreE
	.align		8
        /*0040*/ 	.dword	_ZN40_INTERNAL_22033978_4_k_cu_11acbb34_103864cuda3std3__419piecewise_constructE
	.align		8
        /*0048*/ 	.dword	_ZN40_INTERNAL_22033978_4_k_cu_11acbb34_103864cuda3std3__48in_placeE
	.align		8
        /*0050*/ 	.dword	_ZN40_INTERNAL_22033978_4_k_cu_11acbb34_103864cuda3std6ranges3__45__cpo4swapE
	.align		8
        /*0058*/ 	.dword	_ZN40_INTERNAL_22033978_4_k_cu_11acbb34_103864cuda3std6ranges3__45__cpo9iter_moveE
	.align		8
        /*0060*/ 	.dword	_ZN40_INTERNAL_22033978_4_k_cu_11acbb34_103864cute7productE
	.align		8
        /*0068*/ 	.dword	_ZN40_INTERNAL_22033978_4_k_cu_11acbb34_103864cute1_E
	.align		8
        /*0070*/ 	.dword	$str$25
	.align		8
        /*0078*/ 	.dword	$str$26
	.align		8
        /*0080*/ 	.dword	$str$27
	.align		8
        /*0088*/ 	.dword	$str$28


//--------------------- .text._ZN7cutlass13device_kernelINS_4gemm6kernel13GemmUniversalIN4cute5tupleIJiiiiEEENS1_10collective13CollectiveMmaINS1_35MainloopSm100TmaUmmaWarpSpecializedILi5ELi2ELi2ENS5_IJNS4_1CILi2EEENSA_ILi1EEESC_EEEEENS5_IJNSA_ILi256EEESF_NSA_ILi32EEEEEENS_10tfloat32_tENS5_IJlSC_lEEESI_SJ_NS4_8TiledMMAINS4_8MMA_AtomIJNS4_23SM100_MMA_TF32_2x1SM_SSISI_SI_fLi256ELi256ELNS4_4UMMA5MajorE0ELSO_0ELNSN_7ScaleInE0ELSP_0EEEEEENS4_6LayoutINS5_IJSC_SC_SC_EEENS5_IJNSA_ILi0EEESU_SU_EEEEENS5_IJNS4_10UnderscoreESX_SX_EEEEENS4_18SM100_TMA_2SM_LOADENS4_14ComposedLayoutINS4_7SwizzleILi3ELi4ELi3EEENS4_18smem_ptr_flag_bitsILi32EEENSS_INS5_IJNSA_ILi8EEESG_EEENS5_IJSG_SC_EEEEEEEvNS4_8identityES10_S1A_vS1B_EENS_8epilogue10collective18CollectiveEpilogueINS1D_23Sm100TmaWarpSpecializedILi4ELi2ELi32ELb1ELb0EEEJNS5_IJNSA_ILi128EEESF_SG_EEENS5_IJNSS_IS1I_SC_EENSS_ISG_SC_EEEEESI_SJ_SI_SJ_NS1D_6fusion15FusionCallbacksIS1H_NS1N_17LinearCombinationISI_fSI_fLNS_15FloatRoundStyleE2EEES1J_S1M_JEEENS4_5SM1004TMEM4LOAD26SM100_TMEM_LOAD_32dp32b32xENS4_13SM90_TMA_LOADES1A_NS4_39AutoVectorizingCopyWithAssumedAlignmentILi128EEENS4_14SM90_TMA_STOREES1A_S1Z_S1Z_EEEvvEEEEvNT_6ParamsE --------------------------
	.section	.text._ZN7cutlass13device_kernelINS_4gemm6kernel13GemmUniversalIN4cute5tupleIJiiiiEEENS1_10collective13CollectiveMmaINS1_35MainloopSm100TmaUmmaWarpSpecializedILi5ELi2ELi2ENS5_IJNS4_1CILi2EEENSA_ILi1EEESC_EEEEENS5_IJNSA_ILi256EEESF_NSA_ILi32EEEEEENS_10tfloat32_tENS5_IJlSC_lEEESI_SJ_NS4_8TiledMMAINS4_8MMA_AtomIJNS4_23SM100_MMA_TF32_2x1SM_SSISI_SI_fLi256ELi256ELNS4_4UMMA5MajorE0ELSO_0ELNSN_7ScaleInE0ELSP_0EEEEEENS4_6LayoutINS5_IJSC_SC_SC_EEENS5_IJNSA_ILi0EEESU_SU_EEEEENS5_IJNS4_10UnderscoreESX_SX_EEEEENS4_18SM100_TMA_2SM_LOADENS4_14ComposedLayoutINS4_7SwizzleILi3ELi4ELi3EEENS4_18smem_ptr_flag_bitsILi32EEENSS_INS5_IJNSA_ILi8EEESG_EEENS5_IJSG_SC_EEEEEEEvNS4_8identityES10_S1A_vS1B_EENS_8epilogue10collective18CollectiveEpilogueINS1D_23Sm100TmaWarpSpecializedILi4ELi2ELi32ELb1ELb0EEEJNS5_IJNSA_ILi128EEESF_SG_EEENS5_IJNSS_IS1I_SC_EENSS_ISG_SC_EEEEESI_SJ_SI_SJ_NS1D_6fusion15FusionCallbacksIS1H_NS1N_17LinearCombinationISI_fSI_fLNS_15FloatRoundStyleE2EEES1J_S1M_JEEENS4_5SM1004TMEM4LOAD26SM100_TMEM_LOAD_32dp32b32xENS4_13SM90_TMA_LOADES1A_NS4_39AutoVectorizingCopyWithAssumedAlignmentILi128EEENS4_14SM90_TMA_STOREES1A_S1Z_S1Z_EEEvvEEEEvNT_6ParamsE,"ax",@progbits
	.align	128
.text._ZN7cutlass13device_kernelINS_4gemm6kernel13GemmUniversalIN4cute5tupleIJiiiiEEENS1_10collective13CollectiveMmaINS1_35MainloopSm100TmaUmmaWarpSpecializedILi5ELi2ELi2ENS5_IJNS4_1CILi2EEENSA_ILi1EEESC_EEEEENS5_IJNSA_ILi256EEESF_NSA_ILi32EEEEEENS_10tfloat32_tENS5_IJlSC_lEEESI_SJ_NS4_8TiledMMAINS4_8MMA_AtomIJNS4_23SM100_MMA_TF32_2x1SM_SSISI_SI_fLi256ELi256ELNS4_4UMMA5MajorE0ELSO_0ELNSN_7ScaleInE0ELSP_0EEEEEENS4_6LayoutINS5_IJSC_SC_SC_EEENS5_IJNSA_ILi0EEESU_SU_EEEEENS5_IJNS4_10UnderscoreESX_SX_EEEEENS4_18SM100_TMA_2SM_LOADENS4_14ComposedLayoutINS4_7SwizzleILi3ELi4ELi3EEENS4_18smem_ptr_flag_bitsILi32EEENSS_INS5_IJNSA_ILi8EEESG_EEENS5_IJSG_SC_EEEEEEEvNS4_8identityES10_S1A_vS1B_EENS_8epilogue10collective18CollectiveEpilogueINS1D_23Sm100TmaWarpSpecializedILi4ELi2ELi32ELb1ELb0EEEJNS5_IJNSA_ILi128EEESF_SG_EEENS5_IJNSS_IS1I_SC_EENSS_ISG_SC_EEEEESI_SJ_SI_SJ_NS1D_6fusion15FusionCallbacksIS1H_NS1N_17LinearCombinationISI_fSI_fLNS_15FloatRoundStyleE2EEES1J_S1M_JEEENS4_5SM1004TMEM4LOAD26SM100_TMEM_LOAD_32dp32b32xENS4_13SM90_TMA_LOADES1A_NS4_39AutoVectorizingCopyWithAssumedAlignmentILi128EEENS4_14SM90_TMA_STOREES1A_S1Z_S1Z_EEEvvEEEEvNT_6ParamsE:
        .type           _ZN7cutlass13device_kernelINS_4gemm6kernel13GemmUniversalIN4cute5tupleIJiiiiEEENS1_10collective13CollectiveMmaINS1_35MainloopSm100TmaUmmaWarpSpecializedILi5ELi2ELi2ENS5_IJNS4_1CILi2EEENSA_ILi1EEESC_EEEEENS5_IJNSA_ILi256EEESF_NSA_ILi32EEEEEENS_10tfloat32_tENS5_IJlSC_lEEESI_SJ_NS4_8TiledMMAINS4_8MMA_AtomIJNS4_23SM100_MMA_TF32_2x1SM_SSISI_SI_fLi256ELi256ELNS4_4UMMA5MajorE0ELSO_0ELNSN_7ScaleInE0ELSP_0EEEEEENS4_6LayoutINS5_IJSC_SC_SC_EEENS5_IJNSA_ILi0EEESU_SU_EEEEENS5_IJNS4_10UnderscoreESX_SX_EEEEENS4_18SM100_TMA_2SM_LOADENS4_14ComposedLayoutINS4_7SwizzleILi3ELi4ELi3EEENS4_18smem_ptr_flag_bitsILi32EEENSS_INS5_IJNSA_ILi8EEESG_EEENS5_IJSG_SC_EEEEEEEvNS4_8identityES10_S1A_vS1B_EENS_8epilogue10collective18CollectiveEpilogueINS1D_23Sm100TmaWarpSpecializedILi4ELi2ELi32ELb1ELb0EEEJNS5_IJNSA_ILi128EEESF_SG_EEENS5_IJNSS_IS1I_SC_EENSS_ISG_SC_EEEEESI_SJ_SI_SJ_NS1D_6fusion15FusionCallbacksIS1H_NS1N_17LinearCombinationISI_fSI_fLNS_15FloatRoundStyleE2EEES1J_S1M_JEEENS4_5SM1004TMEM4LOAD26SM100_TMEM_LOAD_32dp32b32xENS4_13SM90_TMA_LOADES1A_NS4_39AutoVectorizingCopyWithAssumedAlignmentILi128EEENS4_14SM90_TMA_STOREES1A_S1Z_S1Z_EEEvvEEEEvNT_6ParamsE,@function
        .size           _ZN7cutlass13device_kernelINS_4gemm6kernel13GemmUniversalIN4cute5tupleIJiiiiEEENS1_10collective13CollectiveMmaINS1_35MainloopSm100TmaUmmaWarpSpecializedILi5ELi2ELi2ENS5_IJNS4_1CILi2EEENSA_ILi1EEESC_EEEEENS5_IJNSA_ILi256EEESF_NSA_ILi32EEEEEENS_10tfloat32_tENS5_IJlSC_lEEESI_SJ_NS4_8TiledMMAINS4_8MMA_AtomIJNS4_23SM100_MMA_TF32_2x1SM_SSISI_SI_fLi256ELi256ELNS4_4UMMA5MajorE0ELSO_0ELNSN_7ScaleInE0ELSP_0EEEEEENS4_6LayoutINS5_IJSC_SC_SC_EEENS5_IJNSA_ILi0EEESU_SU_EEEEENS5_IJNS4_10UnderscoreESX_SX_EEEEENS4_18SM100_TMA_2SM_LOADENS4_14ComposedLayoutINS4_7SwizzleILi3ELi4ELi3EEENS4_18smem_ptr_flag_bitsILi32EEENSS_INS5_IJNSA_ILi8EEESG_EEENS5_IJSG_SC_EEEEEEEvNS4_8identityES10_S1A_vS1B_EENS_8epilogue10collective18CollectiveEpilogueINS1D_23Sm100TmaWarpSpecializedILi4ELi2ELi32ELb1ELb0EEEJNS5_IJNSA_ILi128EEESF_SG_EEENS5_IJNSS_IS1I_SC_EENSS_ISG_SC_EEEEESI_SJ_SI_SJ_NS1D_6fusion15FusionCallbacksIS1H_NS1N_17LinearCombinationISI_fSI_fLNS_15FloatRoundStyleE2EEES1J_S1M_JEEENS4_5SM1004TMEM4LOAD26SM100_TMEM_LOAD_32dp32b32xENS4_13SM90_TMA_LOADES1A_NS4_39AutoVectorizingCopyWithAssumedAlignmentILi128EEENS4_14SM90_TMA_STOREES1A_S1Z_S1Z_EEEvvEEEEvNT_6ParamsE,(.L_x_238 - _ZN7cutlass13device_kernelINS_4gemm6kernel13GemmUniversalIN4cute5tupleIJiiiiEEENS1_10collective13CollectiveMmaINS1_35MainloopSm100TmaUmmaWarpSpecializedILi5ELi2ELi2ENS5_IJNS4_1CILi2EEENSA_ILi1EEESC_EEEEENS5_IJNSA_ILi256EEESF_NSA_ILi32EEEEEENS_10tfloat32_tENS5_IJlSC_lEEESI_SJ_NS4_8TiledMMAINS4_8MMA_AtomIJNS4_23SM100_MMA_TF32_2x1SM_SSISI_SI_fLi256ELi256ELNS4_4UMMA5MajorE0ELSO_0ELNSN_7ScaleInE0ELSP_0EEEEEENS4_6LayoutINS5_IJSC_SC_SC_EEENS5_IJNSA_ILi0EEESU_SU_EEEEENS5_IJNS4_10UnderscoreESX_SX_EEEEENS4_18SM100_TMA_2SM_LOADENS4_14ComposedLayoutINS4_7SwizzleILi3ELi4ELi3EEENS4_18smem_ptr_flag_bitsILi32EEENSS_INS5_IJNSA_ILi8EEESG_EEENS5_IJSG_SC_EEEEEEEvNS4_8identityES10_S1A_vS1B_EENS_8epilogue10collective18CollectiveEpilogueINS1D_23Sm100TmaWarpSpecializedILi4ELi2ELi32ELb1ELb0EEEJNS5_IJNSA_ILi128EEESF_SG_EEENS5_IJNSS_IS1I_SC_EENSS_ISG_SC_EEEEESI_SJ_SI_SJ_NS1D_6fusion15FusionCallbacksIS1H_NS1N_17LinearCombinationISI_fSI_fLNS_15FloatRoundStyleE2EEES1J_S1M_JEEENS4_5SM1004TMEM4LOAD26SM100_TMEM_LOAD_32dp32b32xENS4_13SM90_TMA_LOADES1A_NS4_39AutoVectorizingCopyWithAssumedAlignmentILi128EEENS4_14SM90_TMA_STOREES1A_S1Z_S1Z_EEEvvEEEEvNT_6ParamsE)
        .other          _ZN7cutlass13device_kernelINS_4gemm6kernel13GemmUniversalIN4cute5tupleIJiiiiEEENS1_10collective13CollectiveMmaINS1_35MainloopSm100TmaUmmaWarpSpecializedILi5ELi2ELi2ENS5_IJNS4_1CILi2EEENSA_ILi1EEESC_EEEEENS5_IJNSA_ILi256EEESF_NSA_ILi32EEEEEENS_10tfloat32_tENS5_IJlSC_lEEESI_SJ_NS4_8TiledMMAINS4_8MMA_AtomIJNS4_23SM100_MMA_TF32_2x1SM_SSISI_SI_fLi256ELi256ELNS4_4UMMA5MajorE0ELSO_0ELNSN_7ScaleInE0ELSP_0EEEEEENS4_6LayoutINS5_IJSC_SC_SC_EEENS5_IJNSA_ILi0EEESU_SU_EEEEENS5_IJNS4_10UnderscoreESX_SX_EEEEENS4_18SM100_TMA_2SM_LOADENS4_14ComposedLayoutINS4_7SwizzleILi3ELi4ELi3EEENS4_18smem_ptr_flag_bitsILi32EEENSS_INS5_IJNSA_ILi8EEESG_EEENS5_IJSG_SC_EEEEEEEvNS4_8identityES10_S1A_vS1B_EENS_8epilogue10collective18CollectiveEpilogueINS1D_23Sm100TmaWarpSpecializedILi4ELi2ELi32ELb1ELb0EEEJNS5_IJNSA_ILi128EEESF_SG_EEENS5_IJNSS_IS1I_SC_EENSS_ISG_SC_EEEEESI_SJ_SI_SJ_NS1D_6fusion15FusionCallbacksIS1H_NS1N_17LinearCombinationISI_fSI_fLNS_15FloatRoundStyleE2EEES1J_S1M_JEEENS4_5SM1004TMEM4LOAD26SM100_TMEM_LOAD_32dp32b32xENS4_13SM90_TMA_LOADES1A_NS4_39AutoVectorizingCopyWithAssumedAlignmentILi128EEENS4_14SM90_TMA_STOREES1A_S1Z_S1Z_EEEvvEEEEvNT_6ParamsE,@"STO_CUDA_ENTRY STV_DEFAULT"
_ZN7cutlass13device_kernelINS_4gemm6kernel13GemmUniversalIN4cute5tupleIJiiiiEEENS1_10collective13CollectiveMmaINS1_35MainloopSm100TmaUmmaWarpSpecializedILi5ELi2ELi2ENS5_IJNS4_1CILi2EEENSA_ILi1EEESC_EEEEENS5_IJNSA_ILi256EEESF_NSA_ILi32EEEEEENS_10tfloat32_tENS5_IJlSC_lEEESI_SJ_NS4_8TiledMMAINS4_8MMA_AtomIJNS4_23SM100_MMA_TF32_2x1SM_SSISI_SI_fLi256ELi256ELNS4_4UMMA5MajorE0ELSO_0ELNSN_7ScaleInE0ELSP_0EEEEEENS4_6LayoutINS5_IJSC_SC_SC_EEENS5_IJNSA_ILi0EEESU_SU_EEEEENS5_IJNS4_10UnderscoreESX_SX_EEEEENS4_18SM100_TMA_2SM_LOADENS4_14ComposedLayoutINS4_7SwizzleILi3ELi4ELi3EEENS4_18smem_ptr_flag_bitsILi32EEENSS_INS5_IJNSA_ILi8EEESG_EEENS5_IJSG_SC_EEEEEEEvNS4_8identityES10_S1A_vS1B_EENS_8epilogue10collective18CollectiveEpilogueINS1D_23Sm100TmaWarpSpecializedILi4ELi2ELi32ELb1ELb0EEEJNS5_IJNSA_ILi128EEESF_SG_EEENS5_IJNSS_IS1I_SC_EENSS_ISG_SC_EEEEESI_SJ_SI_SJ_NS1D_6fusion15FusionCallbacksIS1H_NS1N_17LinearCombinationISI_fSI_fLNS_15FloatRoundStyleE2EEES1J_S1M_JEEENS4_5SM1004TMEM4LOAD26SM100_TMEM_LOAD_32dp32b32xENS4_13SM90_TMA_LOADES1A_NS4_39AutoVectorizingCopyWithAssumedAlignmentILi128EEENS4_14SM90_TMA_STOREES1A_S1Z_S1Z_EEEvvEEEEvNT_6ParamsE:
[----:B------:R-:W1:Y:S01]  /*0000*/  LDC R1, c[0x0][0x37c] ;  /* 0x0000df00ff017b82 */ /* 0x000e620000000800 */
[----:B------:R-:W2:Y:S01]  /*0010*/  S2R R117, SR_TID.X ;  /* 0x0000000000757919 */ /* 0x000ea20000002100 */
[----:B------:R-:W3:Y:S06]  /*0020*/  LDCU.64 UR6, c[0x0][0x890] ;  /* 0x00011200ff0677ac */ /* 0x000eec0008000a00 */
[----:B------:R-:W4:Y:S01]  /*0030*/  S2UR UR37, SR_CgaCtaId ;  /* 0x00000000002579c3 */ /* 0x000f220000008800 */
[----:B------:R-:W-:Y:S02]  /*0040*/  PRMT R103, RZ, 0x7610, R103 ;  /* 0x00007610ff677816 */ /* 0x000fe40000000067 */
[----:B------:R-:W-:Y:S01]  /*0050*/  ELECT P1, URZ, PT ;  /* 0x0000000000ff782f */ /* 0x000fe20003820000 */
[----:B------:R-:W1:Y:S01]  /*0060*/  LDCU.64 UR46, c[0x0][0x358] ;  /* 0x00006b00ff2e77ac */ /* 0x000e620008000a00 */
[----:B---3--:R-:W-:-:S04]  /*0070*/  UISETP.NE.U32.AND UP0, UPT, UR6, URZ, UPT ;  /* 0x000000ff0600728c */ /* 0x008fc8000bf05070 */
[----:B------:R-:W-:Y:S02]  /*0080*/  UISETP.NE.AND.EX UP0, UPT, UR7, URZ, UPT, UP0 ;  /* 0x000000ff0700728c */ /* 0x000fe4000bf05300 */
[----:B----4-:R-:W-:Y:S02]  /*0090*/  ULOP3.LUT UR5, UR37, 0x1, URZ, 0xc0, !UPT ;  /* 0x0000000125057892 */ /* 0x010fe4000f8ec0ff */
[----:B------:R-:W-:Y:S01]  /*00a0*/  ULOP3.LUT UR4, UR37, 0x1, URZ, 0x3c, !UPT ;  /* 0x0000000125047892 */ /* 0x000fe2000f8e3cff */
[----:B--2---:R-:W-:-:S05]  /*00b0*/  SHF.R.U32.HI R110, RZ, 0x5, R117 ;  /* 0x00000005ff6e7819 */ /* 0x004fca0000011675 */
[----:B------:R-:W2:Y:S02]  /*00c0*/  SHFL.IDX PT, R0, R110, RZ, 0x1f ;  /* 0x00001fff6e007589 */ /* 0x000ea400000e0000 */
[----:B--2---:R-:W-:Y:S01]  /*00d0*/  R2UR UR10, R0 ;  /* 0x00000000000a72ca */ /* 0x004fe200000e0000 */
[----:B-1----:R-:W-:-:S14]  /*00e0*/  BRA.U UP0, `(.L_x_0) ;  /* 0x00000001002c7547 */ /* 0x002fdc000b800000 */
[----:B------:R-:W1:Y:S02]  /*00f0*/  LDCU.64 UR8, c[0x0][0x888] ;  /* 0x00011100ff0877ac */ /* 0x000e640008000a00 */
[----:B-1----:R-:W-:-:S04]  /*0100*/  UISETP.NE.U32.AND UP0, UPT, UR8, URZ, UPT ;  /* 0x000000ff0800728c */ /* 0x002fc8000bf05070 */
[----:B------:R-:W-:-:S09]  /*0110*/  UISETP.NE.AND.EX UP0, UPT, UR9, URZ, UPT, UP0 ;  /* 0x000000ff0900728c */ /* 0x000fd2000bf05300 */
[----:B------:R-:W-:Y:S05]  /*0120*/  BRA.U !UP0, `(.L_x_1) ;  /* 0x0000000108107547 */ /* 0x000fea000b800000 */
[----:B------:R-:W1:Y:S02]  /*0130*/  LDC.64 R2, c[0x0][0x888] ;  /* 0x00022200ff027b82 */ /* 0x000e640000000a00 */
[----:B-1----:R1:W5:Y:S01]  /*0140*/  LDG.E R49, desc[UR46][R2.64] ;  /* 0x0000002e02317981 */ /* 0x002362000c1e1900 */
[----:B------:R-:W-:Y:S01]  /*0150*/  HFMA2 R103, -RZ, RZ, 0, 5.9604644775390625e-08 ;  /* 0x00000001ff677431 */ /* 0x000fe200000001ff */
[----:B------:R-:W-:Y:S05]  /*0160*/  BRA `(.L_x_0) ;  /* 0x00000000000c7947 */ /* 0x000fea0003800000 */
.L_x_1:
[----:B------:R-:W1:Y:S01]  /*0170*/  LDCU UR8, c[0x0][0x880] ;  /* 0x00011000ff0877ac */ /* 0x000e620008000800 */
[----:B------:R-:W-:Y:S01]  /*0180*/  HFMA2 R103, -RZ, RZ, 0, 5.9604644775390625e-08 ;  /* 0x00000001ff677431 */ /* 0x000fe200000001ff */
[----:B-1----:R-:W-:-:S07]  /*0190*/  MOV R49, UR8 ;  /* 0x0000000800317c02 */ /* 0x002fce0008000f00 */
.L_x_0:
[----:B------:R-:W2:Y:S02]  /*01a0*/  LDCU.64 UR8, c[0x0][0x8b0] ;  /* 0x00011600ff0877ac */ /* 0x000ea40008000a00 */
[----:B--2---:R-:W-:-:S04]  /*01b0*/  UISETP.NE.U32.AND UP0, UPT, UR8, URZ, UPT ;  /* 0x000000ff0800728c */ /* 0x004fc8000bf05070 */
[----:B------:R-:W-:-:S09]  /*01c0*/  UISETP.NE.AND.EX UP0, UPT, UR9, URZ, UPT, UP0 ;  /* 0x000000ff0900728c */ /* 0x000fd2000bf05300 */
[----:B------:R-:W-:Y:S05]  /*01d0*/  BRA.U UP0, `(.L_x_2) ;  /* 0x0000000100247547 */ /* 0x000fea000b800000 */
[----:B------:R-:W2:Y:S02]  /*01e0*/  LDCU.64 UR8, c[0x0][0x8a8] ;  /* 0x00011500ff0877ac */ /* 0x000ea40008000a00 */
[----:B--2---:R-:W-:-:S04]  /*01f0*/  UISETP.NE.U32.AND UP0, UPT, UR8, URZ, UPT ;  /* 0x000000ff0800728c */ /* 0x004fc8000bf05070 */
[----:B------:R-:W-:-:S09]  /*0200*/  UISETP.NE.AND.EX UP0, UPT, UR9, URZ, UPT, UP0 ;  /* 0x000000ff0900728c */ /* 0x000fd2000bf05300 */
[----:B------:R-:W-:Y:S05]  /*0210*/  BRA.U !UP0, `(.L_x_3) ;  /* 0x00000001080c7547 */ /* 0x000fea000b800000 */
[----:B------:R-:W2:Y:S02]  /*0220*/  LDC.64 R46, c[0x0][0x8a8] ;  /* 0x00022a00ff2e7b82 */ /* 0x000ea40000000a00 */
[----:B--2---:R2:W5:Y:S01]  /*0230*/  LDG.E R46, desc[UR46][R46.64] ;  /* 0x0000002e2e2e7981 */ /* 0x004562000c1e1900 */
[----:B------:R-:W-:Y:S05]  /*0240*/  BRA `(.L_x_2) ;  /* 0x0000000000087947 */ /* 0x000fea0003800000 */
.L_x_3:
[----:B------:R-:W2:Y:S02]  /*0250*/  LDCU UR8, c[0x0][0x8a0] ;  /* 0x00011400ff0877ac */ /* 0x000ea40008000800 */
[----:B--2---:R-:W-:Y:S02]  /*0260*/  MOV R46, UR8 ;  /* 0x00000008002e7c02 */ /* 0x004fe40008000f00 */
.L_x_2:
[----:B------:R-:W-:Y:S01]  /*0270*/  IMAD.U32 R0, RZ, RZ, UR10 ;  /* 0x0000000aff007e24 */ /* 0x000fe2000f8e00ff */
[----:B------:R-:W-:Y:S04]  /*0280*/  BSSY.RECONVERGENT B0, `(.L_x_4) ;  /* 0x000000c000007945 */ /* 0x000fe80003800200 */
[C---:B------:R-:W-:Y:S02]  /*0290*/  ISETP.NE.OR P2, PT, R0.reuse, 0x1, !P1 ;  /* 0x000000010000780c */ /* 0x040fe40004f45670 */
[----:B------:R-:W-:-:S11]  /*02a0*/  ISETP.NE.OR P0, PT, R0, 0x3, !P1 ;  /* 0x000000030000780c */ /* 0x000fd60004f05670 */
[----:B------:R-:W-:Y:S05]  /*02b0*/  @P2 BRA `(.L_x_5) ;  /* 0x0000000000202947 */ /* 0x000fea0003800000 */
[----:B------:R-:W3:Y:S02]  /*02c0*/  LDCU.64 UR8, c[0x0][0x348] ;  /* 0x00006900ff0877ac */ /* 0x000ee40008000a00 */
[----:B---3--:R-:W-:Y:S02]  /*02d0*/  UIADD3 UR12, UP1, UPT, UR8, 0x80, URZ ;  /* 0x00000080080c7890 */ /* 0x008fe4000ff3e0ff */
[----:B------:R-:W-:Y:S02]  /*02e0*/  UIADD3 UR8, UP0, UPT, UR8, 0x180, URZ ;  /* 0x0000018008087890 */ /* 0x000fe4000ff1e0ff */
[----:B------:R-:W-:Y:S02]  /*02f0*/  UIADD3.X UR13, UPT, UPT, URZ, UR9, URZ, UP1, !UPT ;  /* 0x00000009ff0d7290 */ /* 0x000fe40008ffe4ff */
[----:B------:R-:W-:-:S07]  /*0300*/  UIADD3.X UR9, UPT, UPT, URZ, UR9, URZ, UP0, !UPT ;  /* 0x00000009ff097290 */ /* 0x000fce00087fe4ff */
[----:B------:R3:W-:Y:S02]  /*0310*/  UTMACCTL.PF [UR12] ;  /* 0x000000000c0079b9 */ /* 0x0007e40008040000 */
[----:B------:R3:W-:Y:S02]  /*0320*/  UTMACCTL.PF [UR8] ;  /* 0x00000000080079b9 */ /* 0x0007e40008040000 */
[----:B---3--:R-:W-:Y:S01]  /*0330*/  NOP ;  /* 0x0000000000007918 */ /* 0x008fe20000000000 */
.L_x_5:
[----:B------:R-:W-:Y:S05]  /*0340*/  BSYNC.RECONVERGENT B0 ;  /* 0x0000000000007941 */ /* 0x000fea0003800200 */
.L_x_4:
[----:B------:R-:W-:Y:S04]  /*0350*/  BSSY.RECONVERGENT B0, `(.L_x_6) ;  /* 0x000000a000007945 */ /* 0x000fe80003800200 */
        /* <DEDUP_REMOVED lines=9> */
.L_x_7:
[----:B------:R-:W-:Y:S05]  /*03f0*/  BSYNC.RECONVERGENT B0 ;  /* 0x0000000000007941 */ /* 0x000fea0003800200 */
.L_x_6:
[----:B------:R-:W3:Y:S01]  /*0400*/  LDCU.64 UR8, c[0x0][0x888] ;  /* 0x00011100ff0877ac */ /* 0x000ee20008000a00 */
[----:B------:R-:W-:Y:S02]  /*0410*/  UISETP.EQ.U32.AND UP1, UPT, UR6, URZ, UPT ;  /* 0x000000ff0600728c */ /* 0x000fe4000bf22070 */
[----:B------:R-:W-:Y:S02]  /*0420*/  UPLOP3.LUT UP5, UPT, UPT, UPT, UPT, 0x80, 0x8 ;  /* 0x000000000008789c */ /* 0x000fe40003faf070 */
[----:B---3--:R-:W-:-:S04]  /*0430*/  UISETP.NE.U32.AND UP0, UPT, UR8, URZ, UPT ;  /* 0x000000ff0800728c */ /* 0x008fc8000bf05070 */
[----:B------:R-:W-:-:S04]  /*0440*/  UISETP.NE.AND.EX UP0, UPT, UR9, URZ, UPT, UP0 ;  /* 0x000000ff0900728c */ /* 0x000fc8000bf05300 */
[----:B------:R-:W-:-:S04]  /*0450*/  UISETP.EQ.OR.EX UP2, UPT, UR7, URZ, !UP0, UP1 ;  /* 0x000000ff0700728c */ /* 0x000fc8000c742710 */
[----:B------:R-:W-:-:S05]  /*0460*/  UP2UR UR50, UPR, URZ, 0x4 ;  /* 0x00000004ff327883 */ /* 0x000fca0008000000 */
[----:B------:R-:W-:Y:S07]  /*0470*/  BRA.U !UP2, `(.L_x_8) ;  /* 0x000000010a207547 */ /* 0x000fee000b800000 */
[----:B------:R-:W-:Y:S01]  /*0480*/  UISETP.NE.U32.AND UP2, UPT, UR6, URZ, UPT ;  /* 0x000000ff0600728c */ /* 0x000fe2000bf45070 */
[----:B-----5:R-:W-:Y:S01]  /*0490*/  FSETP.NEU.AND P0, PT, R49, RZ, PT ;  /* 0x000000ff3100720b */ /* 0x020fe20003f0d000 */
[----:B------:R-:W-:Y:S02]  /*04a0*/  USEL UR6, URZ, 0xffffffff, UP0 ;  /* 0xffffffffff067887 */ /* 0x000fe40008000000 */
[----:B------:R-:W-:-:S10]  /*04b0*/  UISETP.NE.AND.EX UP2, UPT, UR7, URZ, UPT, UP2 ;  /* 0x000000ff0700728c */ /* 0x000fd4000bf45320 */
[----:B------:R-:W-:Y:S01]  /*04c0*/  VOTEU.ANY UP1, P0 ;  /* 0x0000000000ff7886 */ /* 0x000fe20000020100 */
[----:B------:R-:W-:-:S04]  /*04d0*/  @!UP2 USEL UR6, URZ, 0xffffffff, UP1 ;  /* 0xffffffffff06a887 */ /* 0x000fc80008800000 */
[----:B------:R-:W-:-:S04]  /*04e0*/  ULOP3.LUT UR6, UR6, 0x1, URZ, 0xc0, !UPT ;  /* 0x0000000106067892 */ /* 0x000fc8000f8ec0ff */
[----:B------:R-:W-:-:S11]  /*04f0*/  UISETP.NE.U32.AND UP5, UPT, UR6, 0x1, UPT ;  /* 0x000000010600788c */ /* 0x000fd6000bfa5070 */
.L_x_8:
[----:B------:R-:W3:Y:S01]  /*0500*/  SHFL.IDX PT, R0, R110, RZ, 0x1f ;  /* 0x00001fff6e007589 */ /* 0x000ee200000e0000 */
[----:B------:R-:W-:-:S04]  /*0510*/  UISETP.NE.AND UP1, UPT, UR10, 0x2, UPT ;  /* 0x000000020a00788c */ /* 0x000fc8000bf25270 */
[----:B------:R-:W-:Y:S02]  /*0520*/  UISETP.EQ.AND UP2, UPT, UR5, URZ, !UP1 ;  /* 0x000000ff0500728c */ /* 0x000fe4000cf42270 */
[----:B------:R-:W-:-:S04]  /*0530*/  USEL UR6, URZ, 0x1, UP1 ;  /* 0x00000001ff067887 */ /* 0x000fc80008800000 */
[----:B------:R-:W-:Y:S02]  /*0540*/  PLOP3.LUT P5, PT, P1, PT, UP2, 0x80, 0x8 ;  /* 0x000000000008781c */ /* 0x000fe40000faf028 */
[----:B---3--:R-:W-:-:S13]  /*0550*/  ISETP.NE.AND P0, PT, R0, RZ, PT ;  /* 0x000000ff0000720c */ /* 0x008fda0003f05270 */
[----:B------:R-:W-:Y:S05]  /*0560*/  @P0 BRA `(.L_x_9) ;  /* 0x00000000004c0947 */ /* 0x000fea0003800000 */
[----:B------:R-:W-:Y:S01]  /*0570*/  UMOV UR8, 0x400 ;  /* 0x0000040000087882 */ /* 0x000fe20000000000 */
[----:B------:R-:W-:Y:S01]  /*0580*/  UMOV UR7, 0x1 ;  /* 0x0000000100077882 */ /* 0x000fe20000000000 */
[----:B------:R-:W-:Y:S02]  /*0590*/  ULEA UR8, UR37, UR8, 0x18 ;  /* 0x0000000825087291 */ /* 0x000fe4000f8ec0ff */
[----:B------:R-:W-:-:S04]  /*05a0*/  UIADD3 UR12, UPT, UPT, -UR7, 0x100000, URZ ;  /* 0x00100000070c7890 */ /* 0x000fc8000fffe1ff */
[----:B------:R-:W-:Y:S02]  /*05b0*/  USHF.L.U32 UR13, UR12, 0xb, URZ ;  /* 0x0000000b0c0d7899 */ /* 0x000fe400080006ff */
[----:B------:R-:W-:Y:S01]  /*05c0*/  USHF.L.U32 UR12, UR12, 0x1, URZ ;  /* 0x000000010c0c7899 */ /* 0x000fe200080006ff */
[----:B------:R-:W-:Y:S01]  /*05d0*/  ELECT P0, URZ, PT ;  /* 0x0000000000ff782f */ /* 0x000fe20003800000 */
[----:B------:R-:W3:Y:S10]  /*05e0*/  FENCE.VIEW.ASYNC.S ;  /* 0x00000000000073c6 */ /* 0x000ef40000000000 */
[----:B---3--:R3:W4:Y:S01]  /*05f0*/  SYNCS.EXCH.64 URZ, [UR8], UR12 ;  /* 0x0000000c08ff75b2 */ /* 0x0087220008000100 */
[----:B------:R3:W1:Y:S01]  /*0600*/  SYNCS.EXCH.64 URZ, [UR8+0x28], UR12 ;  /* 0x0000280c08ff75b2 */ /* 0x0006620008000100 */
        /* <DEDUP_REMOVED lines=8> */
[----:B------:R-:W-:Y:S01]  /*0690*/  NOP ;  /* 0x0000000000007918 */ /* 0x000fe20000000000 */
.L_x_9:
[----:B------:R-:W2:Y:S01]  /*06a0*/  SHFL.IDX PT, R0, R110, RZ, 0x1f ;  /* 0x00001fff6e007589 */ /* 0x000ea200000e0000 */
[----:B------:R-:W-:Y:S01]  /*06b0*/  NOP ;  /* 0x0000000000007918 */ /* 0x000fe20000000000 */
[----:B--2---:R-:W-:-:S13]  /*06c0*/  ISETP.NE.AND P0, PT, R0, 0x1, PT ;  /* 0x000000010000780c */ /* 0x004fda0003f05270 */
[----:B------:R-:W-:Y:S05]  /*06d0*/  @P0 BRA `(.L_x_10) ;  /* 0x0000000000540947 */ /* 0x000fea0003800000 */
[----:B------:R-:W-:Y:S01]  /*06e0*/  UMOV UR9, 0x400 ;  /* 0x0000040000097882 */ /* 0x000fe20000000000 */
[----:B---3--:R-:W-:Y:S01]  /*06f0*/  UMOV UR8, 0x20 ;  /* 0x0000002000087882 */ /* 0x008fe20000000000 */
[----:B------:R-:W-:Y:S01]  /*0700*/  UMOV UR7, 0x80 ;  /* 0x0000008000077882 */ /* 0x000fe20000000000 */
[----:B------:R-:W-:Y:S02]  /*0710*/  ULEA UR9, UR37, UR9, 0x18 ;  /* 0x0000000925097291 */ /* 0x000fe4000f8ec0ff */
[----:B------:R-:W-:-:S04]  /*0720*/  UIADD3 UR12, UPT, UPT, -UR8, 0x100000, URZ ;  /* 0x00100000080c7890 */ /* 0x000fc8000fffe1ff */
[----:B------:R-:W-:Y:S02]  /*0730*/  USHF.L.U32 UR13, UR12, 0xb, URZ ;  /* 0x0000000b0c0d7899 */ /* 0x000fe400080006ff */
[----:B------:R-:W-:Y:S02]  /*0740*/  USHF.L.U32 UR12, UR12, 0x1, URZ ;  /* 0x000000010c0c7899 */ /* 0x000fe400080006ff */
[----:B------:R-:W-:-:S04]  /*0750*/  UIADD3 UR14, UPT, UPT, -UR7, 0x100000, URZ ;  /* 0x00100000070e7890 */ /* 0x000fc8000fffe1ff */
[----:B------:R-:W-:Y:S02]  /*0760*/  USHF.L.U32 UR15, UR14, 0xb, URZ ;  /* 0x0000000b0e0f7899 */ /* 0x000fe400080006ff */
[----:B------:R-:W-:Y:S01]  /*0770*/  USHF.L.U32 UR14, UR14, 0x1, URZ ;  /* 0x000000010e0e7899 */ /* 0x000fe200080006ff */
[----:B------:R-:W-:Y:S01]  /*0780*/  ELECT P0, URZ, PT ;  /* 0x0000000000ff782f */ /* 0x000fe20003800000 */
[----:B------:R-:W2:Y:S02]  /*0790*/  FENCE.VIEW.ASYNC.S ;  /* 0x00000000000073c6 */ /* 0x000ea40000000000 */
[----:B--2---:R2:W3:Y:S08]  /*07a0*/  SYNCS.EXCH.64 URZ, [UR9+0x50], UR12 ;  /* 0x0000500c09ff75b2 */ /* 0x0044f00008000100 */
        /* <DEDUP_REMOVED lines=8> */
.L_x_10:
[----:B------:R-:W4:Y:S01]  /*0830*/  SHFL.IDX PT, R0, R110, RZ, 0x1f ;  /* 0x00001fff6e007589 */ /* 0x000f2200000e0000 */
[----:B------:R-:W-:Y:S01]  /*0840*/  NOP ;  /* 0x0000000000007918 */ /* 0x000fe20000000000 */
[----:B----4-:R-:W-:-:S13]  /*0850*/  ISETP.NE.AND P0, PT, R0, 0x3, PT ;  /* 0x000000030000780c */ /* 0x010fda0003f05270 */
[----:B------:R-:W-:Y:S05]  /*0860*/  @P0 BRA `(.L_x_11) ;  /* 0x00000000002c0947 */ /* 0x000fea0003800000 */
[----:B---3--:R-:W-:Y:S01]  /*0870*/  UMOV UR8, 0x400 ;  /* 0x0000040000087882 */ /* 0x008fe20000000000 */
[----:B------:R-:W-:Y:S01]  /*0880*/  UMOV UR7, 0x20 ;  /* 0x0000002000077882 */ /* 0x000fe20000000000 */
[----:B------:R-:W-:Y:S02]  /*0890*/  ULEA UR8, UR37, UR8, 0x18 ;  /* 0x0000000825087291 */ /* 0x000fe4000f8ec0ff */
[----:B--2---:R-:W-:-:S04]  /*08a0*/  UIADD3 UR12, UPT, UPT, -UR7, 0x100000, URZ ;  /* 0x00100000070c7890 */ /* 0x004fc8000fffe1ff */
[----:B------:R-:W-:Y:S02]  /*08b0*/  USHF.L.U32 UR13, UR12, 0xb, URZ ;  /* 0x0000000b0c0d7899 */ /* 0x000fe400080006ff */
[----:B------:R-:W-:Y:S01]  /*08c0*/  USHF.L.U32 UR12, UR12, 0x1, URZ ;  /* 0x000000010c0c7899 */ /* 0x000fe200080006ff */
[----:B------:R-:W-:Y:S01]  /*08d0*/  ELECT P0, URZ, PT ;  /* 0x0000000000ff782f */ /* 0x000fe20003800000 */
[----:B------:R-:W2:Y:S10]  /*08e0*/  FENCE.VIEW.ASYNC.S ;  /* 0x00000000000073c6 */ /* 0x000eb40000000000 */
[----:B--2---:R4:W2:Y:S01]  /*08f0*/  SYNCS.EXCH.64 URZ, [UR8+0x90], UR12 ;  /* 0x0000900c08ff75b2 */ /* 0x0048a20008000100 */
[----:B------:R4:W3:Y:S02]  /*0900*/  SYNCS.EXCH.64 URZ, [UR8+0x98], UR12 ;  /* 0x0000980c08ff75b2 */ /* 0x0008e40008000100 */
[----:B----4-:R-:W-:Y:S01]  /*0910*/  NOP ;  /* 0x0000000000007918 */ /* 0x010fe20000000000 */
.L_x_11:
[----:B------:R-:W4:Y:S01]  /*0920*/  SHFL.IDX PT, R0, R110, RZ, 0x1f ;  /* 0x00001fff6e007589 */ /* 0x000f2200000e0000 */
[----:B------:R-:W-:Y:S01]  /*0930*/  NOP ;  /* 0x0000000000007918 */ /* 0x000fe20000000000 */
[----:B----4-:R-:W-:-:S13]  /*0940*/  ISETP.NE.AND P0, PT, R0, 0x4, PT ;  /* 0x000000040000780c */ /* 0x010fda0003f05270 */
[----:B------:R-:W-:Y:S05]  /*0950*/  @P0 BRA `(.L_x_12) ;  /* 0x0000000000480947 */ /* 0x000fea0003800000 */
[----:B--2---:R-:W-:Y:S01]  /*0960*/  UMOV UR9, 0x1e0 ;  /* 0x000001e000097882 */ /* 0x004fe20000000000 */
[----:B---3--:R-:W-:Y:S01]  /*0970*/  UMOV UR8, 0x400 ;  /* 0x0000040000087882 */ /* 0x008fe20000000000 */
[----:B------:R-:W-:Y:S01]  /*0980*/  USEL UR9, UR9, 0x1a0, UP5 ;  /* 0x000001a009097887 */ /* 0x000fe2000a800000 */
        /* <DEDUP_REMOVED lines=10> */
[----:B--2---:R4:W2:Y:S08]  /*0a30*/  SYNCS.EXCH.64 URZ, [UR8+0xa0], UR12 ;  /* 0x0000a00c08ff75b2 */ /* 0x0048b00008000100 */
[----:B------:R4:W3:Y:S01]  /*0a40*/  SYNCS.EXCH.64 URZ, [UR8+0xb0], UR14 ;  /* 0x0000b00e08ff75b2 */ /* 0x0008e20008000100 */
[----:B------:R4:W1:Y:S01]  /*0a50*/  SYNCS.EXCH.64 URZ, [UR8+0xa8], UR12 ;  /* 0x0000a80c08ff75b2 */ /* 0x0008620008000100 */
[----:B------:R4:W1:Y:S02]  /*0a60*/  SYNCS.EXCH.64 URZ, [UR8+0xb8], UR14 ;  /* 0x0000b80e08ff75b2 */ /* 0x0008640008000100 */
[----:B----4-:R-:W-:Y:S01]  /*0a70*/  NOP ;  /* 0x0000000000007918 */ /* 0x010fe20000000000 */
.L_x_12:
[----:B------:R-:W4:Y:S01]  /*0a80*/  SHFL.IDX PT, R0, R110, RZ, 0x1f ;  /* 0x00001fff6e007589 */ /* 0x000f2200000e0000 */
[----:B------:R-:W-:Y:S01]  /*0a90*/  NOP ;  /* 0x0000000000007918 */ /* 0x000fe20000000000 */
[----:B----4-:R-:W-:-:S13]  /*0aa0*/  ISETP.NE.AND P0, PT, R0, 0x5, PT ;  /* 0x000000050000780c */ /* 0x010fda0003f05270 */
[----:B------:R-:W-:Y:S05]  /*0ab0*/  @P0 BRA `(.L_x_13) ;  /* 0x0000000000440947 */ /* 0x000fea0003800000 */
[----:B--2---:R-:W-:Y:S01]  /*0ac0*/  UMOV UR9, 0x400 ;  /* 0x0000040000097882 */ /* 0x004fe20000000000 */
        /* <DEDUP_REMOVED lines=16> */
.L_x_13:
[----:B------:R-:W4:Y:S01]  /*0bd0*/  SHFL.IDX PT, R0, R110, RZ, 0x1f ;  /* 0x00001fff6e007589 */ /* 0x000f2200000e0000 */
[----:B------:R-:W-:Y:S01]  /*0be0*/  ISETP.NE.OR P1, PT, RZ, UR10, !P1 ;  /* 0x0000000aff007c0c */ /* 0x000fe2000cf25670 */
        /* <DEDUP_REMOVED lines=12> */
[----:B------:R4:W3:Y:S01]  /*0cb0*/  SYNCS.EXCH.64 URZ, [UR8+0xf0], UR12 ;  /* 0x0000f00c08ff75b2 */ /* 0x0008e20008000100 */
[----:B------:R4:W1:Y:S01]  /*0cc0*/  SYNCS.EXCH.64 URZ, [UR8+0xe8], UR12 ;  /* 0x0000e80c08ff75b2 */ /* 0x0008620008000100 */
[----:B------:R4:W1:Y:S02]  /*0cd0*/  SYNCS.EXCH.64 URZ, [UR8+0xf8], UR12 ;  /* 0x0000f80c08ff75b2 */ /* 0x0008640008000100 */
[----:B----4-:R-:W-:Y:S01]  /*0ce0*/  NOP ;  /* 0x0000000000007918 */ /* 0x010fe20000000000 */
.L_x_14:
[----:B------:R-:W-:Y:S01]  /*0cf0*/  VOTEU.ALL UP1, P1 ;  /* 0x0000000000ff7886 */ /* 0x000fe20000820000 */
[----:B---3--:R-:W3:Y:S01]  /*0d00*/  LDCU UR8, c[0x0][0x36c] ;  /* 0x00006d80ff0877ac */ /* 0x008ee20008000800 */
[----:B------:R-:W-:Y:S01]  /*0d10*/  NOP ;  /* 0x0000000000007918 */ /* 0x000fe20000000000 */
[----:B------:R-:W-:Y:S01]  /*0d20*/  LOP3.LUT R10, R117, 0x1f, RZ, 0xc0, !PT ;  /* 0x0000001f750a7812 */ /* 0x000fe200078ec0ff */
[----:B--2---:R-:W-:Y:S01]  /*0d30*/  UMOV UR12, 0x20 ;  /* 0x00000020000c7882 */ /* 0x004fe20000000000 */
[----:B------:R-:W-:Y:S01]  /*0d40*/  @!UP1 UMOV UR7, 0x400 ;  /* 0x0000040000079882 */ /* 0x000fe20000000000 */
[----:B------:R-:W-:-:S04]  /*0d50*/  @!UP1 UIADD3 UR12, UPT, UPT, -UR12, 0x100000, URZ ;  /* 0x001000000c0c9890 */ /* 0x000fc8000fffe1ff */
[----:B------:R-:W-:Y:S02]  /*0d60*/  @!UP1 USHF.L.U32 UR13, UR12, 0xb, URZ ;  /* 0x0000000b0c0d9899 */ /* 0x000fe400080006ff */
[----:B------:R-:W-:Y:S02]  /*0d70*/  @!UP1 USHF.L.U32 UR12, UR12, 0x1, URZ ;  /* 0x000000010c0c9899 */ /* 0x000fe400080006ff */
[----:B------:R-:W-:Y:S01]  /*0d80*/  @!UP1 ULEA UR7, UR37, UR7, 0x18 ;  /* 0x0000000725079291 */ /* 0x000fe2000f8ec0ff */
[----:B------:R-:W-:Y:S01]  /*0d90*/  VOTEU.ALL UP1, P1 ;  /* 0x0000000000ff7886 */ /* 0x000fe20000820000 */
[----:B------:R-:W-:Y:S01]  /*0da0*/  UISETP.NE.AND UP4, UPT, UR10, URZ, UPT ;  /* 0x000000ff0a00728c */ /* 0x000fe2000bf85270 */
[----:B------:R-:W2:Y:S09]  /*0db0*/  FENCE.VIEW.ASYNC.S ;  /* 0x00000000000073c6 */ /* 0x000eb20000000000 */
[----:B--2---:R2:W4:Y:S01]  /*0dc0*/  @!UP1 SYNCS.EXCH.64 URZ, [UR7+0x100], UR12 ;  /* 0x0001000c07ff95b2 */ /* 0x0045220008000100 */
[----:B---3--:R-:W-:-:S09]  /*0dd0*/  UISETP.EQ.U32.AND UP1, UPT, UR8, 0x1, UPT ;  /* 0x000000010800788c */ /* 0x008fd2000bf22070 */
[----:B------:R-:W-:Y:S05]  /*0de0*/  BRA.U !UP1, `(.L_x_15) ;  /* 0x0000000109087547 */ /* 0x000fea000b800000 */
[----:B-1--4-:R-:W-:Y:S01]  /*0df0*/  UCGABAR_ARV ;  /* 0x00000000000079c7 */ /* 0x012fe20008000000 */
[----:B------:R-:W-:Y:S05]  /*0e00*/  BRA `(.L_x_16) ;  /* 0x0000000000047947 */ /* 0x000fea0003800000 */
.L_x_15:
[----:B-1--4-:R-:W-:Y:S01]  /*0e10*/  NOP ;  /* 0x0000000000007918 */ /* 0x012fe20000000000 */
.L_x_16:
[----:B------:R-:W1:Y:S01]  /*0e20*/  S2R R11, SR_CTAID.X ;  /* 0x00000000000b7919 */ /* 0x000e620000002500 */
[----:B------:R-:W-:-:S05]  /*0e30*/  CS2R.32 R104, SR_CgaSize ;  /* 0x0000000000687805 */ /* 0x000fca0000008a00 */
[----:B------:R-:W-:-:S05]  /*0e40*/  IMAD R104, R104, -0xa0, RZ ;  /* 0xffffff6068687824 */ /* 0x000fca00078e02ff */
[----:B------:R-:W-:-:S14]  /*0e50*/  R2UR UR8, R104 ;  /* 0x00000000680872ca */ /* 0x000fdc00000e0000 */
[----:B------:R-:W3:Y:S01]  /*0e60*/  LDCU UR8, c[0x0][UR8+0x2b0] ;  /* 0x00005600080877ac */ /* 0x000ee20008000800 */
[----:B------:R-:W-:-:S05]  /*0e70*/  CS2R.32 R0, SR_CgaSize ;  /* 0x0000000000007805 */ /* 0x000fca0000008a00 */
[----:B------:R-:W-:-:S06]  /*0e80*/  IMAD R0, R0, -0xa0, RZ ;  /* 0xffffff6000007824 */ /* 0x000fcc00078e02ff */
[----:B------:R-:W4:Y:S01]  /*0e90*/  LDC R0, c[0x0][R0+0x2a0] ;  /* 0x0000a80000007b82 */ /* 0x000f220000000800 */
[----:B------:R-:W-:Y:S01]  /*0ea0*/  PRMT R8, RZ, 0x7610, R8 ;  /* 0x00007610ff087816 */ /* 0x000fe20000000008 */
[----:B------:R-:W3:Y:S01]  /*0eb0*/  S2R R20, SR_CTAID.Y ;  /* 0x0000000000147919 */ /* 0x000ee20000002600 */
[----:B------:R-:W-:-:S05]  /*0ec0*/  CS2R.32 R104, SR_CgaSize ;  /* 0x0000000000687805 */ /* 0x000fca0000008a00 */
[----:B------:R-:W-:-:S05]  /*0ed0*/  IMAD R104, R104, -0xa0, RZ ;  /* 0xffffff6068687824 */ /* 0x000fca00078e02ff */
[----:B--2---:R-:W-:-:S14]  /*0ee0*/  R2UR UR7, R104 ;  /* 0x00000000680772ca */ /* 0x004fdc00000e0000 */
[----:B------:R-:W2:Y:S01]  /*0ef0*/  LDCU UR7, c[0x0][UR7+0x2b4] ;  /* 0x00005680070777ac */ /* 0x000ea20008000800 */
[----:B------:R-:W-:Y:S01]  /*0f00*/  UISETP.NE.AND UP2, UPT, UR10, 0x2, UPT ;  /* 0x000000020a00788c */ /* 0x000fe2000bf45270 */
[----:B------:R-:W3:Y:S01]  /*0f10*/  LDC R9, c[0x0][0xb24] ;  /* 0x0002c900ff097b82 */ /* 0x000ee20000000800 */
[----:B------:R-:W-:-:S05]  /*0f20*/  CS2R.32 R102, SR_CgaSize ;  /* 0x0000000000667805 */ /* 0x000fca0000008a00 */
[----:B------:R-:W-:-:S06]  /*0f30*/  IMAD R102, R102, -0xa0, RZ ;  /* 0xffffff6066667824 */ /* 0x000fcc00078e02ff */
[----:B------:R-:W4:Y:S08]  /*0f40*/  LDC R102, c[0x0][R102+0x2a4] ;  /* 0x0000a90066667b82 */ /* 0x000f300000000800 */
[----:B------:R-:W4:Y:S01]  /*0f50*/  LDC R40, c[0x0][0xb24] ;  /* 0x0002c900ff287b82 */ /* 0x000f220000000800 */
[----:B-1----:R-:W-:Y:S01]  /*0f60*/  I2FP.F32.U32 R4, R11 ;  /* 0x0000000b00047245 */ /* 0x002fe20000201000 */
[----:B------:R-:W-:-:S06]  /*0f70*/  IMAD.MOV.U32 R21, RZ, RZ, R11 ;  /* 0x000000ffff157224 */ /* 0x000fcc00078e000b */
[----:B------:R-:W1:Y:S01]  /*0f80*/  S2UR UR36, SR_CTAID.Z ;  /* 0x00000000002479c3 */ /* 0x000e620000002700 */
[----:B---3--:R-:W-:Y:S02]  /*0f90*/  ISETP.GE.AND P0, PT, R9, 0x1, PT ;  /* 0x000000010900780c */ /* 0x008fe40003f06270 */
[----:B------:R-:W-:Y:S01]  /*0fa0*/  I2FP.F32.U32 R2, R20 ;  /* 0x0000001400027245 */ /* 0x000fe20000201000 */
[----:B------:R-:W-:-:S04]  /*0fb0*/  FMUL R4, R4, UR8 ;  /* 0x0000000804047c20 */ /* 0x000fc80008400000 */
[----:B--2---:R-:W-:Y:S01]  /*0fc0*/  FMUL R2, R2, UR7 ;  /* 0x0000000702027c20 */ /* 0x004fe20008400000 */
[----:B------:R-:W2:Y:S01]  /*0fd0*/  F2I.U32.TRUNC.NTZ R104, R4 ;  /* 0x0000000400687305 */ /* 0x000ea2000020f000 */
[----:B------:R-:W3:Y:S07]  /*0fe0*/  LDCU UR7, c[0x0][0xb30] ;  /* 0x00016600ff0777ac */ /* 0x000eee0008000800 */
[----:B------:R-:W1:Y:S01]  /*0ff0*/  F2I.U32.TRUNC.NTZ R3, R2 ;  /* 0x0000000200037305 */ /* 0x000e62000020f000 */
[----:B--2---:R-:W-:-:S04]  /*1000*/  IMAD.MOV R104, RZ, RZ, -R104 ;  /* 0x000000ffff687224 */ /* 0x004fc800078e0a68 */
[----:B----4-:R-:W-:Y:S01]  /*1010*/  IMAD R104, R0, R104, R11 ;  /* 0x0000006800687224 */ /* 0x010fe200078e020b */
[----:B------:R-:W-:Y:S01]  /*1020*/  PRMT R0, RZ, 0x7610, R0 ;  /* 0x00007610ff007816 */ /* 0x000fe20000000000 */
[----:B---3--:R-:W-:Y:S01]  /*1030*/  UISETP.NE.AND UP3, UPT, UR7, 0x1, UPT ;  /* 0x000000010700788c */ /* 0x008fe2000bf65270 */
[----:B-1----:R-:W-:-:S05]  /*1040*/  IADD3 R3, PT, PT, -R3, RZ, RZ ;  /* 0x000000ff03037210 */ /* 0x002fca0007ffe1ff */
[----:B------:R-:W-:Y:S01]  /*1050*/  IMAD R102, R102, R3, R20 ;  /* 0x0000000366667224 */ /* 0x000fe200078e0214 */
[----:B------:R-:W-:Y:S06]  /*1060*/  BRA.U UP4, `(.L_x_17) ;  /* 0x0000000104247547 */ /* 0x000fec000b800000 */
[----:B------:R-:W-:Y:S01]  /*1070*/  ISETP.NE.AND P1, PT, R102, RZ, PT ;  /* 0x000000ff6600720c */ /* 0x000fe20003f25270 */
[----:B------:R-:W-:Y:S01]  /*1080*/  IMAD.MOV.U32 R0, RZ, RZ, 0x3 ;  /* 0x00000003ff007424 */ /* 0x000fe200078e00ff */
[C---:B------:R-:W-:Y:S02]  /*1090*/  LOP3.LUT R3, R104.reuse, 0xfffffffe, RZ, 0xc0, !PT ;  /* 0xfffffffe68037812 */ /* 0x040fe400078ec0ff */
[----:B------:R-:W-:Y:S02]  /*10a0*/  ISETP.LT.U32.OR P1, PT, R104, 0x2, !P1 ;  /* 0x000000026800780c */ /* 0x000fe40004f21470 */
[----:B------:R-:W-:Y:S02]  /*10b0*/  SHF.L.U32 R0, R0, R3, RZ ;  /* 0x0000000300007219 */ /* 0x000fe400000006ff */
[----:B------:R-:W-:Y:S02]  /*10c0*/  SEL R5, RZ, 0x1, !P1 ;  /* 0x00000001ff057807 */ /* 0x000fe40004800000 */
[----:B------:R-:W-:-:S05]  /*10d0*/  SEL R2, RZ, 0x2, !P1 ;  /* 0x00000002ff027807 */ /* 0x000fca0004800000 */
[----:B------:R-:W-:-:S05]  /*10e0*/  IMAD.IADD R2, R5, 0x1, R2 ;  /* 0x0000000105027824 */ /* 0x000fca00078e0202 */
[----:B------:R-:W-:Y:S02]  /*10f0*/  PRMT R8, R2, 0x7610, R8 ;  /* 0x0000761002087816 */ /* 0x000fe40000000008 */
.L_x_17:
[----:B------:R-:W-:Y:S05]  /*1100*/  @!P0 BRA `(.L_x_18) ;  /* 0x0000000000b88947 */ /* 0x000fea0003800000 */
[----:B------:R-:W1:Y:S01]  /*1110*/  LDC.64 R4, c[0x0][0xb18] ;  /* 0x0002c600ff047b82 */ /* 0x000e620000000a00 */
[----:B------:R-:W-:-:S07]  /*1120*/  ISETP.NE.AND P0, PT, R9, 0x1, PT ;  /* 0x000000010900780c */ /* 0x000fce0003f05270 */
[----:B------:R-:W2:Y:S08]  /*1130*/  LDC R14, c[0x0][0xb0c] ;  /* 0x0002c300ff0e7b82 */ /* 0x000eb00000000800 */
[----:B------:R-:W3:Y:S08]  /*1140*/  LDC R13, c[0x0][0x370] ;  /* 0x0000dc00ff0d7b82 */ /* 0x000ef00000000800 */
[----:B------:R-:W4:Y:S01]  /*1150*/  LDC R16, c[0x0][0x374] ;  /* 0x0000dd00ff107b82 */ /* 0x000f220000000800 */
[----:B-1----:R-:W-:-:S07]  /*1160*/  ISETP.NE.AND P1, PT, R4, 0x1, PT ;  /* 0x000000010400780c */ /* 0x002fce0003f25270 */
[----:B------:R-:W3:Y:S01]  /*1170*/  LDC.64 R6, c[0x0][0xb10] ;  /* 0x0002c400ff067b82 */ /* 0x000ee20000000a00 */
[----:B--2---:R-:W-:-:S07]  /*1180*/  ISETP.NE.AND P2, PT, R14, 0x1, PT ;  /* 0x000000010e00780c */ /* 0x004fce0003f45270 */
[----:B------:R-:W1:Y:S08]  /*1190*/  LDC R12, c[0x0][0xb20] ;  /* 0x0002c800ff0c7b82 */ /* 0x000e700000000800 */
[----:B------:R-:W2:Y:S01]  /*11a0*/  LDC.64 R2, c[0x0][0xb28] ;  /* 0x0002ca00ff027b82 */ /* 0x000ea20000000a00 */
[----:B----4-:R-:W-:-:S04]  /*11b0*/  IMAD.HI.U32 R15, R16, R5, RZ ;  /* 0x00000005100f7227 */ /* 0x010fc800078e00ff */
[----:B------:R-:W-:-:S04]  /*11c0*/  IMAD.HI.U32 R5, R20, R5, RZ ;  /* 0x0000000514057227 */ /* 0x000fc800078e00ff */
[----:B---3--:R-:W-:-:S04]  /*11d0*/  IMAD.HI.U32 R18, R13, R6, RZ ;  /* 0x000000060d127227 */ /* 0x008fc800078e00ff */
[C---:B------:R-:W-:Y:S01]  /*11e0*/  IMAD.HI.U32 R22, R11.reuse, R6, RZ ;  /* 0x000000060b167227 */ /* 0x040fe200078e00ff */
[-C--:B------:R-:W-:Y:S02]  /*11f0*/  @P2 SHF.R.U32.HI R13, RZ, R7.reuse, R18 ;  /* 0x00000007ff0d2219 */ /* 0x080fe40000011612 */
[-C--:B-1----:R-:W-:Y:S02]  /*1200*/  @P1 SHF.R.U32.HI R16, RZ, R12.reuse, R15 ;  /* 0x0000000cff101219 */ /* 0x082fe4000001160f */
[----:B------:R-:W-:Y:S02]  /*1210*/  SHF.R.U32.HI R5, RZ, R12, R5 ;  /* 0x0000000cff057219 */ /* 0x000fe40000011605 */
[----:B------:R-:W-:Y:S02]  /*1220*/  SHF.R.U32.HI R22, RZ, R7, R22 ;  /* 0x00000007ff167219 */ /* 0x000fe40000011616 */
[----:B------:R-:W-:Y:S01]  /*1230*/  SEL R5, R20, R5, !P1 ;  /* 0x0000000514057207 */ /* 0x000fe20004800000 */
[----:B--2---:R-:W-:Y:S01]  /*1240*/  IMAD.HI.U32 R18, R16, R2, RZ ;  /* 0x0000000210127227 */ /* 0x004fe200078e00ff */
[----:B------:R-:W-:-:S02]  /*1250*/  SEL R21, R11, R22, !P2 ;  /* 0x000000160b157207 */ /* 0x000fc40005000000 */
[----:B------:R-:W-:Y:S01]  /*1260*/  IADD3 R7, PT, PT, -R5, RZ, RZ ;  /* 0x000000ff05077210 */ /* 0x000fe20007ffe1ff */
[----:B------:R-:W-:Y:S01]  /*1270*/  IMAD.HI.U32 R6, R13, R2, RZ ;  /* 0x000000020d067227 */ /* 0x000fe200078e00ff */
[----:B------:R-:W-:-:S03]  /*1280*/  @P0 SHF.R.U32.HI R16, RZ, R3, R18 ;  /* 0x00000003ff100219 */ /* 0x000fc60000011612 */
[----:B------:R-:W-:Y:S01]  /*1290*/  IMAD R7, R4, R7, R20 ;  /* 0x0000000704077224 */ /* 0x000fe200078e0214 */
[----:B------:R-:W-:Y:S01]  /*12a0*/  @P0 SHF.R.U32.HI R13, RZ, R3, R6 ;  /* 0x00000003ff0d0219 */ /* 0x000fe20000011606 */
[----:B------:R-:W-:-:S04]  /*12b0*/  IMAD R16, R16, R9, RZ ;  /* 0x0000000910107224 */ /* 0x000fc800078e02ff */
[----:B------:R-:W-:Y:S01]  /*12c0*/  IMAD R6, R13, R9, RZ ;  /* 0x000000090d067224 */ /* 0x000fe200078e02ff */
[----:B------:R-:W-:-:S04]  /*12d0*/  ISETP.GE.AND P1, PT, R5, R16, PT ;  /* 0x000000100500720c */ /* 0x000fc80003f26270 */
[----:B------:R-:W-:Y:S01]  /*12e0*/  ISETP.GE.OR P1, PT, R21, R6, P1 ;  /* 0x000000061500720c */ /* 0x000fe20000f26670 */
[----:B------:R-:W-:-:S05]  /*12f0*/  IMAD.HI.U32 R6, R5, R2, RZ ;  /* 0x0000000205067227 */ /* 0x000fca00078e00ff */
[----:B------:R-:W-:-:S04]  /*1300*/  SHF.R.U32.HI R6, RZ, R3, R6 ;  /* 0x00000003ff067219 */ /* 0x000fc80000011606 */
[----:B------:R-:W-:-:S03]  /*1310*/  SEL R6, R5, R6, !P0 ;  /* 0x0000000605067207 */ /* 0x000fc60004000000 */
[----:B------:R-:W-:Y:S01]  /*1320*/  @!P1 IMAD.HI.U32 R12, R21, R2, RZ ;  /* 0x00000002150c9227 */ /* 0x000fe200078e00ff */
[----:B------:R-:W-:-:S04]  /*1330*/  IADD3 R2, PT, PT, -R6, RZ, RZ ;  /* 0x000000ff06027210 */ /* 0x000fc80007ffe1ff */
[----:B------:R-:W-:Y:S01]  /*1340*/  @!P1 SHF.R.U32.HI R12, RZ, R3, R12 ;  /* 0x00000003ff0c9219 */ /* 0x000fe2000001160c */
[----:B------:R-:W-:-:S03]  /*1350*/  IMAD R2, R9, R2, R5 ;  /* 0x0000000209027224 */ /* 0x000fc600078e0205 */
[----:B------:R-:W-:-:S05]  /*1360*/  @!P1 SEL R3, R21, R12, !P0 ;  /* 0x0000000c15039207 */ /* 0x000fca0004000000 */
[--C-:B------:R-:W-:Y:S02]  /*1370*/  @!P1 IMAD.IADD R6, R6, 0x1, -R3.reuse ;  /* 0x0000000106069824 */ /* 0x100fe400078e0a03 */
[----:B------:R-:W-:Y:S01]  /*1380*/  @!P1 IMAD R3, R2, R13, R3 ;  /* 0x0000000d02039224 */ /* 0x000fe200078e0203 */
[----:B------:R-:W-:Y:S01]  /*1390*/  IADD3 R2, PT, PT, -R21, RZ, RZ ;  /* 0x000000ff15027210 */ /* 0x000fe20007ffe1ff */
[----:B------:R-:W-:Y:S02]  /*13a0*/  @!P1 IMAD R5, R6, R9, R21 ;  /* 0x0000000906059224 */ /* 0x000fe400078e0215 */
[----:B------:R-:W-:Y:S02]  /*13b0*/  @!P1 IMAD.MOV.U32 R21, RZ, RZ, R3 ;  /* 0x000000ffff159224 */ /* 0x000fe400078e0003 */
[----:B------:R-:W-:Y:S02]  /*13c0*/  IMAD R2, R14, R2, R11 ;  /* 0x000000020e027224 */ /* 0x000fe400078e020b */
[----:B------:R-:W-:-:S02]  /*13d0*/  IMAD R20, R5, R4, R7 ;  /* 0x0000000405147224 */ /* 0x000fc400078e0207 */
[----:B------:R-:W-:Y:S02]  /*13e0*/  IMAD R21, R21, R14, R2 ;  /* 0x0000000e15157224 */ /* 0x000fe400078e0202 */
.L_x_18:
[----:B------:R-:W-:Y:S05]  /*13f0*/  BRA.U UP3, `(.L_x_19) ;  /* 0x0000000103407547 */ /* 0x000fea000b800000 */
[----:B------:R-:W1:Y:S08]  /*1400*/  LDC.64 R4, c[0x0][0xb10] ;  /* 0x0002c400ff047b82 */ /* 0x000e700000000a00 */
[----:B------:R-:W2:Y:S08]  /*1410*/  LDC.64 R2, c[0x0][0xb18] ;  /* 0x0002c600ff027b82 */ /* 0x000eb00000000a00 */
[----:B------:R-:W3:Y:S08]  /*1420*/  LDC R6, c[0x0][0xb20] ;  /* 0x0002c800ff067b82 */ /* 0x000ef00000000800 */
[----:B------:R-:W4:Y:S01]  /*1430*/  LDC R12, c[0x0][0xb0c] ;  /* 0x0002c300ff0c7b82 */ /* 0x000f220000000800 */
[----:B-1----:R-:W-:-:S05]  /*1440*/  IMAD.HI.U32 R4, R21, R4, RZ ;  /* 0x0000000415047227 */ /* 0x002fca00078e00ff */
[----:B------:R-:W-:Y:S01]  /*1450*/  SHF.R.U32.HI R4, RZ, R5, R4 ;  /* 0x00000005ff047219 */ /* 0x000fe20000011604 */
[----:B--2---:R-:W-:Y:S01]  /*1460*/  IMAD.HI.U32 R3, R20, R3, RZ ;  /* 0x0000000314037227 */ /* 0x004fe200078e00ff */
[----:B------:R-:W-:-:S04]  /*1470*/  ISETP.NE.AND P0, PT, R2, 0x1, PT ;  /* 0x000000010200780c */ /* 0x000fc80003f05270 */
[----:B---3--:R-:W-:-:S04]  /*1480*/  SHF.R.U32.HI R3, RZ, R6, R3 ;  /* 0x00000006ff037219 */ /* 0x008fc80000011603 */
[----:B------:R-:W-:Y:S02]  /*1490*/  SEL R3, R20, R3, !P0 ;  /* 0x0000000314037207 */ /* 0x000fe40004000000 */
[----:B----4-:R-:W-:-:S04]  /*14a0*/  ISETP.NE.AND P1, PT, R12, 0x1, PT ;  /* 0x000000010c00780c */ /* 0x010fc80003f25270 */
[----:B------:R-:W-:-:S05]  /*14b0*/  SEL R6, R21, R4, !P1 ;  /* 0x0000000415067207 */ /* 0x000fca0004800000 */
[----:B------:R-:W-:Y:S02]  /*14c0*/  IMAD.IADD R4, R3, 0x1, -R6 ;  /* 0x0000000103047824 */ /* 0x000fe400078e0a06 */
[----:B------:R-:W-:Y:S02]  /*14d0*/  IMAD.IADD R3, R6, 0x1, -R3 ;  /* 0x0000000106037824 */ /* 0x000fe400078e0a03 */
[----:B------:R-:W-:Y:S02]  /*14e0*/  IMAD R21, R4, R12, R21 ;  /* 0x0000000c04157224 */ /* 0x000fe400078e0215 */
[----:B------:R-:W-:Y:S02]  /*14f0*/  IMAD R20, R3, R2, R20 ;  /* 0x0000000203147224 */ /* 0x000fe400078e0214 */
.L_x_19:
[----:B------:R-:W-:Y:S05]  /*1500*/  BRA.U !UP1, `(.L_x_20) ;  /* 0x00000001090c7547 */ /* 0x000fea000b800000 */
[----:B------:R-:W-:Y:S01]  /*1510*/  UCGABAR_WAIT ;  /* 0x0000000000007dc7 */ /* 0x000fe20008000000 */
[----:B------:R-:W-:Y:S01]  /*1520*/  CCTL.IVALL ;  /* 0x00000000ff00798f */ /* 0x000fe20002000000 */
[----:B------:R-:W-:Y:S05]  /*1530*/  BRA `(.L_x_21) ;  /* 0x0000000000047947 */ /* 0x000fea0003800000 */
.L_x_20:
[----:B------:R-:W-:Y:S06]  /*1540*/  BAR.SYNC.DEFER_BLOCKING 0x0 ;  /* 0x0000000000007b1d */ /* 0x000fec0000010000 */
.L_x_21:
[----:B------:R-:W-:Y:S05]  /*1550*/  BRA.U UP2, `(.L_x_22) ;  /* 0x0000001102cc7547 */ /* 0x000fea000b800000 */
[----:B------:R-:W1:Y:S01]  /*1560*/  LDCU UR4, c[0x0][0x38c] ;  /* 0x00007180ff0477ac */ /* 0x000e620008000800 */
[----:B------:R-:W2:Y:S01]  /*1570*/  LDC R9, c[0x0][0x370] ;  /* 0x0000dc00ff097b82 */ /* 0x000ea20000000800 */
[----:B------:R-:W-:Y:S01]  /*1580*/  IMAD.SHL.U32 R16, R11, 0x80, RZ ;  /* 0x000000800b107824 */ /* 0x000fe200078e00ff */
[----:B------:R-:W-:Y:S01]  /*1590*/  PLOP3.LUT P1, PT, PT, PT, UP5, 0x80, 0x8 ;  /* 0x000000000008781c */ /* 0x000fe20003f2f058 */
[----:B------:R-:W-:Y:S01]  /*15a0*/  HFMA2 R12, -RZ, RZ, 0, 0 ;  /* 0x00000000ff0c7431 */ /* 0x000fe200000001ff */
[----:B------:R-:W-:Y:S01]  /*15b0*/  UISETP.NE.AND UP1, UPT, UR10, URZ, UPT ;  /* 0x000000ff0a00728c */ /* 0x000fe2000bf25270 */
[----:B------:R-:W-:Y:S01]  /*15c0*/  ISETP.NE.AND P4, PT, R10, RZ, P5 ;  /* 0x000000ff0a00720c */ /* 0x000fe20002f85270 */
[----:B------:R-:W-:Y:S01]  /*15d0*/  IMAD.MOV.U32 R15, RZ, RZ, 0x1 ;  /* 0x00000001ff0f7424 */ /* 0x000fe200078e00ff */
[----:B------:R-:W-:Y:S01]  /*15e0*/  PLOP3.LUT P1, PT, P1, PT, PT, 0x8, 0x80 ;  /* 0x000000000080781c */ /* 0x000fe20000f2e170 */
[----:B------:R-:W3:Y:S01]  /*15f0*/  LDC R0, c[0x0][0x374] ;  /* 0x0000dd00ff007b82 */ /* 0x000ee20000000800 */
[----:B------:R-:W-:Y:S01]  /*1600*/  IMAD.MOV.U32 R14, RZ, RZ, RZ ;  /* 0x000000ffff0e7224 */ /* 0x000fe200078e00ff */
[----:B------:R-:W-:Y:S01]  /*1610*/  MOV R8, 0x1 ;  /* 0x0000000100087802 */ /* 0x000fe20000000f00 */
[----:B------:R-:W-:Y:S01]  /*1620*/  IMAD.MOV.U32 R10, RZ, RZ, RZ ;  /* 0x000000ffff0a7224 */ /* 0x000fe200078e00ff */
[----:B------:R-:W-:Y:S01]  /*1630*/  LOP3.LUT R16, R16, 0x80, RZ, 0xc0, !PT ;  /* 0x0000008010107812 */ /* 0x000fe200078ec0ff */
[----:B------:R-:W4:Y:S01]  /*1640*/  LDCU.64 UR14, c[0x0][0x348] ;  /* 0x00006900ff0e77ac */ /* 0x000f220008000a00 */
[----:B-1----:R-:W-:-:S02]  /*1650*/  UIADD3 UR5, UPT, UPT, UR4, 0x1f, URZ ;  /* 0x0000001f04057890 */ /* 0x002fc4000fffe0ff */
[----:B------:R-:W-:Y:S02]  /*1660*/  USEL UR22, UR6, 0x2, UP1 ;  /* 0x0000000206167887 */ /* 0x000fe40008800000 */
[----:B------:R-:W-:Y:S01]  /*1670*/  USHF.R.S32.HI UR7, URZ, 0x1f, UR5 ;  /* 0x0000001fff077899 */ /* 0x000fe20008011405 */
[----:B------:R-:W-:-:S03]  /*1680*/  UMOV UR23, URZ ;  /* 0x000000ff00177c82 */ /* 0x000fc60008000000 */
[----:B------:R-:W-:Y:S02]  /*1690*/  ULEA.HI UR7, UR7, UR5, URZ, 0x5 ;  /* 0x0000000507077291 */ /* 0x000fe4000f8f28ff */
[----:B------:R-:W-:Y:S02]  /*16a0*/  UIADD3 UR5, UPT, UPT, UR4, -0x1, URZ ;  /* 0xffffffff04057890 */ /* 0x000fe4000fffe0ff */
[----:B------:R-:W-:Y:S02]  /*16b0*/  USHF.R.S32.HI UR7, URZ, 0x5, UR7 ;  /* 0x00000005ff077899 */ /* 0x000fe40008011407 */
[----:B------:R-:W-:Y:S02]  /*16c0*/  UISETP.GE.U32.AND UP2, UPT, UR5, -0x3f, UPT ;  /* 0xffffffc10500788c */ /* 0x000fe4000bf46070 */
[----:B------:R-:W-:Y:S02]  /*16d0*/  UISETP.LT.U32.AND UP0, UPT, UR7, 0x5, UPT ;  /* 0x000000050700788c */ /* 0x000fe4000bf01070 */
[----:B------:R-:W-:-:S02]  /*16e0*/  UIADD3 UR4, UPT, UPT, UR4, 0x3e, URZ ;  /* 0x0000003e04047890 */ /* 0x000fc4000fffe0ff */
[----:B------:R-:W-:-:S04]  /*16f0*/  USEL UR5, UR7, 0x5, UP0 ;  /* 0x0000000507057887 */ /* 0x000fc80008000000 */
[----:B------:R-:W-:Y:S02]  /*1700*/  UIADD3 UR21, UPT, UPT, UR5, -0x1, URZ ;  /* 0xffffffff05157890 */ /* 0x000fe4000fffe0ff */
[----:B------:R-:W-:Y:S02]  /*1710*/  @UP2 UIADD3 UR21, UPT, UPT, UR5, URZ, URZ ;  /* 0x000000ff05152290 */ /* 0x000fe4000fffe0ff */
[----:B------:R-:W-:Y:S02]  /*1720*/  UIADD3 UR24, UPT, UPT, UR7, -UR5, URZ ;  /* 0x8000000507187290 */ /* 0x000fe4000fffe0ff */
[----:B------:R-:W-:Y:S02]  /*1730*/  UIADD3 UR13, UPT, UPT, UR21, 0x1, URZ ;  /* 0x00000001150d7890 */ /* 0x000fe4000fffe0ff */
[----:B--2-4-:R-:W-:-:S12]  /*1740*/  UIADD3 UR21, UPT, UPT, -UR21, URZ, URZ ;  /* 0x000000ff15157290 */ /* 0x014fd8000fffe1ff */
.L_x_42:
[----:B------:R-:W-:Y:S01]  /*1750*/  UISETP.NE.AND UP0, UPT, UR37, URZ, UPT ;  /* 0x000000ff2500728c */ /* 0x000fe2000bf05270 */
[----:B------:R-:W1:Y:S08]  /*1760*/  S2UR UR37, SR_CgaCtaId ;  /* 0x00000000002579c3 */ /* 0x000e700000008800 */
[----:B------:R-:W-:Y:S05]  /*1770*/  BRA.U UP0, `(.L_x_23) ;  /* 0x0000000100347547 */ /* 0x000fea000b800000 */
[----:B------:R-:W2:Y:S01]  /*1780*/  S2R R2, SR_CgaCtaId ;  /* 0x0000000000027919 */ /* 0x000ea20000008800 */
[----:B------:R-:W-:-:S04]  /*1790*/  MOV R3, 0x400 ;  /* 0x0000040000037802 */ /* 0x000fc80000000f00 */
[----:B--2---:R-:W-:Y:S02]  /*17a0*/  LEA R3, R2, R3, 0x18 ;  /* 0x0000000302037211 */ /* 0x004fe400078ec0ff */
[----:B------:R-:W-:-:S03]  /*17b0*/  SHF.L.U32 R2, R8, 0x1f, RZ ;  /* 0x0000001f08027819 */ /* 0x000fc600000006ff */
[----:B------:R-:W-:-:S04]  /*17c0*/  IMAD R3, R10, 0x8, R3 ;  /* 0x000000080a037824 */ /* 0x000fc800078e0203 */
[----:B------:R-:W2:Y:S02]  /*17d0*/  SYNCS.PHASECHK.TRANS64.TRYWAIT P0, [R3+URZ+0xf0], R2 ;  /* 0x0000f002030075a7 */ /* 0x000ea400080011ff */
[----:B--2---:R-:W-:Y:S05]  /*17e0*/  @!P0 BRA `(.L_x_24) ;  /* 0x000000c400048947 */ /* 0x004fea0003800000 */
.L_x_184:
[----:B------:R-:W-:Y:S01]  /*17f0*/  VIADD R10, R10, 0x1 ;  /* 0x000000010a0a7836 */ /* 0x000fe20000000000 */
[----:B------:R2:W-:Y:S04]  /*1800*/  SYNCS.ARRIVE.TRANS64.A1T0 RZ, [R3+URZ+0xe0], RZ ;  /* 0x0000e0ff03ff79a7 */ /* 0x0005e800081000ff */
[----:B------:R-:W-:-:S04]  /*1810*/  ISETP.NE.AND P0, PT, R10, 0x2, PT ;  /* 0x000000020a00780c */ /* 0x000fc80003f05270 */
[----:B------:R-:W-:Y:S02]  /*1820*/  SEL R10, R10, RZ, P0 ;  /* 0x000000ff0a0a7207 */ /* 0x000fe40000000000 */
[----:B--2---:R-:W-:-:S04]  /*1830*/  SEL R3, RZ, 0x1, P0 ;  /* 0x00000001ff037807 */ /* 0x004fc80000000000 */
[----:B------:R-:W-:-:S07]  /*1840*/  LOP3.LUT R8, R8, R3, RZ, 0x3c, !PT ;  /* 0x0000000308087212 */ /* 0x000fce00078e3cff */
.L_x_23:
[----:B------:R-:W-:Y:S01]  /*1850*/  UMOV UR6, 0x400 ;  /* 0x0000040000067882 */ /* 0x000fe20000000000 */
[----:B------:R-:W-:Y:S01]  /*1860*/  LEA.HI R3, R21, R21, RZ, 0x1 ;  /* 0x0000001515037211 */ /* 0x000fe200078f08ff */
[----:B-1----:R-:W-:Y:S01]  /*1870*/  ULEA UR6, UR37, UR6, 0x18 ;  /* 0x0000000625067291 */ /* 0x002fe2000f8ec0ff */
[----:B------:R-:W-:Y:S01]  /*1880*/  SHF.L.U32 R2, R15, 0x1f, RZ ;  /* 0x0000001f0f027819 */ /* 0x000fe200000006ff */
[----:B------:R-:W-:Y:S01]  /*1890*/  UISETP.GE.U32.AND UP0, UPT, UR4, 0x3f, UPT ;  /* 0x0000003f0400788c */ /* 0x000fe2000bf06070 */
[C---:B------:R-:W-:Y:S01]  /*18a0*/  R2UR UR9, R16.reuse ;  /* 0x00000000100972ca */ /* 0x040fe200000e0000 */
[----:B------:R-:W-:Y:S01]  /*18b0*/  ULEA UR8, UR23, UR6, 0x3 ;  /* 0x0000000617087291 */ /* 0x000fe2000f8e18ff */
[----:B------:R-:W-:Y:S01]  /*18c0*/  IMAD.SHL.U32 R3, R3, 0x80, RZ ;  /* 0x0000008003037824 */ /* 0x000fe200078e00ff */
[----:B------:R-:W-:Y:S01]  /*18d0*/  R2UR UR11, R16 ;  /* 0x00000000100b72ca */ /* 0x000fe200000e0000 */
[----:B------:R-:W-:-:S03]  /*18e0*/  UMOV UR25, URZ ;  /* 0x000000ff00197c82 */ /* 0x000fc60008000000 */
[----:B------:R-:W-:-:S03]  /*18f0*/  R2UR UR35, R3 ;  /* 0x00000000032372ca */ /* 0x000fc600000e0000 */
[----:B------:R1:W2:Y:S01]  /*1900*/  SYNCS.PHASECHK.TRANS64.TRYWAIT P0, [UR8+0x28], R2 ;  /* 0x00002802ff0075a7 */ /* 0x0002a20008001108 */
[----:B------:R-:W-:-:S09]  /*1910*/  R2UR UR8, R20 ;  /* 0x00000000140872ca */ /* 0x000fd200000e0000 */
[----:B------:R-:W-:-:S04]  /*1920*/  ULOP3.LUT UR35, UR9, 0xffffff00, UR35, 0xf8, !UPT ;  /* 0xffffff0009237892 */ /* 0x000fc8000f8ef823 */
[----:B------:R-:W-:Y:S01]  /*1930*/  ULEA UR11, UR8, UR11, 0x8 ;  /* 0x0000000b080b7291 */ /* 0x000fe2000f8e40ff */
[----:B------:R-:W-:Y:S11]  /*1940*/  BRA.U !UP0, `(.L_x_25) ;  /* 0x0000000108bc7547 */ /* 0x000ff6000b800000 */
[----:B------:R-:W-:Y:S01]  /*1950*/  UMOV UR16, UR21 ;  /* 0x0000001500107c82 */ /* 0x000fe20008000000 */
[----:B------:R-:W-:Y:S01]  /*1960*/  UMOV UR17, UR23 ;  /* 0x0000001700117c82 */ /* 0x000fe20008000000 */
[----:B------:R-:W-:-:S05]  /*1970*/  UMOV UR34, URZ ;  /* 0x000000ff00227c82 */ /* 0x000fca0008000000 */
.L_x_31:
[----:B------:R-:W-:Y:S01]  /*1980*/  ULEA UR33, UR17, UR6, 0x3 ;  /* 0x0000000611217291 */ /* 0x000fe2000f8e18ff */
[----:B------:R-:W-:Y:S01]  /*1990*/  @P5 MOV R3, 0x10000 ;  /* 0x0001000000035802 */ /* 0x000fe20000000f00 */
[----:B-12-4-:R-:W-:Y:S10]  /*19a0*/  @P0 BRA `(.L_x_26) ;  /* 0x00000000000c0947 */ /* 0x016ff40003800000 */
[----:B------:R-:W-:-:S04]  /*19b0*/  SHF.L.U32 R5, R15, 0x1f, RZ ;  /* 0x0000001f0f057819 */ /* 0x000fc800000006ff */
[----:B------:R-:W2:Y:S02]  /*19c0*/  SYNCS.PHASECHK.TRANS64.TRYWAIT P0, [UR33+0x28], R5 ;  /* 0x00002805ff0075a7 */ /* 0x000ea40008001121 */
[----:B--2---:R-:W-:Y:S05]  /*19d0*/  @!P0 BRA `(.L_x_27) ;  /* 0x000000c0009c8947 */ /* 0x004fea0003800000 */
.L_x_26:
[----:B------:R2:W-:Y:S01]  /*19e0*/  @P5 SYNCS.ARRIVE.TRANS64 RZ, [UR33], R3 ;  /* 0x00000003ffff59a7 */ /* 0x0005e20008000021 */
[----:B------:R-:W-:Y:S02]  /*19f0*/  ULOP3.LUT UR8, UR22, 0x2, URZ, 0xfc, !UPT ;  /* 0x0000000216087892 */ /* 0x000fe4000f8efcff */
[----:B------:R-:W-:Y:S02]  /*1a00*/  UIADD3 UR16, UPT, UPT, UR16, 0x1, URZ ;  /* 0x0000000110107890 */ /* 0x000fe4000fffe0ff */
[----:B------:R-:W-:Y:S02]  /*1a10*/  UISETP.NE.AND UP0, UPT, UR8, 0x2, UPT ;  /* 0x000000020800788c */ /* 0x000fe4000bf05270 */
[----:B------:R-:W-:-:S07]  /*1a20*/  UISETP.NE.AND UP2, UPT, UR16, 0x1, UPT ;  /* 0x000000011000788c */ /* 0x000fce000bf45270 */
[----:B------:R-:W-:Y:S05]  /*1a30*/  BRA.U UP0, `(.L_x_28) ;  /* 0x0000000100047547 */ /* 0x000fea000b800000 */
[----:B------:R-:W-:Y:S05]  /*1a40*/  BPT.TRAP 0x1 ;  /* 0x000000040000795c */ /* 0x000fea0000300000 */
.L_x_28:
[----:B------:R-:W-:Y:S04]  /*1a50*/  BSSY.RECONVERGENT B0, `(.L_x_29) ;  /* 0x0000003000007945 */ /* 0x000fe80003800200 */
[----:B------:R-:W-:Y:S05]  /*1a60*/  @!P4 BRA `(.L_x_30) ;  /* 0x000000000004c947 */ /* 0x000fea0003800000 */
[----:B------:R-:W-:Y:S05]  /*1a70*/  BPT.TRAP 0x1 ;  /* 0x000000040000795c */ /* 0x000fea0000300000 */
.L_x_30:
[----:B------:R-:W-:Y:S05]  /*1a80*/  BSYNC.RECONVERGENT B0 ;  /* 0x0000000000007941 */ /* 0x000fea0003800200 */
.L_x_29:
[----:B------:R-:W-:Y:S02]  /*1a90*/  UIADD3 UR23, UPT, UPT, UR17, 0x1, URZ ;  /* 0x0000000111177890 */ /* 0x000fe4000fffe0ff */
[----:B------:R-:W-:Y:S02]  /*1aa0*/  UIADD3 UR28, UP1, UPT, UR14, 0x80, URZ ;  /* 0x000000800e1c7890 */ /* 0x000fe4000ff3e0ff */
[----:B------:R-:W-:Y:S02]  /*1ab0*/  UISETP.NE.AND UP0, UPT, UR23, 0x5, UPT ;  /* 0x000000051700788c */ /* 0x000fe4000bf05270 */
[----:B------:R-:W-:Y:S02]  /*1ac0*/  ULOP3.LUT UR33, UR33, 0xfefffff8, URZ, 0xc0, !UPT ;  /* 0xfefffff821217892 */ /* 0x000fe4000f8ec0ff */
[----:B------:R-:W-:Y:S02]  /*1ad0*/  USEL UR9, URZ, 0x1, UP0 ;  /* 0x00000001ff097887 */ /* 0x000fe40008000000 */
[----:B------:R-:W-:-:S02]  /*1ae0*/  USEL UR23, UR23, URZ, UP0 ;  /* 0x000000ff17177287 */ /* 0x000fc40008000000 */
[----:B------:R-:W-:Y:S02]  /*1af0*/  UIADD3 UR26, UP0, UPT, UR14, 0x180, URZ ;  /* 0x000001800e1a7890 */ /* 0x000fe4000ff1e0ff */
[----:B------:R-:W-:Y:S01]  /*1b00*/  ULEA UR8, UR23, UR6, 0x3 ;  /* 0x0000000617087291 */ /* 0x000fe2000f8e18ff */
[----:B------:R-:W-:Y:S01]  /*1b10*/  LOP3.LUT R15, R15, UR9, RZ, 0x3c, !PT ;  /* 0x000000090f0f7c12 */ /* 0x000fe2000f8e3cff */
[----:B------:R-:W-:Y:S02]  /*1b20*/  UIADD3.X UR29, UPT, UPT, URZ, UR15, URZ, UP1, !UPT ;  /* 0x0000000fff1d7290 */ /* 0x000fe40008ffe4ff */
[----:B------:R-:W-:Y:S01]  /*1b30*/  UIADD3.X UR27, UPT, UPT, URZ, UR15, URZ, UP0, !UPT ;  /* 0x0000000fff1b7290 */ /* 0x000fe200087fe4ff */
[----:B-1----:R-:W-:Y:S01]  /*1b40*/  SHF.L.U32 R2, R15, 0x1f, RZ ;  /* 0x0000001f0f027819 */ /* 0x002fe200000006ff */
[----:B------:R-:W-:Y:S01]  /*1b50*/  UMOV UR18, 0x0 ;  /* 0x0000000000127882 */ /* 0x000fe20000000000 */
[----:B------:R-:W-:Y:S01]  /*1b60*/  UMOV UR19, 0x10000000 ;  /* 0x1000000000137882 */ /* 0x000fe20000000000 */
[----:B------:R-:W-:Y:S01]  /*1b70*/  UMOV UR10, UR34 ;  /* 0x00000022000a7c82 */ /* 0x000fe20008000000 */
[----:B------:R4:W1:Y:S01]  /*1b80*/  SYNCS.PHASECHK.TRANS64.TRYWAIT P0, [UR8+0x28], R2 ;  /* 0x00002802ff0075a7 */ /* 0x0008620008001108 */
[----:B------:R-:W-:Y:S01]  /*1b90*/  ULEA UR8, UR17, UR6, 0xe ;  /* 0x0000000611087291 */ /* 0x000fe2000f8e70ff */
[----:B------:R-:W-:Y:S01]  /*1ba0*/  UMOV UR12, UR36 ;  /* 0x00000024000c7c82 */ /* 0x000fe20008000000 */
[----:B------:R-:W-:-:S02]  /*1bb0*/  UMOV UR9, UR33 ;  /* 0x0000002100097c82 */ /* 0x000fc40008000000 */
[----:B------:R-:W-:Y:S02]  /*1bc0*/  UIADD3 UR32, UPT, UPT, UR8, 0x10800, URZ ;  /* 0x0001080008207890 */ /* 0x000fe4000fffe0ff */
[----:B------:R-:W-:Y:S01]  /*1bd0*/  UIADD3 UR8, UPT, UPT, UR8, 0x24800, URZ ;  /* 0x0002480008087890 */ /* 0x000fe2000fffe0ff */
[----:B------:R-:W-:Y:S01]  /*1be0*/  UMOV UR25, UR13 ;  /* 0x0000000d00197c82 */ /* 0x000fe20008000000 */
[----:B------:R-:W-:-:S05]  /*1bf0*/  UMOV UR17, UR23 ;  /* 0x0000001700117c82 */ /* 0x000fca0008000000 */
[----:B------:R2:W-:Y:S02]  /*1c00*/  UTMALDG.3D.2CTA [UR32], [UR28], desc[UR18] ;  /* 0x000012201c0075b4 */ /* 0x0005e40008211000 */
[----:B------:R4:W-:Y:S01]  /*1c10*/  UTMALDG.3D.2CTA [UR8], [UR26], desc[UR18] ;  /* 0x000012081a0075b4 */ /* 0x0009e20008211000 */
[----:B--2---:R-:W-:Y:S01]  /*1c20*/  UIADD3 UR34, UPT, UPT, UR34, 0x20, URZ ;  /* 0x0000002022227890 */ /* 0x004fe2000fffe0ff */
[----:B------:R-:W-:Y:S11]  /*1c30*/  BRA.U UP2, `(.L_x_31) ;  /* 0xfffffffd02507547 */ /* 0x000ff6000b83ffff */
.L_x_25:
[----:B----4-:R-:W-:Y:S01]  /*1c40*/  ULEA UR8, UR23, UR6, 0x3 ;  /* 0x0000000617087291 */ /* 0x010fe2000f8e18ff */
[----:B-1----:R-:W-:Y:S01]  /*1c50*/  SHF.L.U32 R2, R15, 0x1f, RZ ;  /* 0x0000001f0f027819 */ /* 0x002fe200000006ff */
[----:B------:R-:W-:Y:S01]  /*1c60*/  @!P1 SYNCS.ARRIVE.TRANS64.A1T0 RZ, [UR6+0x98], RZ ;  /* 0x000098ffffff99a7 */ /* 0x000fe20008100006 */
[----:B------:R-:W-:-:S06]  /*1c70*/  UISETP.GT.AND UP0, UPT, UR7, UR5, UPT ;  /* 0x000000050700728c */ /* 0x000fcc000bf04270 */
[----:B--2---:R1:W2:Y:S03]  /*1c80*/  SYNCS.PHASECHK.TRANS64.TRYWAIT P0, [UR8+0x28], R2 ;  /* 0x00002802ff0075a7 */ /* 0x0042a60008001108 */
[----:B------:R-:W-:Y:S05]  /*1c90*/  BRA.U !UP0, `(.L_x_32) ;  /* 0x0000000108bc7547 */ /* 0x000fea000b800000 */
[----:B------:R-:W-:Y:S01]  /*1ca0*/  UIADD3 UR26, UPT, UPT, UR24, UR25, URZ ;  /* 0x00000019181a7290 */ /* 0x000fe2000fffe0ff */
[----:B------:R-:W-:-:S11]  /*1cb0*/  UMOV UR27, UR23 ;  /* 0x00000017001b7c82 */ /* 0x000fd60008000000 */
.L_x_38:
[----:B------:R-:W-:Y:S01]  /*1cc0*/  ULEA UR17, UR27, UR6, 0x3 ;  /* 0x000000061b117291 */ /* 0x000fe2000f8e18ff */
[----:B--2---:R-:W-:Y:S01]  /*1cd0*/  @P5 MOV R3, 0x10000 ;  /* 0x0001000000035802 */ /* 0x004fe20000000f00 */
[----:B-12---:R-:W-:Y:S10]  /*1ce0*/  @P0 BRA `(.L_x_33) ;  /* 0x00000000000c0947 */ /* 0x006ff40003800000 */
[----:B------:R-:W-:-:S04]  /*1cf0*/  SHF.L.U32 R5, R15, 0x1f, RZ ;  /* 0x0000001f0f057819 */ /* 0x000fc800000006ff */
[----:B------:R-:W2:Y:S02]  /*1d00*/  SYNCS.PHASECHK.TRANS64.TRYWAIT P0, [UR17+0x28], R5 ;  /* 0x00002805ff0075a7 */ /* 0x000ea40008001111 */
[----:B--2---:R-:W-:Y:S05]  /*1d10*/  @!P0 BRA `(.L_x_34) ;  /* 0x000000bc00e48947 */ /* 0x004fea0003800000 */
.L_x_33:
[----:B------:R2:W-:Y:S01]  /*1d20*/  @P5 SYNCS.ARRIVE.TRANS64 RZ, [UR17], R3 ;  /* 0x00000003ffff59a7 */ /* 0x0005e20008000011 */
[----:B------:R-:W-:-:S04]  /*1d30*/  ULOP3.LUT UR8, UR22, 0x2, URZ, 0xfc, !UPT ;  /* 0x0000000216087892 */ /* 0x000fc8000f8efcff */
[----:B------:R-:W-:-:S09]  /*1d40*/  UISETP.NE.AND UP0, UPT, UR8, 0x2, UPT ;  /* 0x000000020800788c */ /* 0x000fd2000bf05270 */
[----:B------:R-:W-:Y:S05]  /*1d50*/  BRA.U UP0, `(.L_x_35) ;  /* 0x0000000100047547 */ /* 0x000fea000b800000 */
[----:B------:R-:W-:Y:S05]  /*1d60*/  BPT.TRAP 0x1 ;  /* 0x000000040000795c */ /* 0x000fea0000300000 */
.L_x_35:
[----:B------:R-:W-:Y:S04]  /*1d70*/  BSSY.RECONVERGENT B0, `(.L_x_36) ;  /* 0x0000003000007945 */ /* 0x000fe80003800200 */
[----:B------:R-:W-:Y:S05]  /*1d80*/  @!P4 BRA `(.L_x_37) ;  /* 0x000000000004c947 */ /* 0x000fea0003800000 */
[----:B------:R-:W-:Y:S05]  /*1d90*/  BPT.TRAP 0x1 ;  /* 0x000000040000795c */ /* 0x000fea0000300000 */
.L_x_37:
[----:B------:R-:W-:Y:S05]  /*1da0*/  BSYNC.RECONVERGENT B0 ;  /* 0x0000000000007941 */ /* 0x000fea0003800200 */
.L_x_36:
[----:B------:R-:W-:Y:S02]  /*1db0*/  UIADD3 UR23, UPT, UPT, UR27, 0x1, URZ ;  /* 0x000000011b177890 */ /* 0x000fe4000fffe0ff */
[----:B------:R-:W-:Y:S02]  /*1dc0*/  UIADD3 UR32, UP1, UPT, UR14, 0x80, URZ ;  /* 0x000000800e207890 */ /* 0x000fe4000ff3e0ff */
[----:B------:R-:W-:Y:S02]  /*1dd0*/  UISETP.NE.AND UP0, UPT, UR23, 0x5, UPT ;  /* 0x000000051700788c */ /* 0x000fe4000bf05270 */
[----:B------:R-:W-:Y:S02]  /*1de0*/  USHF.L.U32 UR18, UR25, 0x5, URZ ;  /* 0x0000000519127899 */ /* 0x000fe400080006ff */
[----:B------:R-:W-:Y:S02]  /*1df0*/  USEL UR9, URZ, 0x1, UP0 ;  /* 0x00000001ff097887 */ /* 0x000fe40008000000 */
[----:B------:R-:W-:-:S02]  /*1e00*/  USEL UR23, UR23, URZ, UP0 ;  /* 0x000000ff17177287 */ /* 0x000fc40008000000 */
[----:B------:R-:W-:Y:S02]  /*1e10*/  UIADD3 UR30, UP0, UPT, UR14, 0x180, URZ ;  /* 0x000001800e1e7890 */ /* 0x000fe4000ff1e0ff */
[----:B------:R-:W-:Y:S01]  /*1e20*/  ULEA UR8, UR23, UR6, 0x3 ;  /* 0x0000000617087291 */ /* 0x000fe2000f8e18ff */
[----:B------:R-:W-:Y:S01]  /*1e30*/  LOP3.LUT R15, R15, UR9, RZ, 0x3c, !PT ;  /* 0x000000090f0f7c12 */ /* 0x000fe2000f8e3cff */
[----:B------:R-:W-:Y:S02]  /*1e40*/  ULOP3.LUT UR17, UR17, 0xfefffff8, URZ, 0xc0, !UPT ;  /* 0xfefffff811117892 */ /* 0x000fe4000f8ec0ff */
[----:B------:R-:W-:Y:S01]  /*1e50*/  UIADD3.X UR33, UPT, UPT, URZ, UR15, URZ, UP1, !UPT ;  /* 0x0000000fff217290 */ /* 0x000fe20008ffe4ff */
[----:B-1----:R-:W-:Y:S01]  /*1e60*/  SHF.L.U32 R2, R15, 0x1f, RZ ;  /* 0x0000001f0f027819 */ /* 0x002fe200000006ff */
[----:B------:R-:W-:Y:S01]  /*1e70*/  UIADD3.X UR31, UPT, UPT, URZ, UR15, URZ, UP0, !UPT ;  /* 0x0000000fff1f7290 */ /* 0x000fe200087fe4ff */
[----:B------:R-:W-:Y:S02]  /*1e80*/  UMOV UR28, 0x0 ;  /* 0x00000000001c7882 */ /* 0x000fe40000000000 */
[----:B------:R4:W1:Y:S01]  /*1e90*/  SYNCS.PHASECHK.TRANS64.TRYWAIT P0, [UR8+0x28], R2 ;  /* 0x00002802ff0075a7 */ /* 0x0008620008001108 */
[----:B------:R-:W-:Y:S01]  /*1ea0*/  ULEA UR8, UR27, UR6, 0xe ;  /* 0x000000061b087291 */ /* 0x000fe2000f8e70ff */
[----:B------:R-:W-:Y:S01]  /*1eb0*/  UMOV UR29, 0x10000000 ;  /* 0x10000000001d7882 */ /* 0x000fe20000000000 */
[----:B------:R-:W-:-:S02]  /*1ec0*/  UMOV UR19, UR35 ;  /* 0x0000002300137c82 */ /* 0x000fc40008000000 */
[----:B------:R-:W-:Y:S02]  /*1ed0*/  UIADD3 UR16, UPT, UPT, UR8, 0x10800, URZ ;  /* 0x0001080008107890 */ /* 0x000fe4000fffe0ff */
[----:B------:R-:W-:Y:S01]  /*1ee0*/  UIADD3 UR8, UPT, UPT, UR8, 0x24800, URZ ;  /* 0x0002480008087890 */ /* 0x000fe2000fffe0ff */
[----:B------:R-:W-:Y:S01]  /*1ef0*/  UMOV UR20, UR36 ;  /* 0x0000002400147c82 */ /* 0x000fe20008000000 */
[----:B------:R-:W-:Y:S01]  /*1f00*/  UMOV UR12, UR36 ;  /* 0x00000024000c7c82 */ /* 0x000fe20008000000 */
[----:B------:R-:W-:Y:S01]  /*1f10*/  UMOV UR9, UR17 ;  /* 0x0000001100097c82 */ /* 0x000fe20008000000 */
[----:B------:R-:W-:Y:S01]  /*1f20*/  UMOV UR10, UR18 ;  /* 0x00000012000a7c82 */ /* 0x000fe20008000000 */
[----:B------:R-:W-:Y:S02]  /*1f30*/  UIADD3 UR25, UPT, UPT, UR25, 0x1, URZ ;  /* 0x0000000119197890 */ /* 0x000fe4000fffe0ff */
[----:B------:R4:W-:Y:S01]  /*1f40*/  UTMALDG.3D.2CTA [UR16], [UR32], desc[UR28] ;  /* 0x00001c10200075b4 */ /* 0x0009e20008211000 */
[----:B------:R-:W-:Y:S01]  /*1f50*/  UMOV UR27, UR23 ;  /* 0x00000017001b7c82 */ /* 0x000fe20008000000 */
[----:B------:R-:W-:Y:S01]  /*1f60*/  UISETP.NE.AND UP0, UPT, UR25, UR26, UPT ;  /* 0x0000001a1900728c */ /* 0x000fe2000bf05270 */
[----:B------:R4:W-:Y:S08]  /*1f70*/  UTMALDG.3D.2CTA [UR8], [UR30], desc[UR28] ;  /* 0x00001c081e0075b4 */ /* 0x0009f00008211000 */
[----:B----4-:R-:W-:Y:S05]  /*1f80*/  BRA.U UP0, `(.L_x_38) ;  /* 0xfffffffd004c7547 */ /* 0x010fea000b83ffff */
.L_x_32:
[----:B-1----:R-:W-:Y:S01]  /*1f90*/  LEA R2, R14, UR6, 0x3 ;  /* 0x000000060e027c11 */ /* 0x002fe2000f8e18ff */
[----:B------:R-:W-:Y:S01]  /*1fa0*/  NOP ;  /* 0x0000000000007918 */ /* 0x000fe20000000000 */
[----:B--2---:R-:W-:Y:S02]  /*1fb0*/  SHF.L.U32 R3, R12, 0x1f, RZ ;  /* 0x0000001f0c037819 */ /* 0x004fe400000006ff */
[----:B------:R-:W-:Y:S02]  /*1fc0*/  LEA R4, R14, UR6, 0x4 ;  /* 0x000000060e047c11 */ /* 0x000fe4000f8e20ff */
[----:B------:R-:W1:Y:S02]  /*1fd0*/  SYNCS.PHASECHK.TRANS64.TRYWAIT P0, [R2+URZ+0xa0], R3 ;  /* 0x0000a003020075a7 */ /* 0x000e6400080011ff */
[----:B-1----:R-:W-:Y:S05]  /*1fe0*/  @!P0 BRA `(.L_x_39) ;  /* 0x000000bc00488947 */ /* 0x002fea0003800000 */
.L_x_187:
[----:B------:R-:W2:Y:S01]  /*1ff0*/  LDS.128 R4, [R4+0x110] ;  /* 0x0001100004047984 */ /* 0x000ea20000000c00 */
[----:B------:R-:W-:Y:S01]  /*2000*/  ISETP.GE.AND P0, PT, R40, 0x1, PT ;  /* 0x000000012800780c */ /* 0x000fe20003f06270 */
[----:B-1----:R-:W-:Y:S01]  /*2010*/  VIADD R2, R2, 0xb0 ;  /* 0x000000b002027836 */ /* 0x002fe20000000000 */
[----:B------:R-:W-:Y:S01]  /*2020*/  @!PT LDS RZ, [RZ] ;  /* 0x00000000fffff984 */ /* 0x000fe20000000800 */
[----:B------:R-:W-:Y:S01]  /*2030*/  @!PT LDS RZ, [RZ] ;  /* 0x00000000fffff984 */ /* 0x000fe20000000800 */
[----:B------:R-:W-:Y:S01]  /*2040*/  @!PT LDS RZ, [RZ] ;  /* 0x00000000fffff984 */ /* 0x000fe20000000800 */
[----:B------:R-:W-:Y:S01]  /*2050*/  @!PT LDS RZ, [RZ] ;  /* 0x00000000fffff984 */ /* 0x000fe20000000800 */
[----:B------:R1:W-:Y:S06]  /*2060*/  MEMBAR.ALL.CTA ;  /* 0x0000000000007992 */ /* 0x0003ec0000008000 */
[----:B-1----:R-:W1:Y:S01]  /*2070*/  FENCE.VIEW.ASYNC.S ;  /* 0x00000000000073c6 */ /* 0x002e620000000000 */
[----:B------:R-:W-:-:S04]  /*2080*/  PRMT R2, RZ, 0x654, R2 ;  /* 0x00000654ff027816 */ /* 0x000fc80000000002 */
[----:B-1----:R1:W-:Y:S01]  /*2090*/  SYNCS.ARRIVE.TRANS64.RED.A1T0 RZ, [R2+URZ], RZ ;  /* 0x000000ff02ff79a7 */ /* 0x0023e200081004ff */
[----:B--2---:R-:W-:-:S13]  /*20a0*/  LOP3.LUT P2, RZ, R6, 0x1, RZ, 0xc0, !PT ;  /* 0x0000000106ff7812 */ /* 0x004fda000784c0ff */
[----:B------:R-:W-:Y:S01]  /*20b0*/  @P2 SHF.R.U32.HI R3, RZ, 0x10, R5 ;  /* 0x00000010ff032819 */ /* 0x000fe20000011605 */
[----:B------:R-:W-:Y:S01]  /*20c0*/  VOTEU.ANY UP0, P2 ;  /* 0x0000000000ff7886 */ /* 0x000fe20001000100 */
[----:B------:R-:W-:Y:S02]  /*20d0*/  @P2 MOV R13, R4 ;  /* 0x00000004000d2202 */ /* 0x000fe40000000f00 */
[----:B------:R-:W-:Y:S02]  /*20e0*/  @P2 R2UR.BROADCAST UR8, R3 ;  /* 0x00000000030822ca */ /* 0x000fe400008e0000 */
[----:B------:R-:W-:-:S11]  /*20f0*/  @P2 LOP3.LUT R11, R5, 0xffff, RZ, 0xc0, !PT ;  /* 0x0000ffff050b2812 */ /* 0x000fd600078ec0ff */
[----:B------:R-:W-:Y:S01]  /*2100*/  @UP0 UMOV UR36, UR8 ;  /* 0x0000000800240c82 */ /* 0x000fe20008000000 */
[----:B-1----:R-:W-:Y:S05]  /*2110*/  @!P0 BRA `(.L_x_40) ;  /* 0x0000000000b88947 */ /* 0x002fea0003800000 */
[----:B------:R-:W3:Y:S01]  /*2120*/  LDC.64 R4, c[0x0][0xb18] ;  /* 0x0002c600ff047b82 */ /* 0x000ee20000000a00 */
[----:B------:R-:W-:-:S07]  /*2130*/  ISETP.NE.AND P3, PT, R40, 0x1, PT ;  /* 0x000000012800780c */ /* 0x000fce0003f65270 */
[----:B------:R-:W1:Y:S08]  /*2140*/  LDC.64 R6, c[0x0][0xb10] ;  /* 0x0002c400ff067b82 */ /* 0x000e700000000a00 */
[----:B------:R-:W2:Y:S08]  /*2150*/  LDC R17, c[0x0][0xb20] ;  /* 0x0002c800ff117b82 */ /* 0x000eb00000000800 */
[----:B------:R-:W4:Y:S01]  /*2160*/  LDC R18, c[0x0][0xb0c] ;  /* 0x0002c300ff127b82 */ /* 0x000f220000000800 */
[----:B---3--:R-:W-:Y:S01]  /*2170*/  IMAD.HI.U32 R22, R0, R5, RZ ;  /* 0x0000000500167227 */ /* 0x008fe200078e00ff */
[----:B------:R-:W-:-:S06]  /*2180*/  ISETP.NE.AND P0, PT, R4, 0x1, PT ;  /* 0x000000010400780c */ /* 0x000fcc0003f05270 */
[----:B------:R-:W3:Y:S01]  /*2190*/  LDC.64 R2, c[0x0][0xb28] ;  /* 0x0002ca00ff027b82 */ /* 0x000ee20000000a00 */
[----:B-1----:R-:W-:-:S04]  /*21a0*/  IMAD.HI.U32 R20, R9, R6, RZ ;  /* 0x0000000609147227 */ /* 0x002fc800078e00ff */
[----:B------:R-:W-:Y:S01]  /*21b0*/  IMAD.HI.U32 R24, R13, R6, RZ ;  /* 0x000000060d187227 */ /* 0x000fe200078e00ff */
[----:B------:R-:W-:Y:S02]  /*21c0*/  SHF.R.U32.HI R20, RZ, R7, R20 ;  /* 0x00000007ff147219 */ /* 0x000fe40000011614 */
[----:B--2---:R-:W-:Y:S01]  /*21d0*/  SHF.R.U32.HI R19, RZ, R17, R22 ;  /* 0x00000011ff137219 */ /* 0x004fe20000011616 */
[----:B------:R-:W-:Y:S01]  /*21e0*/  IMAD.HI.U32 R22, R11, R5, RZ ;  /* 0x000000050b167227 */ /* 0x000fe200078e00ff */
[----:B------:R-:W-:Y:S02]  /*21f0*/  SHF.R.U32.HI R24, RZ, R7, R24 ;  /* 0x00000007ff187219 */ /* 0x000fe40000011618 */
[----:B------:R-:W-:Y:S02]  /*2200*/  SEL R19, R0, R19, !P0 ;  /* 0x0000001300137207 */ /* 0x000fe40004000000 */
[----:B------:R-:W-:Y:S02]  /*2210*/  SHF.R.U32.HI R22, RZ, R17, R22 ;  /* 0x00000011ff167219 */ /* 0x000fe40000011616 */
[----:B----4-:R-:W-:-:S02]  /*2220*/  ISETP.NE.AND P1, PT, R18, 0x1, PT ;  /* 0x000000011200780c */ /* 0x010fc40003f25270 */
[----:B------:R-:W-:Y:S02]  /*2230*/  SEL R5, R11, R22, !P0 ;  /* 0x000000160b057207 */ /* 0x000fe40004000000 */
[----:B------:R-:W-:Y:S02]  /*2240*/  SEL R21, R9, R20, !P1 ;  /* 0x0000001409157207 */ /* 0x000fe40004800000 */
[----:B------:R-:W-:Y:S01]  /*2250*/  SEL R7, R13, R24, !P1 ;  /* 0x000000180d077207 */ /* 0x000fe20004800000 */
[----:B---3--:R-:W-:Y:S01]  /*2260*/  IMAD.HI.U32 R20, R19, R2, RZ ;  /* 0x0000000213147227 */ /* 0x008fe200078e00ff */
[----:B------:R-:W-:-:S03]  /*2270*/  IADD3 R17, PT, PT, -R5, RZ, RZ ;  /* 0x000000ff05117210 */ /* 0x000fc60007ffe1ff */
        /* <DEDUP_REMOVED lines=11> */
[----:B------:R-:W-:-:S04]  /*2330*/  @!P0 IMAD.HI.U32 R20, R7, R2, RZ ;  /* 0x0000000207148227 */ /* 0x000fc800078e00ff */
[----:B------:R-:W-:Y:S01]  /*2340*/  IMAD.MOV R2, RZ, RZ, -R6 ;  /* 0x000000ffff027224 */ /* 0x000fe200078e0a06 */
[----:B------:R-:W-:-:S03]  /*2350*/  @!P0 SHF.R.U32.HI R20, RZ, R3, R20 ;  /* 0x00000003ff148219 */ /* 0x000fc60000011614 */
[----:B------:R-:W-:Y:S01]  /*2360*/  IMAD R2, R40, R2, R5 ;  /* 0x0000000228027224 */ /* 0x000fe200078e0205 */
        /* <DEDUP_REMOVED lines=9> */
.L_x_40:
[----:B------:R-:W1:Y:S02]  /*2400*/  LDCU UR8, c[0x0][0xb30] ;  /* 0x00016600ff0877ac */ /* 0x000e640008000800 */
[----:B-1----:R-:W-:-:S09]  /*2410*/  UISETP.NE.AND UP0, UPT, UR8, 0x1, UPT ;  /* 0x000000010800788c */ /* 0x002fd2000bf05270 */
[----:B------:R-:W-:Y:S05]  /*2420*/  BRA.U UP0, `(.L_x_41) ;  /* 0x0000000100407547 */ /* 0x000fea000b800000 */
[----:B------:R-:W1:Y:S08]  /*2430*/  LDC.64 R4, c[0x0][0xb10] ;  /* 0x0002c400ff047b82 */ /* 0x000e700000000a00 */
[----:B------:R-:W2:Y:S08]  /*2440*/  LDC.64 R2, c[0x0][0xb18] ;  /* 0x0002c600ff027b82 */ /* 0x000eb00000000a00 */
[----:B------:R-:W4:Y:S08]  /*2450*/  LDC R6, c[0x0][0xb20] ;  /* 0x0002c800ff067b82 */ /* 0x000f300000000800 */
[----:B------:R-:W3:Y:S01]  /*2460*/  LDC R18, c[0x0][0xb0c] ;  /* 0x0002c300ff127b82 */ /* 0x000ee20000000800 */
[----:B-1----:R-:W-:-:S05]  /*2470*/  IMAD.HI.U32 R4, R13, R4, RZ ;  /* 0x000000040d047227 */ /* 0x002fca00078e00ff */
[----:B------:R-:W-:Y:S01]  /*2480*/  SHF.R.U32.HI R4, RZ, R5, R4 ;  /* 0x00000005ff047219 */ /* 0x000fe20000011604 */
[----:B--2---:R-:W-:Y:S01]  /*2490*/  IMAD.HI.U32 R3, R11, R3, RZ ;  /* 0x000000030b037227 */ /* 0x004fe200078e00ff */
[----:B------:R-:W-:-:S04]  /*24a0*/  ISETP.NE.AND P0, PT, R2, 0x1, PT ;  /* 0x000000010200780c */ /* 0x000fc80003f05270 */
[----:B----4-:R-:W-:-:S04]  /*24b0*/  SHF.R.U32.HI R6, RZ, R6, R3 ;  /* 0x00000006ff067219 */ /* 0x010fc80000011603 */
[----:B------:R-:W-:Y:S02]  /*24c0*/  SEL R3, R11, R6, !P0 ;  /* 0x000000060b037207 */ /* 0x000fe40004000000 */
[----:B---3--:R-:W-:-:S04]  /*24d0*/  ISETP.NE.AND P1, PT, R18, 0x1, PT ;  /* 0x000000011200780c */ /* 0x008fc80003f25270 */
[----:B------:R-:W-:-:S05]  /*24e0*/  SEL R4, R13, R4, !P1 ;  /* 0x000000040d047207 */ /* 0x000fca0004800000 */
[----:B------:R-:W-:Y:S02]  /*24f0*/  IMAD.IADD R5, R3, 0x1, -R4 ;  /* 0x0000000103057824 */ /* 0x000fe400078e0a04 */
[----:B------:R-:W-:Y:S02]  /*2500*/  IMAD.IADD R3, R4, 0x1, -R3 ;  /* 0x0000000104037824 */ /* 0x000fe400078e0a03 */
[----:B------:R-:W-:Y:S02]  /*2510*/  IMAD R13, R5, R18, R13 ;  /* 0x00000012050d7224 */ /* 0x000fe400078e020d */
[----:B------:R-:W-:-:S07]  /*2520*/  IMAD R11, R3, R2, R11 ;  /* 0x00000002030b7224 */ /* 0x000fce00078e020b */
.L_x_41:
[----:B------:R-:W-:Y:S01]  /*2530*/  VIADD R14, R14, 0x1 ;  /* 0x000000010e0e7836 */ /* 0x000fe20000000000 */
[----:B------:R-:W-:Y:S01]  /*2540*/  PLOP3.LUT P1, PT, PT, PT, PT, 0x80, 0x8 ;  /* 0x000000000008781c */ /* 0x000fe20003f2f070 */
[----:B------:R-:W-:Y:S02]  /*2550*/  IMAD.IADD R21, R13, 0x1, R104 ;  /* 0x000000010d157824 */ /* 0x000fe400078e0268 */
[----:B------:R-:W-:Y:S01]  /*2560*/  IMAD.IADD R20, R11, 0x1, R102 ;  /* 0x000000010b147824 */ /* 0x000fe200078e0266 */
[----:B------:R-:W-:-:S04]  /*2570*/  ISETP.NE.AND P0, PT, R14, 0x2, PT ;  /* 0x000000020e00780c */ /* 0x000fc80003f05270 */
[----:B------:R-:W-:Y:S02]  /*2580*/  SEL R3, RZ, 0x1, P0 ;  /* 0x00000001ff037807 */ /* 0x000fe40000000000 */
[----:B------:R-:W-:Y:S02]  /*2590*/  SEL R14, R14, RZ, P0 ;  /* 0x000000ff0e0e7207 */ /* 0x000fe40000000000 */
[----:B------:R-:W-:Y:S01]  /*25a0*/  LOP3.LUT R12, R12, R3, RZ, 0x3c, !PT ;  /* 0x000000030c0c7212 */ /* 0x000fe200078e3cff */
[----:B------:R-:W-:Y:S06]  /*25b0*/  @P2 BRA `(.L_x_42) ;  /* 0xfffffff000642947 */ /* 0x000fec000383ffff */
[----:B------:R-:W-:Y:S01]  /*25c0*/  UIADD3 UR6, UPT, UPT, UR6, 0x28, URZ ;  /* 0x0000002806067890 */ /* 0x000fe2000fffe0ff */
[----:B------:R-:W-:-:S03]  /*25d0*/  SHF.L.U32 R3, R15, 0x1f, RZ ;  /* 0x0000001f0f037819 */ /* 0x000fc600000006ff */
[----:B------:R-:W-:-:S09]  /*25e0*/  ULEA UR4, UR23, UR6, 0x3 ;  /* 0x0000000617047291 */ /* 0x000fd2000f8e18ff */
[----:B------:R-:W1:Y:S02]  /*25f0*/  SYNCS.PHASECHK.TRANS64.TRYWAIT P0, [UR4], R3 ;  /* 0x00000003ff0075a7 */ /* 0x000e640008001104 */
[----:B-1----:R-:W-:Y:S05]  /*2600*/  @!P0 BRA `(.L_x_43) ;  /* 0x000000b400d48947 */ /* 0x002fea0003800000 */
.L_x_189:
[----:B------:R-:W-:-:S04]  /*2610*/  UIADD3 UR5, UPT, UPT, UR23, 0x1, URZ ;  /* 0x0000000117057890 */ /* 0x000fc8000fffe0ff */
[----:B------:R-:W-:-:S04]  /*2620*/  UISETP.NE.AND UP0, UPT, UR5, 0x5, UPT ;  /* 0x000000050500788c */ /* 0x000fc8000bf05270 */
[----:B------:R-:W-:Y:S02]  /*2630*/  USEL UR7, URZ, 0x1, UP0 ;  /* 0x00000001ff077887 */ /* 0x000fe40008000000 */
[----:B------:R-:W-:-:S04]  /*2640*/  USEL UR5, UR5, URZ, UP0 ;  /* 0x000000ff05057287 */ /* 0x000fc80008000000 */
[----:B------:R-:W-:Y:S01]  /*2650*/  ULEA UR4, UR5, UR6, 0x3 ;  /* 0x0000000605047291 */ /* 0x000fe2000f8e18ff */
[----:B------:R-:W-:-:S04]  /*2660*/  LOP3.LUT R2, R15, UR7, RZ, 0x3c, !PT ;  /* 0x000000070f027c12 */ /* 0x000fc8000f8e3cff */
[----:B-1----:R-:W-:-:S04]  /*2670*/  SHF.L.U32 R3, R2, 0x1f, RZ ;  /* 0x0000001f02037819 */ /* 0x002fc800000006ff */
[----:B------:R-:W1:Y:S02]  /*2680*/  SYNCS.PHASECHK.TRANS64.TRYWAIT P0, [UR4], R3 ;  /* 0x00000003ff0075a7 */ /* 0x000e640008001104 */
[----:B-1----:R-:W-:Y:S05]  /*2690*/  @!P0 BRA `(.L_x_44) ;  /* 0x000000b400c88947 */ /* 0x002fea0003800000 */
.L_x_191:
        /* <DEDUP_REMOVED lines=9> */
.L_x_193:
        /* <DEDUP_REMOVED lines=9> */
.L_x_195:
[----:B------:R-:W-:-:S04]  /*27c0*/  UIADD3 UR5, UPT, UPT, UR5, 0x1, URZ ;  /* 0x0000000105057890 */ /* 0x000fc8000fffe0ff */
[----:B------:R-:W-:-:S04]  /*27d0*/  UISETP.NE.AND UP0, UPT, UR5, 0x5, UPT ;  /* 0x000000050500788c */ /* 0x000fc8000bf05270 */
[----:B------:R-:W-:Y:S02]  /*27e0*/  USEL UR4, URZ, 0x1, UP0 ;  /* 0x00000001ff047887 */ /* 0x000fe40008000000 */
[----:B------:R-:W-:-:S04]  /*27f0*/  USEL UR5, UR5, URZ, UP0 ;  /* 0x000000ff05057287 */ /* 0x000fc80008000000 */
[----:B------:R-:W-:Y:S01]  /*2800*/  ULEA UR5, UR5, UR6, 0x3 ;  /* 0x0000000605057291 */ /* 0x000fe2000f8e18ff */
[----:B-1----:R-:W-:-:S04]  /*2810*/  LOP3.LUT R3, R2, UR4, RZ, 0x3c, !PT ;  /* 0x0000000402037c12 */ /* 0x002fc8000f8e3cff */
[----:B------:R-:W-:Y:S01]  /*2820*/  SHF.L.U32 R3, R3, 0x1f, RZ ;  /* 0x0000001f03037819 */ /* 0x000fe200000006ff */
[----:B---3--:R-:W-:-:S07]  /*2830*/  IMAD.U32 R0, RZ, RZ, UR5 ;  /* 0x00000005ff007e24 */ /* 0x008fce000f8e00ff */
.L_x_47:
[----:B-1----:R1:W2:Y:S02]  /*2840*/  SYNCS.PHASECHK.TRANS64.TRYWAIT P0, [R0+URZ], R3 ;  /* 0x00000003000075a7 */ /* 0x0022a400080011ff */
[----:B--2---:R-:W-:Y:S05]  /*2850*/  @!P0 NANOSLEEP.SYNCS 0x989680 ;  /* 0x009896800000895d */ /* 0x004fea0003900000 */
[----:B------:R-:W2:Y:S02]  /*2860*/  @!P0 SYNCS.PHASECHK.TRANS64 P0, [R0+URZ], R3 ;  /* 0x00000003000085a7 */ /* 0x000ea400080010ff */
[----:B--2---:R-:W-:Y:S05]  /*2870*/  @P0 EXIT ;  /* 0x000000000000094d */ /* 0x004fea0003800000 */
[----:B------:R-:W-:Y:S05]  /*2880*/  BRA `(.L_x_47) ;  /* 0xfffffffc00ec7947 */ /* 0x000fea000383ffff */
.L_x_22:
[----:B------:R-:W-:-:S04]  /*2890*/  UISETP.NE.AND UP1, UPT, UR37, URZ, UPT ;  /* 0x000000ff2500728c */ /* 0x000fc8000bf25270 */
[----:B------:R-:W-:-:S09]  /*28a0*/  UISETP.NE.OR UP1, UPT, UR10, 0x1, UP1 ;  /* 0x000000010a00788c */ /* 0x000fd20008f25670 */
[----:B------:R-:W-:Y:S05]  /*28b0*/  BRA.U UP1, `(.L_x_48) ;  /* 0x00000005014c7547 */ /* 0x000fea000b800000 */
[----:B------:R-:W-:Y:S01]  /*28c0*/  HFMA2 R11, -RZ, RZ, 0, 0 ;  /* 0x00000000ff0b7431 */ /* 0x000fe200000001ff */
[----:B------:R-:W-:Y:S01]  /*28d0*/  ISETP.GE.U32.AND P2, PT, R10, 0x2, PT ;  /* 0x000000020a00780c */ /* 0x000fe20003f46070 */
[----:B------:R-:W-:Y:S01]  /*28e0*/  IMAD.MOV.U32 R12, RZ, RZ, 0x1 ;  /* 0x00000001ff0c7424 */ /* 0x000fe200078e00ff */
[----:B------:R-:W-:Y:S01]  /*28f0*/  CS2R R8, SRZ ;  /* 0x0000000000087805 */ /* 0x000fe2000001ff00 */
[----:B------:R-:W-:Y:S01]  /*2900*/  IMAD.MOV.U32 R3, RZ, RZ, RZ ;  /* 0x000000ffff037224 */ /* 0x000fe200078e00ff */
[----:B------:R-:W-:Y:S01]  /*2910*/  UMOV UR4, 0x400 ;  /* 0x0000040000047882 */ /* 0x000fe20000000000 */
[----:B------:R-:W-:Y:S01]  /*2920*/  UMOV UR6, URZ ;  /* 0x000000ff00067c82 */ /* 0x000fe20008000000 */
[----:B------:R-:W-:-:S12]  /*2930*/  ULEA UR37, UR37, UR4, 0x18 ;  /* 0x0000000425257291 */ /* 0x000fd8000f8ec0ff */
.L_x_52:
[----:B------:R-:W-:Y:S02]  /*2940*/  LEA R0, R3, UR37, 0x3 ;  /* 0x0000002503007c11 */ /* 0x000fe4000f8e18ff */
[----:B------:R-:W-:-:S03]  /*2950*/  SHF.L.U32 R5, R8, 0x1f, RZ ;  /* 0x0000001f08057819 */ /* 0x000fc600000006ff */
[----:B------:R-:W-:Y:S01]  /*2960*/  VIADD R4, R0, 0xf0 ;  /* 0x000000f000047836 */ /* 0x000fe20000000000 */
[----:B------:R-:W1:Y:S02]  /*2970*/  SYNCS.PHASECHK.TRANS64.TRYWAIT P0, [R0+URZ+0xe0], R5 ;  /* 0x0000e005000075a7 */ /* 0x000e6400080011ff */
[----:B-1----:R-:W-:Y:S05]  /*2980*/  @!P0 BRA `(.L_x_49) ;  /* 0x000000b400548947 */ /* 0x002fea0003800000 */
.L_x_196:
[----:B------:R-:W-:Y:S01]  /*2990*/  ULEA UR5, UR6, UR37, 0x3 ;  /* 0x0000002506057291 */ /* 0x000fe2000f8e18ff */
[----:B------:R-:W-:Y:S01]  /*29a0*/  PRMT R4, RZ, 0x654, R4 ;  /* 0x00000654ff047816 */ /* 0x000fe20000000004 */
[----:B-1----:R-:W-:Y:S01]  /*29b0*/  @!P2 IMAD.MOV.U32 R5, RZ, RZ, 0x10 ;  /* 0x00000010ff05a424 */ /* 0x002fe200078e00ff */
[----:B------:R-:W-:Y:S01]  /*29c0*/  SHF.L.U32 R7, R12, 0x1f, RZ ;  /* 0x0000001f0c077819 */ /* 0x000fe200000006ff */
[----:B------:R-:W-:Y:S01]  /*29d0*/  UIADD3 UR4, UPT, UPT, UR5, 0xa0, URZ ;  /* 0x000000a005047890 */ /* 0x000fe2000fffe0ff */
[----:B------:R1:W-:Y:S05]  /*29e0*/  SYNCS.ARRIVE.TRANS64.RED.A1T0 RZ, [R4+URZ], RZ ;  /* 0x000000ff04ff79a7 */ /* 0x0003ea00081004ff */
[----:B------:R-:W-:Y:S01]  /*29f0*/  IMAD.U32 R13, RZ, RZ, UR4 ;  /* 0x00000004ff0d7e24 */ /* 0x000fe2000f8e00ff */
[----:B------:R-:W2:Y:S04]  /*2a00*/  SYNCS.PHASECHK.TRANS64.TRYWAIT P0, [UR5+0xb0], R7 ;  /* 0x0000b007ff0075a7 */ /* 0x000ea80008001105 */
[----:B------:R-:W-:Y:S01]  /*2a10*/  PRMT R13, R10, 0x654, R13 ;  /* 0x000006540a0d7816 */ /* 0x000fe2000000000d */
[----:B-12---:R-:W-:Y:S06]  /*2a20*/  @!P0 BRA `(.L_x_50) ;  /* 0x000000b400408947 */ /* 0x006fec0003800000 */
.L_x_198:
[----:B------:R-:W-:Y:S01]  /*2a30*/  ULEA UR4, UR6, UR37, 0x4 ;  /* 0x0000002506047291 */ /* 0x000fe2000f8e20ff */
[----:B------:R-:W-:Y:S01]  /*2a40*/  SEL R2, R13, R2, !P2 ;  /* 0x000000020d027207 */ /* 0x000fe20005000000 */
[----:B------:R-:W-:Y:S01]  /*2a50*/  UIADD3 UR5, UPT, UPT, UR5, 0xa0, URZ ;  /* 0x000000a005057890 */ /* 0x000fe2000fffe0ff */
[----:B-1----:R-:W-:Y:S01]  /*2a60*/  LEA R0, R11, UR37, 0x3 ;  /* 0x000000250b007c11 */ /* 0x002fe2000f8e18ff */
[----:B------:R-:W-:Y:S01]  /*2a70*/  UIADD3 UR4, UPT, UPT, UR4, 0x110, URZ ;  /* 0x0000011004047890 */ /* 0x000fe2000fffe0ff */
[----:B------:R1:W-:Y:S01]  /*2a80*/  @!P2 SYNCS.ARRIVE.TRANS64.RED RZ, [R2+URZ], R5 ;  /* 0x0000000502ffa9a7 */ /* 0x0003e200080004ff */
[----:B------:R-:W-:Y:S01]  /*2a90*/  UIADD3 UR6, UPT, UPT, UR6, 0x1, URZ ;  /* 0x0000000106067890 */ /* 0x000fe2000fffe0ff */
[----:B------:R-:W-:-:S03]  /*2aa0*/  VIADD R3, R3, 0x1 ;  /* 0x0000000103037836 */ /* 0x000fc60000000000 */
[----:B------:R-:W-:Y:S02]  /*2ab0*/  UISETP.NE.AND UP0, UPT, UR6, 0x2, UPT ;  /* 0x000000020600788c */ /* 0x000fe4000bf05270 */
[----:B------:R-:W-:Y:S01]  /*2ac0*/  ISETP.NE.AND P0, PT, R3, 0x2, PT ;  /* 0x000000020300780c */ /* 0x000fe20003f05270 */
[----:B------:R-:W-:Y:S06]  /*2ad0*/  UGETNEXTWORKID.BROADCAST [UR4], [UR5] ;  /* 0x00000000040073ca */ /* 0x000fec0008000100 */
[----:B------:R-:W-:Y:S02]  /*2ae0*/  USEL UR4, URZ, 0x1, UP0 ;  /* 0x00000001ff047887 */ /* 0x000fe40008000000 */
[----:B------:R-:W-:-:S04]  /*2af0*/  USEL UR6, UR6, URZ, UP0 ;  /* 0x000000ff06067287 */ /* 0x000fc80008000000 */
[----:B------:R-:W-:Y:S02]  /*2b00*/  LOP3.LUT R12, R12, UR4, RZ, 0x3c, !PT ;  /* 0x000000040c0c7c12 */ /* 0x000fe4000f8e3cff */
[----:B-1----:R-:W-:-:S04]  /*2b10*/  SHF.L.U32 R5, R9, 0x1f, RZ ;  /* 0x0000001f09057819 */ /* 0x002fc800000006ff */
[----:B------:R-:W1:Y:S02]  /*2b20*/  SYNCS.PHASECHK.TRANS64.TRYWAIT P1, [R0+URZ+0xa0], R5 ;  /* 0x0000a005000075a7 */ /* 0x000e6400080211ff */
[----:B-1----:R-:W-:Y:S05]  /*2b30*/  @!P1 BRA `(.L_x_51) ;  /* 0x000000b400149947 */ /* 0x002fea0003800000 */
.L_x_199:
[----:B------:R-:W-:Y:S01]  /*2b40*/  LEA R4, R11, UR37, 0x4 ;  /* 0x000000250b047c11 */ /* 0x000fe2000f8e20ff */
[----:B-1----:R-:W-:Y:S01]  /*2b50*/  VIADD R0, R0, 0xb0 ;  /* 0x000000b000007836 */ /* 0x002fe20000000000 */
[----:B------:R-:W-:Y:S01]  /*2b60*/  SEL R3, R3, RZ, P0 ;  /* 0x000000ff03037207 */ /* 0x000fe20000000000 */
[----:B------:R-:W-:-:S03]  /*2b70*/  VIADD R11, R11, 0x1 ;  /* 0x000000010b0b7836 */ /* 0x000fc60000000000 */
[----:B------:R-:W1:Y:S01]  /*2b80*/  LDS.128 R4, [R4+0x110] ;  /* 0x0001100004047984 */ /* 0x000e620000000c00 */
[----:B------:R-:W-:Y:S02]  /*2b90*/  PRMT R0, RZ, 0x654, R0 ;  /* 0x00000654ff007816 */ /* 0x000fe40000000000 */
[C---:B------:R-:W-:Y:S01]  /*2ba0*/  ISETP.NE.AND P1, PT, R11.reuse, 0x2, PT ;  /* 0x000000020b00780c */ /* 0x040fe20003f25270 */
[----:B------:R-:W-:Y:S01]  /*2bb0*/  @!PT LDS RZ, [RZ] ;  /* 0x00000000fffff984 */ /* 0x000fe20000000800 */
[----:B------:R-:W-:Y:S01]  /*2bc0*/  @!PT LDS RZ, [RZ] ;  /* 0x00000000fffff984 */ /* 0x000fe20000000800 */
[----:B------:R-:W-:Y:S01]  /*2bd0*/  @!PT LDS RZ, [RZ] ;  /* 0x00000000fffff984 */ /* 0x000fe20000000800 */
[----:B------:R-:W-:Y:S01]  /*2be0*/  @!PT LDS RZ, [RZ] ;  /* 0x00000000fffff984 */ /* 0x000fe20000000800 */
[----:B------:R2:W-:Y:S06]  /*2bf0*/  MEMBAR.ALL.CTA ;  /* 0x0000000000007992 */ /* 0x0005ec0000008000 */
[----:B--2---:R-:W2:Y:S01]  /*2c00*/  FENCE.VIEW.ASYNC.S ;  /* 0x00000000000073c6 */ /* 0x004ea20000000000 */
[----:B------:R-:W-:Y:S01]  /*2c10*/  SEL R11, R11, RZ, P1 ;  /* 0x000000ff0b0b7207 */ /* 0x000fe20000800000 */
[----:B--2---:R2:W-:Y:S01]  /*2c20*/  SYNCS.ARRIVE.TRANS64.RED.A1T0 RZ, [R0+URZ], RZ ;  /* 0x000000ff00ff79a7 */ /* 0x0045e200081004ff */
[----:B-1----:R-:W-:-:S02]  /*2c30*/  LOP3.LUT P3, RZ, R6, 0x1, RZ, 0xc0, !PT ;  /* 0x0000000106ff7812 */ /* 0x002fc4000786c0ff */
[----:B------:R-:W-:-:S04]  /*2c40*/  SEL R5, RZ, 0x1, P0 ;  /* 0x00000001ff057807 */ /* 0x000fc80000000000 */
[----:B------:R-:W-:Y:S02]  /*2c50*/  LOP3.LUT R8, R8, R5, RZ, 0x3c, !PT ;  /* 0x0000000508087212 */ /* 0x000fe400078e3cff */
[----:B--2---:R-:W-:-:S04]  /*2c60*/  SEL R0, RZ, 0x1, P1 ;  /* 0x00000001ff007807 */ /* 0x004fc80000800000 */
[----:B------:R-:W-:Y:S01]  /*2c70*/  LOP3.LUT R9, R9, R0, RZ, 0x3c, !PT ;  /* 0x0000000009097212 */ /* 0x000fe200078e3cff */
[----:B------:R-:W-:Y:S06]  /*2c80*/  @P3 BRA `(.L_x_52) ;  /* 0xfffffffc002c3947 */ /* 0x000fec000383ffff */
[----:B------:R-:W-:Y:S01]  /*2c90*/  ULEA UR5, UR6, UR37, 0x3 ;  /* 0x0000002506057291 */ /* 0x000fe2000f8e18ff */
[----:B------:R-:W-:-:S08]  /*2ca0*/  SHF.L.U32 R3, R12, 0x1f, RZ ;  /* 0x0000001f0c037819 */ /* 0x000fd000000006ff */
[----:B------:R-:W1:Y:S02]  /*2cb0*/  SYNCS.PHASECHK.TRANS64 P0, [UR5+0xb0], R3 ;  /* 0x0000b003ff0075a7 */ /* 0x000e640008001005 */
[----:B-1----:R-:W-:Y:S05]  /*2cc0*/  @P0 BRA `(.L_x_53) ;  /* 0x0000000000080947 */ /* 0x002fea0003800000 */
[----:B------:R-:W1:Y:S02]  /*2cd0*/  SYNCS.PHASECHK.TRANS64.TRYWAIT P0, [UR5+0xb0], R3 ;  /* 0x0000b003ff0075a7 */ /* 0x000e640008001105 */
[----:B-1----:R-:W-:Y:S05]  /*2ce0*/  @!P0 BRA `(.L_x_54) ;  /* 0x000000b000bc8947 */ /* 0x002fea0003800000 */
.L_x_53:
[----:B------:R-:W-:-:S04]  /*2cf0*/  UIADD3 UR4, UPT, UPT, UR6, 0x1, URZ ;  /* 0x0000000106047890 */ /* 0x000fc8000fffe0ff */
[----:B------:R-:W-:-:S04]  /*2d00*/  UISETP.NE.AND UP0, UPT, UR4, 0x2, UPT ;  /* 0x000000020400788c */ /* 0x000fc8000bf05270 */
[----:B------:R-:W-:Y:S02]  /*2d10*/  USEL UR7, URZ, 0x1, UP0 ;  /* 0x00000001ff077887 */ /* 0x000fe40008000000 */
[----:B------:R-:W-:-:S04]  /*2d20*/  USEL UR4, UR4, URZ, UP0 ;  /* 0x000000ff04047287 */ /* 0x000fc80008000000 */
[----:B------:R-:W-:Y:S01]  /*2d30*/  ULEA UR4, UR4, UR37, 0x3 ;  /* 0x0000002504047291 */ /* 0x000fe2000f8e18ff */
[----:B-1----:R-:W-:-:S04]  /*2d40*/  LOP3.LUT R3, R12, UR7, RZ, 0x3c, !PT ;  /* 0x000000070c037c12 */ /* 0x002fc8000f8e3cff */
[----:B------:R-:W-:-:S04]  /*2d50*/  SHF.L.U32 R0, R3, 0x1f, RZ ;  /* 0x0000001f03007819 */ /* 0x000fc800000006ff */
[----:B------:R-:W1:Y:S02]  /*2d60*/  SYNCS.PHASECHK.TRANS64 P0, [UR4+0xb0], R0 ;  /* 0x0000b000ff0075a7 */ /* 0x000e640008001004 */
[----:B-1----:R-:W-:Y:S05]  /*2d70*/  @P0 EXIT ;  /* 0x000000000000094d */ /* 0x002fea0003800000 */
[----:B------:R-:W-:Y:S02]  /*2d80*/  SHF.L.U32 R3, R3, 0x1f, RZ ;  /* 0x0000001f03037819 */ /* 0x000fe400000006ff */
[----:B------:R-:W-:-:S07]  /*2d90*/  MOV R0, UR4 ;  /* 0x0000000400007c02 */ /* 0x000fce0008000f00 */
.L_x_55:
[----:B-1----:R1:W2:Y:S02]  /*2da0*/  SYNCS.PHASECHK.TRANS64.TRYWAIT P0, [R0+URZ+0xb0], R3 ;  /* 0x0000b003000075a7 */ /* 0x0022a400080011ff */
[----:B--2---:R-:W-:Y:S05]  /*2db0*/  @!P0 NANOSLEEP.SYNCS 0x989680 ;  /* 0x009896800000895d */ /* 0x004fea0003900000 */
[----:B------:R-:W2:Y:S02]  /*2dc0*/  @!P0 SYNCS.PHASECHK.TRANS64 P0, [R0+URZ+0xb0], R3 ;  /* 0x0000b003000085a7 */ /* 0x000ea400080010ff */
[----:B--2---:R-:W-:Y:S05]  /*2dd0*/  @P0 EXIT ;  /* 0x000000000000094d */ /* 0x004fea0003800000 */
[----:B------:R-:W-:Y:S05]  /*2de0*/  BRA `(.L_x_55) ;  /* 0xfffffffc00ec7947 */ /* 0x000fea000383ffff */
.L_x_48:
[----:B------:R-:W-:Y:S05]  /*2df0*/  BRA.U UP4, `(.L_x_56) ;  /* 0x0000001104907547 */ /* 0x000fea000b800000 */
[----:B------:R-:W-:Y:S01]  /*2e00*/  UMOV UR6, 0x40 ;  /* 0x0000004000067882 */ /* 0x000fe20000000000 */
[----:B------:R-:W-:Y:S01]  /*2e10*/  NOP ;  /* 0x0000000000007918 */ /* 0x000fe20000000000 */
[----:B------:R-:W-:Y:S01]  /*2e20*/  ULEA UR6, UR37, UR6, 0x18 ;  /* 0x0000000625067291 */ /* 0x000fe2000f8ec0ff */
[----:B------:R-:W-:Y:S02]  /*2e30*/  UMOV UR7, 0x400 ;  /* 0x0000040000077882 */ /* 0x000fe40000000000 */
[----:B------:R-:W-:-:S06]  /*2e40*/  ULEA UR37, UR37, UR7, 0x18 ;  /* 0x0000000725257291 */ /* 0x000fcc000f8ec0ff */
[----:B------:R-:W1:Y:S02]  /*2e50*/  LDS.U8 R2, [UR6+0x1c] ;  /* 0x00001c06ff027984 */ /* 0x000e640008000000 */
[----:B-1----:R-:W-:-:S13]  /*2e60*/  ISETP.NE.AND P0, PT, R2, RZ, PT ;  /* 0x000000ff0200720c */ /* 0x002fda0003f05270 */
[----:B------:R-:W-:Y:S05]  /*2e70*/  @P0 BRA `(.L_x_57) ;  /* 0x0000000400080947 */ /* 0x000fea0003800000 */
[----:B------:R-:W-:Y:S02]  /*2e80*/  UISETP.NE.U32.AND UP0, UPT, UR5, 0x1, UPT ;  /* 0x000000010500788c */ /* 0x000fe4000bf05070 */
[----:B------:R-:W-:-:S07]  /*2e90*/  UIADD3 UR8, UPT, UPT, UR6, 0x8, URZ ;  /* 0x0000000806087890 */ /* 0x000fce000fffe0ff */
[----:B------:R-:W-:Y:S05]  /*2ea0*/  BRA.U !UP0, `(.L_x_58) ;  /* 0x00000001089c7547 */ /* 0x000fea000b800000 */
[----:B------:R-:W-:Y:S01]  /*2eb0*/  ELECT P0, URZ, PT ;  /* 0x0000000000ff782f */ /* 0x000fe20003800000 */
[----:B------:R-:W-:-:S12]  /*2ec0*/  BSSY B0, `(.L_x_58) ;  /* 0x0000025000007945 */ /* 0x000fd80003800000 */
[----:B------:R-:W-:Y:S05]  /*2ed0*/  @!P0 BRA `(.L_x_59) ;  /* 0x00000000008c8947 */ /* 0x000fea0003800000 */
[----:B------:R-:W-:-:S05]  /*2ee0*/  UMOV UR7, 0x10 ;  /* 0x0000001000077882 */ /* 0x000fca0000000000 */
[----:B------:R-:W-:Y:S04]  /*2ef0*/  DEPBAR.LE SB1, 0x36 ;  /* 0x00009d800000791a */ /* 0x000fe80000000000 */
[----:B------:R-:W1:Y:S02]  /*2f00*/  UTCATOMSWS.2CTA.FIND_AND_SET.ALIGN UP1, UR7, UR7 ;  /* 0x00000007000775e3 */ /* 0x000e640008220800 */
[----:B-1----:R-:W-:Y:S01]  /*2f10*/  MOV R11, UR7 ;  /* 0x00000007000b7c02 */ /* 0x002fe20008000f00 */
[----:B------:R-:W-:Y:S06]  /*2f20*/  BRA.U UP1, `(.L_x_60) ;  /* 0x0000000101187547 */ /* 0x000fec000b800000 */
.L_x_61:
[----:B------:R-:W-:Y:S05]  /*2f30*/  NANOSLEEP 0x64 ;  /* 0x000000640000795d */ /* 0x000fea0003800000 */
[----:B------:R-:W-:-:S05]  /*2f40*/  UMOV UR7, 0x10 ;  /* 0x0000001000077882 */ /* 0x000fca0000000000 */
[----:B------:R-:W-:Y:S04]  /*2f50*/  DEPBAR.LE SB1, 0x36 ;  /* 0x00009d800000791a */ /* 0x000fe80000000000 */
[----:B------:R-:W1:Y:S02]  /*2f60*/  UTCATOMSWS.2CTA.FIND_AND_SET.ALIGN UP1, UR7, UR7 ;  /* 0x00000007000775e3 */ /* 0x000e640008220800 */
[----:B-1----:R-:W-:Y:S01]  /*2f70*/  MOV R11, UR7 ;  /* 0x00000007000b7c02 */ /* 0x002fe20008000f00 */
[----:B------:R-:W-:Y:S05]  /*2f80*/  BRA.U !UP1, `(.L_x_61) ;  /* 0xfffffffd09e87547 */ /* 0x000fea000b83ffff */
.L_x_60:
[----:B------:R-:W1:Y:S01]  /*2f90*/  LDS R5, [UR6+0x10] ;  /* 0x00001006ff057984 */ /* 0x000e620008000800 */
[----:B------:R-:W-:Y:S01]  /*2fa0*/  IMAD.U32 R3, RZ, RZ, UR37 ;  /* 0x00000025ff037e24 */ /* 0x000fe2000f8e00ff */
[----:B------:R-:W-:-:S03]  /*2fb0*/  MOV R2, UR4 ;  /* 0x0000000400027c02 */ /* 0x000fc60008000f00 */
[----:B------:R-:W-:Y:S01]  /*2fc0*/  VIADD R3, R3, 0x130 ;  /* 0x0000013003037836 */ /* 0x000fe20000000000 */
[----:B-1----:R-:W-:-:S04]  /*2fd0*/  SHF.L.U32 R5, R5, 0x1f, RZ ;  /* 0x0000001f05057819 */ /* 0x002fc800000006ff */
[----:B------:R-:W1:Y:S02]  /*2fe0*/  SYNCS.PHASECHK.TRANS64.TRYWAIT P0, [UR6+0x8], R5 ;  /* 0x00000805ff0075a7 */ /* 0x000e640008001106 */
[----:B-1----:R-:W-:Y:S05]  /*2ff0*/  @P0 BRA `(.L_x_62) ;  /* 0x0000000000080947 */ /* 0x002fea0003800000 */
[----:B------:R-:W1:Y:S02]  /*3000*/  SYNCS.PHASECHK.TRANS64.TRYWAIT P0, [UR6+0x8], R5 ;  /* 0x00000805ff0075a7 */ /* 0x000e640008001106 */
[----:B-1----:R-:W-:Y:S05]  /*3010*/  @!P0 BRA `(.L_x_63) ;  /* 0x000000b000088947 */ /* 0x002fea0003800000 */
.L_x_62:
[----:B-1----:R-:W-:Y:S01]  /*3020*/  HFMA2 R4, -RZ, RZ, 0, 5.9604644775390625e-08 ;  /* 0x00000001ff047431 */ /* 0x002fe200000001ff */
[----:B------:R-:W-:Y:S01]  /*3030*/  UPRMT UR7, UR4, 0x654, UR8 ;  /* 0x0000065404077896 */ /* 0x000fe20008000008 */
[----:B------:R-:W-:Y:S01]  /*3040*/  IMAD.MOV.U32 R6, RZ, RZ, 0xffff ;  /* 0x0000ffffff067424 */ /* 0x000fe200078e00ff */
[----:B------:R-:W-:Y:S01]  /*3050*/  PRMT R2, R2, 0x654, R3 ;  /* 0x0000065402027816 */ /* 0x000fe20000000003 */
[----:B------:R-:W-:Y:S02]  /*3060*/  IMAD.MOV.U32 R5, RZ, RZ, 0x4 ;  /* 0x00000004ff057424 */ /* 0x000fe400078e00ff */
[----:B------:R-:W-:Y:S01]  /*3070*/  IMAD.SHL.U32 R9, R11, 0x20, RZ ;  /* 0x000000200b097824 */ /* 0x000fe200078e00ff */
[----:B------:R-:W-:Y:S02]  /*3080*/  MOV R3, UR7 ;  /* 0x0000000700037c02 */ /* 0x000fe40008000f00 */
[-C--:B------:R-:W-:Y:S01]  /*3090*/  SHF.L.U32 R7, R6, R11.reuse, RZ ;  /* 0x0000000b06077219 */ /* 0x080fe200000006ff */
[----:B------:R1:W-:Y:S01]  /*30a0*/  SYNCS.ARRIVE.TRANS64.RED RZ, [UR7], R5 ;  /* 0x00000005ffff79a7 */ /* 0x0003e20008000407 */
[----:B------:R-:W-:Y:S01]  /*30b0*/  SHF.L.U32 R6, R4, R11, RZ ;  /* 0x0000000b04067219 */ /* 0x000fe200000006ff */
[----:B------:R1:W-:Y:S04]  /*30c0*/  STS [UR37+0x130], R9 ;  /* 0x00013009ff007988 */ /* 0x0003e80008000825 */
[----:B------:R1:W-:Y:S04]  /*30d0*/  STAS [R2.64], R11 ;  /* 0x0000000b02007dbd */ /* 0x0003e8000c0008ff */
[----:B------:R1:W-:Y:S04]  /*30e0*/  ATOMS.OR RZ, [UR6+0x14], R7 ;  /* 0x00001407ffff798c */ /* 0x0003e8000b000006 */
[----:B------:R1:W-:Y:S04]  /*30f0*/  ATOMS.OR RZ, [UR6+0x18], R6 ;  /* 0x00001806ffff798c */ /* 0x0003e8000b000006 */
[----:B------:R1:W-:Y:S02]  /*3100*/  ATOMS.XOR RZ, [UR6+0x10], R4 ;  /* 0x00001004ffff798c */ /* 0x0003e4000b800006 */
.L_x_59:
[----:B------:R-:W-:Y:S05]  /*3110*/  BSYNC B0 ;  /* 0x0000000000007941 */ /* 0x000fea0003800000 */
.L_x_58:
[----:B------:R-:W-:Y:S05]  /*3120*/  BRA.U UP0, `(.L_x_64) ;  /* 0x00000001006c7547 */ /* 0x000fea000b800000 */
[----:B------:R-:W-:-:S03]  /*3130*/  UMOV UR7, 0xffffffff ;  /* 0xffffffff00077882 */ /* 0x000fc60000000000 */
[----:B------:R-:W-:Y:S05]  /*3140*/  BRA.DIV UR7, `(.L_x_65) ;  /* 0x000000ae07d47947 */ /* 0x000fea000b800000 */
[----:B------:R-:W-:-:S13]  /*3150*/  ELECT P6, URZ, PT ;  /* 0x0000000000ff782f */ /* 0x000fda00038c0000 */
.L_x_203:
[----:B------:R-:W-:Y:S05]  /*3160*/  @!P6 BRA `(.L_x_64) ;  /* 0x00000000005ce947 */ /* 0x000fea0003800000 */
[----:B-1----:R-:W1:Y:S02]  /*3170*/  LDS R3, [UR6+0x10] ;  /* 0x00001006ff037984 */ /* 0x002e640008000800 */
[----:B-1----:R-:W-:-:S04]  /*3180*/  SHF.L.U32 R3, R3, 0x1f, RZ ;  /* 0x0000001f03037819 */ /* 0x002fc800000006ff */
[----:B------:R-:W1:Y:S02]  /*3190*/  SYNCS.PHASECHK.TRANS64.TRYWAIT P0, [UR6+0x8], R3 ;  /* 0x00000803ff0075a7 */ /* 0x000e640008001106 */
[----:B-1----:R-:W-:Y:S05]  /*31a0*/  @P0 BRA `(.L_x_66) ;  /* 0x0000000000080947 */ /* 0x002fea0003800000 */
[----:B------:R-:W1:Y:S02]  /*31b0*/  SYNCS.PHASECHK.TRANS64.TRYWAIT P0, [UR6+0x8], R3 ;  /* 0x00000803ff0075a7 */ /* 0x000e640008001106 */
[----:B-1----:R-:W-:Y:S05]  /*31c0*/  @!P0 BRA `(.L_x_67) ;  /* 0x000000ac00d48947 */ /* 0x002fea0003800000 */
.L_x_66:
[----:B------:R-:W2:Y:S01]  /*31d0*/  LDS R5, [UR37+0x130] ;  /* 0x00013025ff057984 */ /* 0x000ea20008000800 */
[----:B-1----:R-:W-:Y:S02]  /*31e0*/  HFMA2 R2, -RZ, RZ, 0, 5.9604644775390625e-08 ;  /* 0x00000001ff027431 */ /* 0x002fe400000001ff */
[----:B------:R-:W-:Y:S01]  /*31f0*/  IMAD.MOV.U32 R3, RZ, RZ, 0xffff ;  /* 0x0000ffffff037424 */ /* 0x000fe200078e00ff */
[----:B------:R-:W-:Y:S01]  /*3200*/  UPRMT UR7, UR4, 0x654, UR8 ;  /* 0x0000065404077896 */ /* 0x000fe20008000008 */
[----:B--2---:R-:W-:-:S03]  /*3210*/  IMAD.SHL.U32 R4, R5, 0x20, RZ ;  /* 0x0000002005047824 */ /* 0x004fc600078e00ff */
[-C--:B------:R-:W-:Y:S02]  /*3220*/  SHF.L.U32 R3, R3, R5.reuse, RZ ;  /* 0x0000000503037219 */ /* 0x080fe400000006ff */
[----:B------:R-:W-:Y:S01]  /*3230*/  SHF.L.U32 R5, R2, R5, RZ ;  /* 0x0000000502057219 */ /* 0x000fe200000006ff */
[----:B------:R2:W-:Y:S04]  /*3240*/  STS [UR37+0x130], R4 ;  /* 0x00013004ff007988 */ /* 0x0005e80008000825 */
[----:B------:R2:W-:Y:S04]  /*3250*/  ATOMS.OR RZ, [UR6+0x14], R3 ;  /* 0x00001403ffff798c */ /* 0x0005e8000b000006 */
[----:B------:R2:W-:Y:S01]  /*3260*/  ATOMS.OR RZ, [UR6+0x18], R5 ;  /* 0x00001805ffff798c */ /* 0x0005e2000b000006 */
[----:B------:R-:W-:Y:S03]  /*3270*/  SYNCS.ARRIVE.TRANS64.RED.A1T0 RZ, [UR7], RZ ;  /* 0x000000ffffff79a7 */ /* 0x000fe60008100407 */
[----:B------:R2:W-:Y:S01]  /*3280*/  ATOMS.XOR RZ, [UR6+0x10], R2 ;  /* 0x00001002ffff798c */ /* 0x0005e2000b800006 */
[----:B------:R-:W-:Y:S05]  /*3290*/  BRA `(.L_x_64) ;  /* 0x0000000000107947 */ /* 0x000fea0003800000 */
.L_x_57:
[----:B------:R-:W-:-:S05]  /*32a0*/  MOV R2, 0xffffffff ;  /* 0xffffffff00027802 */ /* 0x000fca0000000f00 */
[----:B------:R1:W-:Y:S02]  /*32b0*/  STS [UR37+0x130], R2 ;  /* 0x00013002ff007988 */ /* 0x0003e40008000825 */
[----:B-1----:R-:W-:Y:S02]  /*32c0*/  MOV R2, 0x32e0 ;  /* 0x000032e000027802 */ /* 0x002fe40000000f00 */
[----:B-----5:R-:W-:Y:S05]  /*32d0*/  CALL.REL.NOINC `($__internal_1_$__cuda_sm10x_tcgen05_guardrail_trap_phase_invalid_during_alloc) ;  /* 0x000000b800287944 */ /* 0x020fea0003c00000 */
.L_x_64:
[----:B------:R-:W-:Y:S05]  /*32e0*/  WARPSYNC.ALL ;  /* 0x0000000000007948 */ /* 0x000fea0003800000 */
[----:B------:R-:W3:Y:S01]  /*32f0*/  S2UR UR7, SR_CgaCtaId ;  /* 0x00000000000779c3 */ /* 0x000ee20000008800 */
[----:B------:R-:W-:Y:S01]  /*3300*/  UMOV UR6, 0x400 ;  /* 0x0000040000067882 */ /* 0x000fe20000000000 */
[----:B------:R-:W-:-:S06]  /*3310*/  NOP ;  /* 0x0000000000007918 */ /* 0x000fcc0000000000 */
[----:B------:R-:W-:Y:S06]  /*3320*/  BAR.ARV 0x6, 0xa0 ;  /* 0x0182800000007b1d */ /* 0x000fec0000002000 */
[----:B------:R-:W4:Y:S01]  /*3330*/  LDCU UR8, c[0x0][0x38c] ;  /* 0x00007180ff0877ac */ /* 0x000f220008000800 */
[----:B------:R-:W-:Y:S01]  /*3340*/  LOP3.LUT R0, R0, 0xffff, RZ, 0xc0, !PT ;  /* 0x0000ffff00007812 */ /* 0x000fe200078ec0ff */
[----:B-1----:R-:W-:Y:S01]  /*3350*/  IMAD.MOV.U32 R9, RZ, RZ, 0x1 ;  /* 0x00000001ff097424 */ /* 0x002fe200078e00ff */
[----:B------:R-:W-:Y:S01]  /*3360*/  LOP3.LUT R8, R8, 0xffff, RZ, 0xc0, !PT ;  /* 0x0000ffff08087812 */ /* 0x000fe200078ec0ff */
[----:B------:R-:W-:Y:S01]  /*3370*/  UMOV UR19, URZ ;  /* 0x000000ff00137c82 */ /* 0x000fe20008000000 */
[----:B------:R-:W-:Y:S01]  /*3380*/  R2UR UR11, R0 ;  /* 0x00000000000b72ca */ /* 0x000fe200000e0000 */
[----:B------:R-:W-:Y:S01]  /*3390*/  UMOV UR18, URZ ;  /* 0x000000ff00127c82 */ /* 0x000fe20008000000 */
[----:B------:R-:W-:Y:S01]  /*33a0*/  R2UR UR12, R8 ;  /* 0x00000000080c72ca */ /* 0x000fe200000e0000 */
[----:B------:R-:W-:Y:S01]  /*33b0*/  IMAD.MOV.U32 R8, RZ, RZ, RZ ;  /* 0x000000ffff087224 */ /* 0x000fe200078e00ff */
[----:B------:R-:W-:Y:S01]  /*33c0*/  UMOV UR17, URZ ;  /* 0x000000ff00117c82 */ /* 0x000fe20008000000 */
[----:B---3--:R-:W-:-:S02]  /*33d0*/  ULEA UR7, UR7, UR6, 0x18 ;  /* 0x0000000607077291 */ /* 0x008fc4000f8ec0ff */
[----:B------:R-:W-:Y:S02]  /*33e0*/  UISETP.NE.AND UP2, UPT, UR5, URZ, UPT ;  /* 0x000000ff0500728c */ /* 0x000fe4000bf45270 */
[----:B------:R-:W-:Y:S02]  /*33f0*/  UIADD3 UR13, UPT, UPT, UR7, 0x10800, URZ ;  /* 0x00010800070d7890 */ /* 0x000fe4000fffe0ff */
[----:B------:R-:W-:Y:S02]  /*3400*/  UIADD3 UR14, UPT, UPT, UR7, 0x24800, URZ ;  /* 0x00024800070e7890 */ /* 0x000fe4000fffe0ff */
[----:B----4-:R-:W-:Y:S01]  /*3410*/  UIADD3 UR8, UPT, UPT, UR8, 0x1f, URZ ;  /* 0x0000001f08087890 */ /* 0x010fe2000fffe0ff */
[----:B--2---:R-:W1:Y:S01]  /*3420*/  LDS R2, [UR7+0x130] ;  /* 0x00013007ff027984 */ /* 0x004e620008000800 */
[----:B------:R-:W-:Y:S02]  /*3430*/  USHF.R.U32.HI UR13, URZ, 0x4, UR13 ;  /* 0x00000004ff0d7899 */ /* 0x000fe4000801160d */
[----:B------:R-:W-:-:S02]  /*3440*/  USHF.R.S32.HI UR6, URZ, 0x1f, UR8 ;  /* 0x0000001fff067899 */ /* 0x000fc40008011408 */
[----:B------:R-:W-:Y:S02]  /*3450*/  USHF.R.U32.HI UR14, URZ, 0x4, UR14 ;  /* 0x00000004ff0e7899 */ /* 0x000fe4000801160e */
[----:B------:R-:W-:Y:S02]  /*3460*/  ULEA.HI UR6, UR6, UR8, URZ, 0x5 ;  /* 0x0000000806067291 */ /* 0x000fe4000f8f28ff */
[----:B------:R-:W-:Y:S02]  /*3470*/  ULOP3.LUT UR13, UR13, 0x3fff, URZ, 0xc0, !UPT ;  /* 0x00003fff0d0d7892 */ /* 0x000fe4000f8ec0ff */
[----:B------:R-:W-:Y:S02]  /*3480*/  USHF.R.S32.HI UR6, URZ, 0x5, UR6 ;  /* 0x00000005ff067899 */ /* 0x000fe40008011406 */
[----:B------:R-:W-:Y:S02]  /*3490*/  ULOP3.LUT UR14, UR14, 0x3fff, URZ, 0xc0, !UPT ;  /* 0x00003fff0e0e7892 */ /* 0x000fe4000f8ec0ff */
[----:B------:R-:W-:Y:S01]  /*34a0*/  UISETP.LT.AND UP0, UPT, UR6, 0x1, UPT ;  /* 0x000000010600788c */ /* 0x000fe2000bf01270 */
[----:B------:R-:W-:Y:S01]  /*34b0*/  UMOV UR28, 0x0 ;  /* 0x00000000001c7882 */ /* 0x000fe20000000000 */
[----:B------:R-:W-:Y:S01]  /*34c0*/  UMOV UR29, 0x10400910 ;  /* 0x10400910001d7882 */ /* 0x000fe20000000000 */
[----:B------:R-:W-:-:S02]  /*34d0*/  ULOP3.LUT UR13, UR13, 0x10000, URZ, 0xfc, !UPT ;  /* 0x000100000d0d7892 */ /* 0x000fc4000f8efcff */
[----:B------:R-:W-:Y:S02]  /*34e0*/  ULOP3.LUT UR14, UR14, 0x10000, URZ, 0xfc, !UPT ;  /* 0x000100000e0e7892 */ /* 0x000fe4000f8efcff */
[----:B------:R-:W-:Y:S01]  /*34f0*/  USEL UR20, UR6, 0x1, !UP0 ;  /* 0x0000000106147887 */ /* 0x000fe2000c000000 */
[----:B------:R-:W-:Y:S01]  /*3500*/  UMOV UR26, 0x0 ;  /* 0x00000000001a7882 */ /* 0x000fe20000000000 */
[----:B------:R-:W-:Y:S01]  /*3510*/  UMOV UR27, 0x10400910 ;  /* 0x10400910001b7882 */ /* 0x000fe20000000000 */
[----:B------:R-:W-:Y:S01]  /*3520*/  UMOV UR24, 0x0 ;  /* 0x0000000000187882 */ /* 0x000fe20000000000 */
[----:B------:R-:W-:Y:S01]  /*3530*/  UMOV UR25, 0x10400910 ;  /* 0x1040091000197882 */ /* 0x000fe20000000000 */
[----:B------:R-:W-:Y:S01]  /*3540*/  UMOV UR22, 0x0 ;  /* 0x0000000000167882 */ /* 0x000fe20000000000 */
[----:B------:R-:W-:Y:S01]  /*3550*/  UMOV UR23, 0x10400910 ;  /* 0x1040091000177882 */ /* 0x000fe20000000000 */
[----:B-1----:R-:W-:Y:S02]  /*3560*/  R2UR UR21, R2 ;  /* 0x00000000021572ca */ /* 0x002fe400000e0000 */
[----:B------:R-:W-:-:S13]  /*3570*/  CS2R R2, SRZ ;  /* 0x0000000000027805 */ /* 0x000fda000001ff00 */
.L_x_75:
[C---:B------:R-:W-:Y:S02]  /*3580*/  LEA R0, R8.reuse, UR7, 0x3 ;  /* 0x0000000708007c11 */ /* 0x040fe4000f8e18ff */
[----:B------:R-:W-:Y:S02]  /*3590*/  SHF.L.U32 R5, R3, 0x1f, RZ ;  /* 0x0000001f03057819 */ /* 0x000fe400000006ff */
[----:B------:R-:W-:Y:S02]  /*35a0*/  LEA R4, R8, UR7, 0x4 ;  /* 0x0000000708047c11 */ /* 0x000fe4000f8e20ff */
[----:B------:R-:W1:Y:S02]  /*35b0*/  SYNCS.PHASECHK.TRANS64.TRYWAIT P0, [R0+URZ+0xa0], R5 ;  /* 0x0000a005000075a7 */ /* 0x000e6400080011ff */
[----:B-1-34-:R-:W-:Y:S05]  /*35c0*/  @!P0 BRA `(.L_x_68) ;  /* 0x000000a800ec8947 */ /* 0x01afea0003800000 */
.L_x_204:
[----:B-1----:R-:W1:Y:S01]  /*35d0*/  LDS.128 R4, [R4+0x110] ;  /* 0x0001100004047984 */ /* 0x002e620000000c00 */
[----:B------:R-:W-:Y:S02]  /*35e0*/  VIADD R0, R0, 0xb0 ;  /* 0x000000b000007836 */ /* 0x000fe40000000000 */
[----:B------:R-:W-:Y:S01]  /*35f0*/  VIADD R8, R8, 0x1 ;  /* 0x0000000108087836 */ /* 0x000fe20000000000 */
[----:B------:R-:W-:Y:S01]  /*3600*/  @!PT LDS RZ, [RZ] ;  /* 0x00000000fffff984 */ /* 0x000fe20000000800 */
[----:B------:R-:W-:Y:S01]  /*3610*/  @!PT LDS RZ, [RZ] ;  /* 0x00000000fffff984 */ /* 0x000fe20000000800 */
[----:B------:R-:W-:Y:S01]  /*3620*/  @!PT LDS RZ, [RZ] ;  /* 0x00000000fffff984 */ /* 0x000fe20000000800 */
[----:B------:R-:W-:Y:S01]  /*3630*/  @!PT LDS RZ, [RZ] ;  /* 0x00000000fffff984 */ /* 0x000fe20000000800 */
[----:B------:R2:W-:Y:S06]  /*3640*/  MEMBAR.ALL.CTA ;  /* 0x0000000000007992 */ /* 0x0005ec0000008000 */
[----:B--2---:R-:W2:Y:S01]  /*3650*/  FENCE.VIEW.ASYNC.S ;  /* 0x00000000000073c6 */ /* 0x004ea20000000000 */
[----:B------:R-:W-:-:S04]  /*3660*/  PRMT R0, RZ, 0x654, R0 ;  /* 0x00000654ff007816 */ /* 0x000fc80000000000 */
[----:B--2---:R2:W-:Y:S01]  /*3670*/  SYNCS.ARRIVE.TRANS64.RED.A1T0 RZ, [R0+URZ], RZ ;  /* 0x000000ff00ff79a7 */ /* 0x0045e200081004ff */
[----:B-1----:R-:W-:Y:S01]  /*3680*/  LOP3.LUT P1, RZ, R6, 0x1, RZ, 0xc0, !PT ;  /* 0x0000000106ff7812 */ /* 0x002fe2000782c0ff */
[----:B--2---:R-:W-:-:S12]  /*3690*/  BRA.U UP2, `(.L_x_69) ;  /* 0x0000000502087547 */ /* 0x004fd8000b800000 */
[----:B------:R-:W1:Y:S01]  /*36a0*/  LDCU UR8, c[0x0][0x38c] ;  /* 0x00007180ff0877ac */ /* 0x000e620008000800 */
[----:B------:R-:W-:Y:S02]  /*36b0*/  PLOP3.LUT P2, PT, PT, PT, PT, 0x80, 0x8 ;  /* 0x000000000008781c */ /* 0x000fe40003f4f070 */
[----:B------:R-:W-:Y:S01]  /*36c0*/  SHF.L.U32 R5, R9, 0x1f, RZ ;  /* 0x0000001f09057819 */ /* 0x000fe200000006ff */
[----:B------:R-:W-:Y:S02]  /*36d0*/  ULEA UR9, UR19, UR7, 0x3 ;  /* 0x0000000713097291 */ /* 0x000fe4000f8e18ff */
[----:B------:R-:W-:Y:S02]  /*36e0*/  ULEA UR10, UR19, UR21, 0x8 ;  /* 0x00000015130a7291 */ /* 0x000fe4000f8e40ff */
[----:B-1----:R-:W-:-:S06]  /*36f0*/  UISETP.GE.AND UP0, UPT, UR8, 0x1, UPT ;  /* 0x000000010800788c */ /* 0x002fcc000bf06270 */
[----:B------:R-:W-:-:S05]  /*3700*/  PLOP3.LUT P0, PT, PT, PT, UP0, 0x80, 0x8 ;  /* 0x000000000008781c */ /* 0x000fca0003f0f008 */
[----:B------:R-:W-:-:S08]  /*3710*/  @UP0 ULEA UR8, UR18, UR7, 0x3 ;  /* 0x0000000712080291 */ /* 0x000fd0000f8e18ff */
[----:B------:R-:W-:-:S04]  /*3720*/  @P0 SHF.L.U32 R0, R2, 0x1f, RZ ;  /* 0x0000001f02000819 */ /* 0x000fc800000006ff */
[----:B------:R1:W2:Y:S01]  /*3730*/  @P0 SYNCS.PHASECHK.TRANS64.TRYWAIT P2, [UR8], R0 ;  /* 0x00000000ff0005a7 */ /* 0x0002a20008041108 */
[----:B------:R-:W3:Y:S02]  /*3740*/  SYNCS.PHASECHK.TRANS64.TRYWAIT P0, [UR9+0xd0], R5 ;  /* 0x0000d005ff0075a7 */ /* 0x000ee40008001109 */
[----:B-123--:R-:W-:Y:S05]  /*3750*/  @!P0 BRA `(.L_x_70) ;  /* 0x000000a8009c8947 */ /* 0x00efea0003800000 */
.L_x_206:
[----:B------:R-:W-:Y:S01]  /*3760*/  UMOV UR16, UR17 ;  /* 0x0000001100107c82 */ /* 0x000fe20008000000 */
[----:B------:R-:W-:Y:S05]  /*3770*/  BRA.U !UP0, `(.L_x_71) ;  /* 0x0000000108c07547 */ /* 0x000fea000b800000 */
[----:B------:R-:W-:Y:S02]  /*3780*/  UIADD3 UR16, UPT, UPT, UR20, UR17, URZ ;  /* 0x0000001114107290 */ /* 0x000fe4000fffe0ff */
[----:B------:R-:W-:Y:S01]  /*3790*/  UPLOP3.LUT UP3, UPT, UPT, UPT, UPT, 0x40, 0x4 ;  /* 0x000000000004789c */ /* 0x000fe20003f6e870 */
[----:B------:R-:W-:Y:S01]  /*37a0*/  UMOV UR15, UR6 ;  /* 0x00000006000f7c82 */ /* 0x000fe20008000000 */
[----:B------:R-:W-:-:S09]  /*37b0*/  UMOV UR46, UR18 ;  /* 0x00000012002e7c82 */ /* 0x000fd20008000000 */
.L_x_74:
[----:B--2---:R-:W-:Y:S01]  /*37c0*/  ULEA UR8, UR46, UR7, 0x3 ;  /* 0x000000072e087291 */ /* 0x004fe2000f8e18ff */
[----:B---3--:R-:W-:Y:S11]  /*37d0*/  @P2 BRA `(.L_x_72) ;  /* 0x00000000000c2947 */ /* 0x008ff60003800000 */
[----:B-1----:R-:W-:Y:S04]  /*37e0*/  SHF.L.U32 R5, R2, 0x1f, RZ ;  /* 0x0000001f02057819 */ /* 0x002fe800000006ff */
[----:B------:R-:W1:Y:S02]  /*37f0*/  SYNCS.PHASECHK.TRANS64.TRYWAIT P0, [UR8], R5 ;  /* 0x00000005ff0075a7 */ /* 0x000e640008001108 */
[----:B-1----:R-:W-:Y:S05]  /*3800*/  @!P0 BRA `(.L_x_73) ;  /* 0x000000a800888947 */ /* 0x002fea0003800000 */
.L_x_72:
[----:B------:R-:W-:Y:S01]  /*3810*/  UISETP.NE.AND UP0, UPT, UR15, 0x1, UPT ;  /* 0x000000010f00788c */ /* 0x000fe2000bf05270 */
[----:B------:R-:W-:Y:S01]  /*3820*/  PLOP3.LUT P2, PT, PT, PT, PT, 0x80, 0x8 ;  /* 0x000000000008781c */ /* 0x000fe20003f4f070 */
[----:B------:R-:W-:Y:S02]  /*3830*/  UIADD3 UR18, UPT, UPT, UR46, 0x1, URZ ;  /* 0x000000012e127890 */ /* 0x000fe4000fffe0ff */
[----:B------:R-:W-:Y:S02]  /*3840*/  ULEA UR32, UR46, UR14, 0xa ;  /* 0x0000000e2e207291 */ /* 0x000fe4000f8e50ff */
[----:B------:R-:W-:Y:S01]  /*3850*/  UISETP.NE.AND UP1, UPT, UR18, 0x5, UPT ;  /* 0x000000051200788c */ /* 0x000fe2000bf25270 */
[----:B------:R-:W-:Y:S01]  /*3860*/  PLOP3.LUT P0, PT, PT, PT, UP0, 0x80, 0x8 ;  /* 0x000000000008781c */ /* 0x000fe20003f0f008 */
[----:B------:R-:W-:Y:S02]  /*3870*/  UIADD3 UR44, UPT, UPT, UR32, 0x2, URZ ;  /* 0x00000002202c7890 */ /* 0x000fe4000fffe0ff */
[----:B------:R-:W-:Y:S02]  /*3880*/  USEL UR31, URZ, 0x1, UP1 ;  /* 0x00000001ff1f7887 */ /* 0x000fe40008800000 */
[----:B------:R-:W-:Y:S02]  /*3890*/  USEL UR18, UR18, URZ, UP1 ;  /* 0x000000ff12127287 */ /* 0x000fe40008800000 */
[----:B------:R-:W-:Y:S02]  /*38a0*/  UIADD3 UR40, UPT, UPT, UR32, 0x4, URZ ;  /* 0x0000000420287890 */ /* 0x000fe4000fffe0ff */
[----:B------:R-:W-:Y:S01]  /*38b0*/  @UP0 ULEA UR30, UR18, UR7, 0x3 ;  /* 0x00000007121e0291 */ /* 0x000fe2000f8e18ff */
[----:B------:R-:W-:Y:S01]  /*38c0*/  LOP3.LUT R2, R2, UR31, RZ, 0x3c, !PT ;  /* 0x0000001f02027c12 */ /* 0x000fe2000f8e3cff */
[----:B------:R-:W-:Y:S02]  /*38d0*/  UIADD3 UR36, UPT, UPT, UR32, 0x6, URZ ;  /* 0x0000000620247890 */ /* 0x000fe4000fffe0ff */
[----:B------:R-:W-:Y:S01]  /*38e0*/  UIADD3 UR8, UPT, UPT, UR8, 0x28, URZ ;  /* 0x0000002808087890 */ /* 0x000fe2000fffe0ff */
[----:B-1----:R-:W-:Y:S01]  /*38f0*/  @P0 SHF.L.U32 R0, R2, 0x1f, RZ ;  /* 0x0000001f02000819 */ /* 0x002fe200000006ff */
[----:B------:R-:W-:Y:S02]  /*3900*/  UIADD3 UR17, UPT, UPT, UR17, 0x1, URZ ;  /* 0x0000000111117890 */ /* 0x000fe4000fffe0ff */
[----:B------:R-:W-:Y:S01]  /*3910*/  UIADD3 UR15, UPT, UPT, UR15, -0x1, URZ ;  /* 0xffffffff0f0f7890 */ /* 0x000fe2000fffe0ff */
[----:B------:R2:W3:Y:S01]  /*3920*/  @P0 SYNCS.PHASECHK.TRANS64.TRYWAIT P2, [UR30], R0 ;  /* 0x00000000ff0005a7 */ /* 0x0004e2000804111e */
[----:B------:R-:W-:Y:S02]  /*3930*/  ULEA UR30, UR46, UR13, 0xa ;  /* 0x0000000d2e1e7291 */ /* 0x000fe4000f8e50ff */
[----:B------:R-:W-:Y:S02]  /*3940*/  UISETP.NE.AND UP0, UPT, UR17, UR16, UPT ;  /* 0x000000101100728c */ /* 0x000fe4000bf05270 */
[----:B------:R-:W-:Y:S02]  /*3950*/  UIADD3 UR42, UPT, UPT, UR30, 0x2, URZ ;  /* 0x000000021e2a7890 */ /* 0x000fe4000fffe0ff */
[----:B------:R-:W-:Y:S02]  /*3960*/  UIADD3 UR38, UPT, UPT, UR30, 0x4, URZ ;  /* 0x000000041e267890 */ /* 0x000fe4000fffe0ff */
[----:B------:R-:W-:Y:S01]  /*3970*/  UIADD3 UR34, UPT, UPT, UR30, 0x6, URZ ;  /* 0x000000061e227890 */ /* 0x000fe2000fffe0ff */
[----:B------:R-:W-:Y:S01]  /*3980*/  UMOV UR33, 0x40004040 ;  /* 0x4000404000217882 */ /* 0x000fe20000000000 */
[----:B------:R-:W-:Y:S01]  /*3990*/  UMOV UR31, 0x40004040 ;  /* 0x40004040001f7882 */ /* 0x000fe20000000000 */
[----:B------:R-:W-:Y:S01]  /*39a0*/  UMOV UR45, 0x40004040 ;  /* 0x40004040002d7882 */ /* 0x000fe20000000000 */
[----:B------:R2:W-:Y:S01]  /*39b0*/  UTCHMMA.2CTA gdesc[UR30], gdesc[UR32], tmem[UR10], tmem[UR28], idesc[UR29], UP3 ;  /* 0x00ff1c201e0075ea */ /* 0x0005e20009a0000a */
[----:B------:R-:W-:Y:S01]  /*39c0*/  UPLOP3.LUT UP3, UPT, UPT, UPT, UPT, 0x80, 0x8 ;  /* 0x000000000008789c */ /* 0x000fe20003f6f070 */
[----:B------:R-:W-:Y:S01]  /*39d0*/  UMOV UR43, 0x40004040 ;  /* 0x40004040002b7882 */ /* 0x000fe20000000000 */
[----:B------:R-:W-:Y:S01]  /*39e0*/  UMOV UR41, 0x40004040 ;  /* 0x4000404000297882 */ /* 0x000fe20000000000 */
[----:B------:R2:W-:Y:S01]  /*39f0*/  UTCHMMA.2CTA gdesc[UR42], gdesc[UR44], tmem[UR10], tmem[UR26], idesc[UR27], UPT ;  /* 0x00ff1a2c2a0075ea */ /* 0x0005e2000ba0000a */
[----:B------:R-:W-:Y:S01]  /*3a00*/  UMOV UR39, 0x40004040 ;  /* 0x4000404000277882 */ /* 0x000fe20000000000 */
[----:B------:R-:W-:Y:S01]  /*3a10*/  UMOV UR37, 0x40004040 ;  /* 0x4000404000257882 */ /* 0x000fe20000000000 */
[----:B------:R-:W-:Y:S01]  /*3a20*/  UMOV UR35, 0x40004040 ;  /* 0x4000404000237882 */ /* 0x000fe20000000000 */
[----:B------:R2:W-:Y:S01]  /*3a30*/  UTCHMMA.2CTA gdesc[UR38], gdesc[UR40], tmem[UR10], tmem[UR24], idesc[UR25], UPT ;  /* 0x00ff1828260075ea */ /* 0x0005e2000ba0000a */
[----:B------:R2:W-:Y:S01]  /*3a40*/  UTCHMMA.2CTA gdesc[UR34], gdesc[UR36], tmem[UR10], tmem[UR22], idesc[UR23], UPT ;  /* 0x00ff1624220075ea */ /* 0x0005e2000ba0000a */
[----:B------:R2:W-:Y:S01]  /*3a50*/  UTCBAR.2CTA.MULTICAST [UR8], URZ, UR12 ;  /* 0x000000ff080073e9 */ /* 0x0005e2000820080c */
[----:B------:R-:W-:Y:S01]  /*3a60*/  UMOV UR46, UR18 ;  /* 0x00000012002e7c82 */ /* 0x000fe20008000000 */
[----:B------:R-:W-:Y:S05]  /*3a70*/  BRA.U UP0, `(.L_x_74) ;  /* 0xfffffffd00507547 */ /* 0x000fea000b83ffff */
.L_x_71:
[----:B------:R-:W-:Y:S01]  /*3a80*/  UIADD3 UR9, UPT, UPT, UR9, 0xc0, URZ ;  /* 0x000000c009097890 */ /* 0x000fe2000fffe0ff */
[----:B------:R-:W-:-:S08]  /*3a90*/  UMOV UR17, UR16 ;  /* 0x0000001000117c82 */ /* 0x000fd00008000000 */
[----:B------:R4:W-:Y:S01]  /*3aa0*/  UTCBAR.2CTA.MULTICAST [UR9], URZ, UR11 ;  /* 0x000000ff090073e9 */ /* 0x0009e2000820080b */
[----:B------:R-:W-:Y:S02]  /*3ab0*/  NOP ;  /* 0x0000000000007918 */ /* 0x000fe40000000000 */
.L_x_69:
[----:B------:R-:W-:Y:S01]  /*3ac0*/  UIADD3 UR19, UPT, UPT, UR19, 0x1, URZ ;  /* 0x0000000113137890 */ /* 0x000fe2000fffe0ff */
[----:B------:R-:W-:-:S03]  /*3ad0*/  ISETP.NE.AND P0, PT, R8, 0x2, PT ;  /* 0x000000020800780c */ /* 0x000fc60003f05270 */
[----:B------:R-:W-:Y:S01]  /*3ae0*/  UISETP.NE.AND UP0, UPT, UR19, 0x2, UPT ;  /* 0x000000021300788c */ /* 0x000fe2000bf05270 */
[----:B-12---:R-:W-:Y:S02]  /*3af0*/  SEL R0, RZ, 0x1, P0 ;  /* 0x00000001ff007807 */ /* 0x006fe40000000000 */
[----:B------:R-:W-:Y:S01]  /*3b00*/  SEL R8, R8, RZ, P0 ;  /* 0x000000ff08087207 */ /* 0x000fe20000000000 */
[----:B------:R-:W-:Y:S01]  /*3b10*/  USEL UR8, URZ, 0x1, UP0 ;  /* 0x00000001ff087887 */ /* 0x000fe20008000000 */
[----:B------:R-:W-:Y:S01]  /*3b20*/  LOP3.LUT R3, R3, R0, RZ, 0x3c, !PT ;  /* 0x0000000003037212 */ /* 0x000fe200078e3cff */
[----:B------:R-:W-:-:S04]  /*3b30*/  USEL UR19, UR19, URZ, UP0 ;  /* 0x000000ff13137287 */ /* 0x000fc80008000000 */
[----:B------:R-:W-:Y:S01]  /*3b40*/  LOP3.LUT R9, R9, UR8, RZ, 0x3c, !PT ;  /* 0x0000000809097c12 */ /* 0x000fe2000f8e3cff */
[----:B------:R-:W-:Y:S07]  /*3b50*/  @P1 BRA `(.L_x_75) ;  /* 0xfffffff800881947 */ /* 0x000fee000383ffff */
[----:B------:R-:W1:Y:S01]  /*3b60*/  S2UR UR6, SR_CgaCtaId ;  /* 0x00000000000679c3 */ /* 0x000e620000008800 */
[----:B------:R-:W-:Y:S01]  /*3b70*/  ELECT P0, URZ, PT ;  /* 0x0000000000ff782f */ /* 0x000fe20003800000 */
[----:B------:R-:W-:Y:S01]  /*3b80*/  HFMA2 R0, -RZ, RZ, 0, 5.9604644775390625e-08 ;  /* 0x00000001ff007431 */ /* 0x000fe200000001ff */
[----:B------:R-:W-:-:S05]  /*3b90*/  UMOV UR8, 0x40 ;  /* 0x0000004000087882 */ /* 0x000fca0000000000 */
[----:B------:R-:W-:Y:S01]  /*3ba0*/  UVIRTCOUNT.DEALLOC.SMPOOL 0x80 ;  /* 0x000000800000784c */ /* 0x000fe20000000000 */
[----:B------:R-:W-:Y:S02]  /*3bb0*/  UISETP.NE.AND UP0, UPT, UR5, URZ, UPT ;  /* 0x000000ff0500728c */ /* 0x000fe4000bf05270 */
[----:B-1----:R-:W-:-:S09]  /*3bc0*/  ULEA UR6, UR6, UR8, 0x18 ;  /* 0x0000000806067291 */ /* 0x002fd2000f8ec0ff */
[----:B------:R1:W-:Y:S01]  /*3bd0*/  @P0 STS.U8 [UR6+0x1c], R0 ;  /* 0x00001c00ff000988 */ /* 0x0003e20008000006 */
[----:B------:R-:W-:Y:S05]  /*3be0*/  BRA.U UP0, `(.L_x_76) ;  /* 0x0000000100587547 */ /* 0x000fea000b800000 */
[----:B------:R-:W-:Y:S01]  /*3bf0*/  UIADD3 UR8, UPT, UPT, UR7, 0xd0, URZ ;  /* 0x000000d007087890 */ /* 0x000fe2000fffe0ff */
[----:B------:R-:W-:-:S03]  /*3c00*/  SHF.L.U32 R3, R9, 0x1f, RZ ;  /* 0x0000001f09037819 */ /* 0x000fc600000006ff */
[----:B------:R-:W-:-:S09]  /*3c10*/  ULEA UR5, UR19, UR8, 0x3 ;  /* 0x0000000813057291 */ /* 0x000fd2000f8e18ff */
[----:B------:R-:W2:Y:S02]  /*3c20*/  SYNCS.PHASECHK.TRANS64.TRYWAIT P0, [UR5], R3 ;  /* 0x00000003ff0075a7 */ /* 0x000ea40008001105 */
[----:B--2---:R-:W-:Y:S05]  /*3c30*/  @!P0 BRA `(.L_x_77) ;  /* 0x000000a400948947 */ /* 0x004fea0003800000 */
.L_x_209:
[----:B----4-:R-:W-:-:S04]  /*3c40*/  UIADD3 UR9, UPT, UPT, UR19, 0x1, URZ ;  /* 0x0000000113097890 */ /* 0x010fc8000fffe0ff */
[----:B------:R-:W-:-:S04]  /*3c50*/  UISETP.NE.AND UP1, UPT, UR9, 0x2, UPT ;  /* 0x000000020900788c */ /* 0x000fc8000bf25270 */
[----:B------:R-:W-:Y:S02]  /*3c60*/  USEL UR5, URZ, 0x1, UP1 ;  /* 0x00000001ff057887 */ /* 0x000fe40008800000 */
[----:B------:R-:W-:-:S04]  /*3c70*/  USEL UR9, UR9, URZ, UP1 ;  /* 0x000000ff09097287 */ /* 0x000fc80008800000 */
[----:B------:R-:W-:Y:S01]  /*3c80*/  ULEA UR9, UR9, UR8, 0x3 ;  /* 0x0000000809097291 */ /* 0x000fe2000f8e18ff */
[----:B-1----:R-:W-:-:S04]  /*3c90*/  LOP3.LUT R3, R9, UR5, RZ, 0x3c, !PT ;  /* 0x0000000509037c12 */ /* 0x002fc8000f8e3cff */
[----:B------:R-:W-:Y:S01]  /*3ca0*/  SHF.L.U32 R3, R3, 0x1f, RZ ;  /* 0x0000001f03037819 */ /* 0x000fe200000006ff */
[----:B------:R-:W-:-:S04]  /*3cb0*/  IMAD.U32 R0, RZ, RZ, UR9 ;  /* 0x00000009ff007e24 */ /* 0x000fc8000f8e00ff */
[----:B------:R1:W2:Y:S03]  /*3cc0*/  SYNCS.PHASECHK.TRANS64.TRYWAIT P0, [R0+URZ], R3 ;  /* 0x00000003000075a7 */ /* 0x0002a600080011ff */
[----:B--2---:R-:W-:Y:S05]  /*3cd0*/  @!P0 NANOSLEEP.SYNCS 0x989680 ;  /* 0x009896800000895d */ /* 0x004fea0003900000 */
[----:B------:R-:W2:Y:S02]  /*3ce0*/  @!P0 SYNCS.PHASECHK.TRANS64 P0, [R0+URZ], R3 ;  /* 0x00000003000085a7 */ /* 0x000ea400080010ff */
[----:B--2---:R-:W-:Y:S05]  /*3cf0*/  @P0 BRA `(.L_x_78) ;  /* 0x0000000000200947 */ /* 0x004fea0003800000 */
.L_x_79:
[----:B--2---:R2:W4:Y:S02]  /*3d00*/  SYNCS.PHASECHK.TRANS64.TRYWAIT P0, [R0+URZ], R3 ;  /* 0x00000003000075a7 */ /* 0x00452400080011ff */
[----:B----4-:R-:W-:Y:S05]  /*3d10*/  @!P0 NANOSLEEP.SYNCS 0x989680 ;  /* 0x009896800000895d */ /* 0x010fea0003900000 */
[----:B------:R-:W4:Y:S02]  /*3d20*/  @!P0 SYNCS.PHASECHK.TRANS64 P0, [R0+URZ], R3 ;  /* 0x00000003000085a7 */ /* 0x000f2400080010ff */
[----:B----4-:R-:W-:Y:S05]  /*3d30*/  @!P0 BRA `(.L_x_79) ;  /* 0xfffffffc00f08947 */ /* 0x010fea000383ffff */
[----:B------:R-:W-:Y:S05]  /*3d40*/  BRA `(.L_x_78) ;  /* 0x00000000000c7947 */ /* 0x000fea0003800000 */
.L_x_76:
[----:B------:R-:W-:-:S04]  /*3d50*/  UIADD3 UR5, UPT, UPT, UR7, 0x100, URZ ;  /* 0x0000010007057890 */ /* 0x000fc8000fffe0ff */
[----:B------:R-:W-:-:S09]  /*3d60*/  UPRMT UR5, UR4, 0x654, UR5 ;  /* 0x0000065404057896 */ /* 0x000fd20008000005 */
[----:B------:R-:W-:Y:S03]  /*3d70*/  SYNCS.ARRIVE.TRANS64.RED.A1T0 RZ, [UR5], RZ ;  /* 0x000000ffffff79a7 */ /* 0x000fe60008100405 */
.L_x_78:
[----:B-12---:R-:W-:Y:S01]  /*3d80*/  SHF.L.U32 R3, RZ, 0x1f, RZ ;  /* 0x0000001fff037819 */ /* 0x006fe200000006ff */
[----:B------:R-:W-:Y:S01]  /*3d90*/  UIADD3 UR5, UPT, UPT, UR7, 0x100, URZ ;  /* 0x0000010007057890 */ /* 0x000fe2000fffe0ff */
[----:B------:R-:W-:Y:S02]  /*3da0*/  PLOP3.LUT P0, PT, PT, PT, UP0, 0x80, 0x8 ;  /* 0x000000000008781c */ /* 0x000fe40003f0f008 */
[----:B------:R-:W1:Y:S02]  /*3db0*/  SYNCS.PHASECHK.TRANS64.TRYWAIT P1, [UR7+0x100], R3 ;  /* 0x00010003ff0075a7 */ /* 0x000e640008021107 */
[----:B-1----:R-:W-:Y:S09]  /*3dc0*/  @!P1 BRA `(.L_x_80) ;  /* 0x000000a400489947 */ /* 0x002ff20003800000 */
.L_x_211:
[----:B------:R-:W-:Y:S01]  /*3dd0*/  @!UP0 UPRMT UR5, UR4, 0x654, UR5 ;  /* 0x0000065404058896 */ /* 0x000fe20008000005 */
[----:B------:R-:W-:Y:S02]  /*3de0*/  UMOV UR8, 0xffff ;  /* 0x0000ffff00087882 */ /* 0x000fe40000000000 */
[----:B------:R-:W-:-:S06]  /*3df0*/  UMOV UR4, 0x1 ;  /* 0x0000000100047882 */ /* 0x000fcc0000000000 */
[----:B------:R-:W-:Y:S01]  /*3e00*/  @!P0 SYNCS.ARRIVE.TRANS64.RED.A1T0 RZ, [UR5], RZ ;  /* 0x000000ffffff89a7 */ /* 0x000fe20008100405 */
[----:B------:R-:W-:Y:S01]  /*3e10*/  NOP ;  /* 0x0000000000007918 */ /* 0x000fe20000000000 */
[----:B-1----:R-:W1:Y:S01]  /*3e20*/  LDS R0, [UR6+0x14] ;  /* 0x00001406ff007984 */ /* 0x002e620008000800 */
[----:B------:R-:W-:-:S04]  /*3e30*/  ULOP3.LUT UR5, UR21, 0xffff, URZ, 0xc0, !UPT ;  /* 0x0000ffff15057892 */ /* 0x000fc8000f8ec0ff */
[----:B------:R-:W-:-:S04]  /*3e40*/  USHF.R.U32.HI UR5, URZ, 0x5, UR5 ;  /* 0x00000005ff057899 */ /* 0x000fc80008011605 */
[----:B------:R-:W-:Y:S02]  /*3e50*/  USHF.L.U32 UR8, UR8, UR5, URZ ;  /* 0x0000000508087299 */ /* 0x000fe400080006ff */
[----:B------:R-:W-:-:S04]  /*3e60*/  USHF.L.U32 UR4, UR4, UR5, URZ ;  /* 0x0000000504047299 */ /* 0x000fc800080006ff */
[----:B-1----:R-:W-:-:S04]  /*3e70*/  LOP3.LUT R0, R0, UR8, RZ, 0xc0, !PT ;  /* 0x0000000800007c12 */ /* 0x002fc8000f8ec0ff */
[----:B------:R-:W-:-:S13]  /*3e80*/  ISETP.NE.AND P0, PT, R0, UR8, PT ;  /* 0x0000000800007c0c */ /* 0x000fda000bf05270 */
[----:B------:R-:W-:Y:S05]  /*3e90*/  @P0 BRA `(.L_x_81) ;  /* 0x0000000000580947 */ /* 0x000fea0003800000 */
[----:B------:R-:W1:Y:S02]  /*3ea0*/  LDS R0, [UR6+0x18] ;  /* 0x00001806ff007984 */ /* 0x000e640008000800 */
[----:B-1----:R-:W-:-:S04]  /*3eb0*/  LOP3.LUT R0, R0, UR4, RZ, 0xc0, !PT ;  /* 0x0000000400007c12 */ /* 0x002fc8000f8ec0ff */
[----:B------:R-:W-:-:S13]  /*3ec0*/  ISETP.NE.AND P0, PT, R0, UR4, PT ;  /* 0x0000000400007c0c */ /* 0x000fda000bf05270 */
[----:B------:R-:W-:Y:S05]  /*3ed0*/  @P0 BRA `(.L_x_82) ;  /* 0x00000000003c0947 */ /* 0x000fea0003800000 */
[----:B------:R-:W1:Y:S01]  /*3ee0*/  S2R R2, SR_LANEID ;  /* 0x0000000000027919 */ /* 0x000e620000000000 */
[----:B------:R-:W-:Y:S01]  /*3ef0*/  ULOP3.LUT UR8, URZ, UR8, URZ, 0x33, !UPT ;  /* 0x00000008ff087292 */ /* 0x000fe2000f8e33ff */
[----:B------:R-:W-:Y:S01]  /*3f00*/  LOP3.LUT R4, RZ, UR4, RZ, 0x33, !PT ;  /* 0x00000004ff047c12 */ /* 0x000fe2000f8e33ff */
[----:B------:R-:W-:Y:S02]  /*3f10*/  VOTEU.ANY UR7, UPT, PT ;  /* 0x0000000000077886 */ /* 0x000fe400038e0100 */
[----:B------:R-:W-:Y:S01]  /*3f20*/  UFLO.U32 UR7, UR7 ;  /* 0x00000007000772bd */ /* 0x000fe200080e0000 */
[----:B------:R-:W2:Y:S01]  /*3f30*/  REDUX UR4, R4 ;  /* 0x00000000040473c4 */ /* 0x000ea20000000000 */
[----:B------:R-:W-:-:S06]  /*3f40*/  IMAD.U32 R0, RZ, RZ, UR8 ;  /* 0x00000008ff007e24 */ /* 0x000fcc000f8e00ff */
[----:B------:R1:W-:Y:S01]  /*3f50*/  UTCATOMSWS.AND URZ, UR8 ;  /* 0x0000000800ff79e3 */ /* 0x0003e20008000000 */
[----:B------:R-:W3:Y:S01]  /*3f60*/  REDUX UR5, R0 ;  /* 0x00000000000573c4 */ /* 0x000ee20000000000 */
[----:B-1----:R-:W-:Y:S01]  /*3f70*/  ISETP.EQ.U32.AND P0, PT, R2, UR7, PT ;  /* 0x0000000702007c0c */ /* 0x002fe2000bf02070 */
[----:B--2---:R-:W-:Y:S01]  /*3f80*/  IMAD.U32 R2, RZ, RZ, UR4 ;  /* 0x00000004ff027e24 */ /* 0x004fe2000f8e00ff */
[----:B---3--:R-:W-:-:S11]  /*3f90*/  MOV R3, UR5 ;  /* 0x0000000500037c02 */ /* 0x008fd60008000f00 */
[----:B------:R1:W-:Y:S04]  /*3fa0*/  @P0 ATOMS.AND RZ, [UR6+0x14], R3 ;  /* 0x00001403ffff098c */ /* 0x0003e8000a800006 */
[----:B------:R1:W-:Y:S01]  /*3fb0*/  @P0 ATOMS.AND RZ, [UR6+0x18], R2 ;  /* 0x00001802ffff098c */ /* 0x0003e2000a800006 */
[----:B------:R-:W-:Y:S05]  /*3fc0*/  BRA `(.L_x_83) ;  /* 0x0000000000147947 */ /* 0x000fea0003800000 */
.L_x_82:
[----:B------:R-:W-:Y:S02]  /*3fd0*/  MOV R2, 0x3ff0 ;  /* 0x00003ff000027802 */ /* 0x000fe40000000f00 */
[----:B---345:R-:W-:Y:S05]  /*3fe0*/  CALL.REL.NOINC `($__internal_0_$__cuda_sm10x_tcgen05_guardrail_trap_col_being_dealloced_not_returned_by_alloc) ;  /* 0x000000a800d87944 */ /* 0x038fea0003c00000 */
[----:B------:R-:W-:Y:S05]  /*3ff0*/  BRA `(.L_x_83) ;  /* 0x0000000000087947 */ /* 0x000fea0003800000 */
.L_x_81:
[----:B------:R-:W-:Y:S02]  /*4000*/  MOV R2, 0x4020 ;  /* 0x0000402000027802 */ /* 0x000fe40000000f00 */
[----:B---345:R-:W-:Y:S05]  /*4010*/  CALL.REL.NOINC `($__internal_2_$__cuda_sm10x_tcgen05_guardrail_trap_unallocated_columns_being_dealloced) ;  /* 0x000000a800e47944 */ /* 0x038fea0003c00000 */
.L_x_83:
[----:B------:R-:W-:Y:S01]  /*4020*/  NOP ;  /* 0x0000000000007918 */ /* 0x000fe20000000000 */
[----:B----4-:R-:W-:Y:S05]  /*4030*/  EXIT ;  /* 0x000000000000794d */ /* 0x010fea0003800000 */
.L_x_56:
[----:B------:R-:W-:-:S09]  /*4040*/  UISETP.NE.OR UP5, UPT, UR10, 0x3, !UP5 ;  /* 0x000000030a00788c */ /* 0x000fd2000efa5670 */
[----:B------:R-:W-:Y:S05]  /*4050*/  BRA.U UP5, `(.L_x_84) ;  /* 0x0000001505907547 */ /* 0x000fea000b800000 */
[----:B------:R-:W1:Y:S01]  /*4060*/  LDC R0, c[0x0][0xb30] ;  /* 0x0002cc00ff007b82 */ /* 0x000e620000000800 */
[----:B------:R-:W2:Y:S01]  /*4070*/  LDCU.64 UR8, c[0x0][0x888] ;  /* 0x00011100ff0877ac */ /* 0x000ea20008000a00 */
[----:B------:R-:W-:Y:S02]  /*4080*/  HFMA2 R29, -RZ, RZ, 0, 0 ;  /* 0x00000000ff1d7431 */ /* 0x000fe400000001ff */
[----:B------:R-:W-:Y:S01]  /*4090*/  IMAD.MOV.U32 R30, RZ, RZ, RZ ;  /* 0x000000ffff1e7224 */ /* 0x000fe200078e00ff */
[----:B------:R-:W3:Y:S01]  /*40a0*/  LDCU.64 UR4, c[0x0][0x890] ;  /* 0x00011200ff0477ac */ /* 0x000ee20008000a00 */
[----:B------:R-:W-:Y:S02]  /*40b0*/  IMAD.MOV.U32 R23, RZ, RZ, 0x4000 ;  /* 0x00004000ff177424 */ /* 0x000fe400078e00ff */
[----:B------:R-:W4:Y:S01]  /*40c0*/  LDC R19, c[0x0][0x370] ;  /* 0x0000dc00ff137b82 */ /* 0x000f220000000800 */
[----:B------:R-:W-:Y:S01]  /*40d0*/  UMOV UR7, 0x400 ;  /* 0x0000040000077882 */ /* 0x000fe20000000000 */
[----:B------:R-:W-:-:S02]  /*40e0*/  UPLOP3.LUT UP1, UPT, UPT, UPT, UPT, 0x40, 0x4 ;  /* 0x000000000004789c */ /* 0x000fc40003f2e870 */
[----:B------:R-:W-:-:S04]  /*40f0*/  ULEA UR7, UR37, UR7, 0x18 ;  /* 0x0000000725077291 */ /* 0x000fc8000f8ec0ff */
[----:B------:R-:W4:Y:S01]  /*4100*/  LDC R2, c[0x0][0xb0c] ;  /* 0x0002c300ff027b82 */ /* 0x000f220000000800 */
[----:B------:R-:W-:Y:S02]  /*4110*/  UIADD3 UR41, UPT, UPT, UR7, 0x50, URZ ;  /* 0x0000005007297890 */ /* 0x000fe4000fffe0ff */
[----:B--2---:R-:W-:Y:S02]  /*4120*/  UISETP.NE.U32.AND UP2, UPT, UR8, URZ, UPT ;  /* 0x000000ff0800728c */ /* 0x004fe4000bf45070 */
[----:B------:R-:W-:Y:S02]  /*4130*/  UIADD3 UR33, UPT, UPT, UR7, 0x58, URZ ;  /* 0x0000005807217890 */ /* 0x000fe4000fffe0ff */
[----:B---3--:R-:W-:Y:S01]  /*4140*/  UISETP.NE.U32.AND UP3, UPT, UR4, URZ, UPT ;  /* 0x000000ff0400728c */ /* 0x008fe2000bf65070 */
[----:B------:R-:W2:Y:S01]  /*4150*/  LDC R18, c[0x0][0xb20] ;  /* 0x0002c800ff127b82 */ /* 0x000ea20000000800 */
[----:B-1----:R-:W-:Y:S01]  /*4160*/  ISETP.NE.AND P1, PT, R0, 0x1, PT ;  /* 0x000000010000780c */ /* 0x002fe20003f25270 */
[----:B------:R-:W-:-:S02]  /*4170*/  UISETP.NE.AND.EX UP2, UPT, UR9, URZ, UPT, UP2 ;  /* 0x000000ff0900728c */ /* 0x000fc4000bf45320 */
[----:B------:R-:W-:Y:S02]  /*4180*/  UIADD3 UR25, UPT, UPT, UR7, 0x60, URZ ;  /* 0x0000006007197890 */ /* 0x000fe4000fffe0ff */
[----:B------:R-:W-:Y:S02]  /*4190*/  UIADD3 UR17, UPT, UPT, UR7, 0x68, URZ ;  /* 0x0000006807117890 */ /* 0x000fe4000fffe0ff */
[----:B------:R-:W1:Y:S01]  /*41a0*/  LDC.64 R32, c[0x0][0x348] ;  /* 0x0000d200ff207b82 */ /* 0x000e620000000a00 */
[----:B------:R-:W-:-:S07]  /*41b0*/  UISETP.NE.AND.EX UP3, UPT, UR5, URZ, UPT, UP3 ;  /* 0x000000ff0500728c */ /* 0x000fce000bf65330 */
[----:B------:R-:W3:Y:S08]  /*41c0*/  LDC.64 R16, c[0x0][0xb10] ;  /* 0x0002c400ff107b82 */ /* 0x000ef00000000a00 */
[----:B------:R-:W1:Y:S08]  /*41d0*/  LDC.64 R6, c[0x0][0xb18] ;  /* 0x0002c600ff067b82 */ /* 0x000e700000000a00 */
[----:B------:R-:W1:Y:S08]  /*41e0*/  LDC.64 R4, c[0x0][0xb28] ;  /* 0x0002ca00ff047b82 */ /* 0x000e700000000a00 */
[----:B--2-4-:R-:W1:Y:S02]  /*41f0*/  LDC R22, c[0x0][0x374] ;  /* 0x0000dd00ff167b82 */ /* 0x014e640000000800 */
.L_x_99:
[C---:B------:R-:W-:Y:S02]  /*4200*/  LEA R0, R30.reuse, UR7, 0x3 ;  /* 0x000000071e007c11 */ /* 0x040fe4000f8e18ff */
[----:B------:R-:W-:Y:S02]  /*4210*/  SHF.L.U32 R3, R29, 0x1f, RZ ;  /* 0x0000001f1d037819 */ /* 0x000fe400000006ff */
[----:B------:R-:W-:Y:S02]  /*4220*/  LEA R24, R30, UR7, 0x4 ;  /* 0x000000071e187c11 */ /* 0x000fe4000f8e20ff */
[----:B--2---:R-:W2:Y:S02]  /*4230*/  SYNCS.PHASECHK.TRANS64.TRYWAIT P0, [R0+URZ+0xa0], R3 ;  /* 0x0000a003000075a7 */ /* 0x004ea400080011ff */
[----:B--2---:R-:W-:Y:S05]  /*4240*/  @!P0 BRA `(.L_x_85) ;  /* 0x000000a000408947 */ /* 0x004fea0003800000 */
.L_x_212:
[----:B------:R-:W-:Y:S01]  /*4250*/  ISETP.GE.AND P0, PT, R40, 0x1, PT ;  /* 0x000000012800780c */ /* 0x000fe20003f06270 */
[----:B------:R-:W4:Y:S01]  /*4260*/  LDS.128 R24, [R24+0x110] ;  /* 0x0001100018187984 */ /* 0x000f220000000c00 */
[----:B--2---:R-:W-:Y:S01]  /*4270*/  VIADD R0, R0, 0xb0 ;  /* 0x000000b000007836 */ /* 0x004fe20000000000 */
[----:B------:R-:W-:Y:S01]  /*4280*/  @!PT LDS RZ, [RZ] ;  /* 0x00000000fffff984 */ /* 0x000fe20000000800 */
[----:B------:R-:W-:Y:S01]  /*4290*/  @!PT LDS RZ, [RZ] ;  /* 0x00000000fffff984 */ /* 0x000fe20000000800 */
[----:B------:R-:W-:Y:S01]  /*42a0*/  @!PT LDS RZ, [RZ] ;  /* 0x00000000fffff984 */ /* 0x000fe20000000800 */
[----:B------:R-:W-:Y:S01]  /*42b0*/  @!PT LDS RZ, [RZ] ;  /* 0x00000000fffff984 */ /* 0x000fe20000000800 */
[----:B------:R2:W-:Y:S06]  /*42c0*/  MEMBAR.ALL.CTA ;  /* 0x0000000000007992 */ /* 0x0005ec0000008000 */
[----:B--2---:R-:W2:Y:S01]  /*42d0*/  FENCE.VIEW.ASYNC.S ;  /* 0x00000000000073c6 */ /* 0x004ea20000000000 */
[----:B------:R-:W-:Y:S04]  /*42e0*/  PRMT R0, RZ, 0x654, R0 ;  /* 0x00000654ff007816 */ /* 0x000fe80000000000 */
[----:B--2---:R2:W-:Y:S01]  /*42f0*/  SYNCS.ARRIVE.TRANS64.RED.A1T0 RZ, [R0+URZ], RZ ;  /* 0x000000ff00ff79a7 */ /* 0x0045e200081004ff */
[----:B----4-:R-:W-:Y:S11]  /*4300*/  LOP3.LUT P3, RZ, R26, 0x1, RZ, 0xc0, !PT ;  /* 0x000000011aff7812 */ /* 0x010ff6000786c0ff */
[----:B------:R-:W-:Y:S02]  /*4310*/  @!UPT UIADD3 URZ, UPT, UPT, URZ, URZ, URZ ;  /* 0x000000fffffff290 */ /* 0x000fe4000fffe0ff */
[----:B------:R-:W-:Y:S02]  /*4320*/  @P3 MOV R13, R24 ;  /* 0x00000018000d3202 */ /* 0x000fe40000000f00 */
[----:B------:R-:W-:Y:S01]  /*4330*/  @P3 LOP3.LUT R8, R25, 0xffff, RZ, 0xc0, !PT ;  /* 0x0000ffff19083812 */ /* 0x000fe200078ec0ff */
[----:B--2---:R-:W-:Y:S06]  /*4340*/  @!P0 BRA `(.L_x_86) ;  /* 0x0000000000a48947 */ /* 0x004fec0003800000 */
[----:B-1----:R-:W-:Y:S01]  /*4350*/  IMAD.HI.U32 R31, R22, R7, RZ ;  /* 0x00000007161f7227 */ /* 0x002fe200078e00ff */
[----:B------:R-:W-:Y:S02]  /*4360*/  ISETP.NE.AND P0, PT, R6, 0x1, PT ;  /* 0x000000010600780c */ /* 0x000fe40003f05270 */
[----:B------:R-:W-:Y:S01]  /*4370*/  ISETP.NE.AND P2, PT, R40, 0x1, PT ;  /* 0x000000012800780c */ /* 0x000fe20003f45270 */
[----:B---3--:R-:W-:Y:S01]  /*4380*/  IMAD.HI.U32 R34, R19, R16, RZ ;  /* 0x0000001013227227 */ /* 0x008fe200078e00ff */
[----:B------:R-:W-:Y:S02]  /*4390*/  SHF.R.U32.HI R31, RZ, R18, R31 ;  /* 0x00000012ff1f7219 */ /* 0x000fe4000001161f */
[----:B------:R-:W-:Y:S01]  /*43a0*/  ISETP.NE.AND P4, PT, R2, 0x1, PT ;  /* 0x000000010200780c */ /* 0x000fe20003f85270 */
[----:B------:R-:W-:Y:S01]  /*43b0*/  IMAD.HI.U32 R36, R13, R16, RZ ;  /* 0x000000100d247227 */ /* 0x000fe200078e00ff */
[----:B------:R-:W-:Y:S02]  /*43c0*/  SHF.R.U32.HI R34, RZ, R17, R34 ;  /* 0x00000011ff227219 */ /* 0x000fe40000011622 */
[----:B------:R-:W-:Y:S01]  /*43d0*/  SEL R3, R22, R31, !P0 ;  /* 0x0000001f16037207 */ /* 0x000fe20004000000 */
[C---:B------:R-:W-:Y:S01]  /*43e0*/  IMAD.HI.U32 R31, R8.reuse, R7, RZ ;  /* 0x00000007081f7227 */ /* 0x040fe200078e00ff */
[----:B------:R-:W-:Y:S02]  /*43f0*/  SEL R11, R19, R34, !P4 ;  /* 0x00000022130b7207 */ /* 0x000fe40006000000 */
[----:B------:R-:W-:Y:S01]  /*4400*/  SHF.R.U32.HI R36, RZ, R17, R36 ;  /* 0x00000011ff247219 */ /* 0x000fe20000011624 */
[----:B------:R-:W-:Y:S01]  /*4410*/  IMAD.HI.U32 R38, R3, R4, RZ ;  /* 0x0000000403267227 */ /* 0x000fe200078e00ff */
[----:B------:R-:W-:Y:S03]  /*4420*/  SHF.R.U32.HI R31, RZ, R18, R31 ;  /* 0x00000012ff1f7219 */ /* 0x000fe6000001161f */
[----:B------:R-:W-:Y:S01]  /*4430*/  IMAD.HI.U32 R34, R11, R4, RZ ;  /* 0x000000040b227227 */ /* 0x000fe200078e00ff */
[----:B------:R-:W-:Y:S02]  /*4440*/  @P2 SHF.R.U32.HI R3, RZ, R5, R38 ;  /* 0x00000005ff032219 */ /* 0x000fe40000011626 */
[----:B------:R-:W-:Y:S02]  /*4450*/  SEL R9, R8, R31, !P0 ;  /* 0x0000001f08097207 */ /* 0x000fe40004000000 */
[----:B------:R-:W-:Y:S01]  /*4460*/  @P2 SHF.R.U32.HI R11, RZ, R5, R34 ;  /* 0x00000005ff0b2219 */ /* 0x000fe20000011622 */
[C---:B------:R-:W-:Y:S01]  /*4470*/  IMAD R10, R40.reuse, R3, RZ ;  /* 0x00000003280a7224 */ /* 0x040fe200078e02ff */
[----:B------:R-:W-:Y:S01]  /*4480*/  SEL R3, R13, R36, !P4 ;  /* 0x000000240d037207 */ /* 0x000fe20006000000 */
[C---:B------:R-:W-:Y:S03]  /*4490*/  IMAD.HI.U32 R14, R9.reuse, R4, RZ ;  /* 0x00000004090e7227 */ /* 0x040fe600078e00ff */
[----:B------:R-:W-:Y:S01]  /*44a0*/  ISETP.GE.AND P0, PT, R9, R10, PT ;  /* 0x0000000a0900720c */ /* 0x000fe20003f06270 */
[C---:B------:R-:W-:Y:S01]  /*44b0*/  IMAD R12, R40.reuse, R11, RZ ;  /* 0x0000000b280c7224 */ /* 0x040fe200078e02ff */
[-C--:B------:R-:W-:Y:S04]  /*44c0*/  SHF.R.U32.HI R14, RZ, R5.reuse, R14 ;  /* 0x00000005ff0e7219 */ /* 0x080fe8000001160e */
[----:B------:R-:W-:Y:S02]  /*44d0*/  ISETP.GE.OR P0, PT, R3, R12, P0 ;  /* 0x0000000c0300720c */ /* 0x000fe40000706670 */
[----:B------:R-:W-:Y:S05]  /*44e0*/  SEL R15, R9, R14, !P2 ;  /* 0x0000000e090f7207 */ /* 0x000fea0005000000 */
[----:B------:R-:W-:Y:S04]  /*44f0*/  IMAD.MOV R14, RZ, RZ, -R15 ;  /* 0x000000ffff0e7224 */ /* 0x000fe800078e0a0f */
[----:B------:R-:W-:Y:S02]  /*4500*/  IMAD R14, R40, R14, R9 ;  /* 0x0000000e280e7224 */ /* 0x000fe400078e0209 */
[C---:B------:R-:W-:Y:S05]  /*4510*/  @!P0 IMAD.HI.U32 R10, R3.reuse, R4, RZ ;  /* 0x00000004030a8227 */ /* 0x040fea00078e00ff */
[----:B------:R-:W-:Y:S04]  /*4520*/  @!P0 SHF.R.U32.HI R10, RZ, R5, R10 ;  /* 0x00000005ff0a8219 */ /* 0x000fe8000001160a */
[----:B------:R-:W-:Y:S01]  /*4530*/  @!P0 SEL R0, R3, R10, !P2 ;  /* 0x0000000a03008207 */ /* 0x000fe20005000000 */
[----:B------:R-:W-:Y:S03]  /*4540*/  IMAD.MOV R10, RZ, RZ, -R3 ;  /* 0x000000ffff0a7224 */ /* 0x000fe600078e0a03 */
[----:B------:R-:W-:Y:S01]  /*4550*/  @!P0 IADD3 R15, PT, PT, R15, -R0, RZ ;  /* 0x800000000f0f8210 */ /* 0x000fe20007ffe0ff */
[----:B------:R-:W-:Y:S01]  /*4560*/  @!P0 IMAD R0, R11, R14, R0 ;  /* 0x0000000e0b008224 */ /* 0x000fe200078e0200 */
[----:B------:R-:W-:Y:S01]  /*4570*/  IADD3 R11, PT, PT, -R9, RZ, RZ ;  /* 0x000000ff090b7210 */ /* 0x000fe20007ffe1ff */
[----:B------:R-:W-:Y:S02]  /*4580*/  IMAD R13, R2, R10, R13 ;  /* 0x0000000a020d7224 */ /* 0x000fe400078e020d */
[----:B------:R-:W-:Y:S02]  /*4590*/  @!P0 IMAD R9, R15, R40, R3 ;  /* 0x000000280f098224 */ /* 0x000fe400078e0203 */
[----:B------:R-:W-:Y:S02]  /*45a0*/  @!P0 IMAD.MOV.U32 R3, RZ, RZ, R0 ;  /* 0x000000ffff038224 */ /* 0x000fe400078e0000 */
[----:B------:R-:W-:Y:S02]  /*45b0*/  IMAD R8, R6, R11, R8 ;  /* 0x0000000b06087224 */ /* 0x000fe400078e0208 */
[----:B------:R-:W-:Y:S02]  /*45c0*/  IMAD R13, R3, R2, R13 ;  /* 0x00000002030d7224 */ /* 0x000fe400078e020d */
[----:B------:R-:W-:Y:S02]  /*45d0*/  IMAD R8, R9, R6, R8 ;  /* 0x0000000609087224 */ /* 0x000fe400078e0208 */
.L_x_86:
[----:B------:R-:W-:Y:S05]  /*45e0*/  BRA.U UP1, `(.L_x_87) ;  /* 0x0000000101107547 */ /* 0x000fea000b800000 */
[----:B------:R-:W-:Y:S04]  /*45f0*/  MOV R0, UR6 ;  /* 0x0000000600007c02 */ /* 0x000fe80008000f00 */
[----:B------:R-:W-:Y:S04]  /*4600*/  SHF.L.U32 R3, R0, 0x1f, RZ ;  /* 0x0000001f00037819 */ /* 0x000fe800000006ff */
[----:B------:R-:W2:Y:S02]  /*4610*/  SYNCS.PHASECHK.TRANS64.TRYWAIT P0, [UR7+0x98], R3 ;  /* 0x00009803ff0075a7 */ /* 0x000ea40008001107 */
[----:B--2---:R-:W-:Y:S05]  /*4620*/  @!P0 BRA `(.L_x_88) ;  /* 0x0000009c005c8947 */ /* 0x004fea0003800000 */
.L_x_87:
[----:B------:R-:W-:Y:S01]  /*4630*/  R2UR UR43, R21 ;  /* 0x00000000152b72ca */ /* 0x000fe200000e0000 */
[----:B------:R-:W-:Y:S01]  /*4640*/  IMAD.MOV.U32 R12, RZ, RZ, 0x1 ;  /* 0x00000001ff0c7424 */ /* 0x000fe200078e00ff */
[----:B------:R-:W-:Y:S02]  /*4650*/  R2UR UR42, R20 ;  /* 0x00000000142a72ca */ /* 0x000fe400000e0000 */
[----:B------:R-:W-:Y:S02]  /*4660*/  ISETP.NE.U32.AND P2, PT, RZ, UR4, PT ;  /* 0x00000004ff007c0c */ /* 0x000fe4000bf45070 */
[----:B------:R-:W-:Y:S02]  /*4670*/  SHF.L.U32 R12, R12, 0x1f, RZ ;  /* 0x0000001f0c0c7819 */ /* 0x000fe400000006ff */
[----:B------:R-:W-:Y:S05]  /*4680*/  ISETP.NE.AND.EX P2, PT, RZ, UR5, PT, P2 ;  /* 0x00000005ff007c0c */ /* 0x000fea000bf45320 */
[----:B------:R-:W-:Y:S02]  /*4690*/  USHF.L.U32 UR43, UR43, 0x7, URZ ;  /* 0x000000072b2b7899 */ /* 0x000fe400080006ff */
[----:B------:R-:W-:Y:S01]  /*46a0*/  USHF.L.U32 UR42, UR42, 0x8, URZ ;  /* 0x000000082a2a7899 */ /* 0x000fe200080006ff */
[----:B------:R-:W-:Y:S11]  /*46b0*/  BRA.U !UP3, `(.L_x_89) ;  /* 0x000000010b347547 */ /* 0x000ff6000b800000 */
[----:B------:R-:W-:Y:S01]  /*46c0*/  UPLOP3.LUT UP0, UPT, UPT, UPT, UP2, 0x80, 0x8 ;  /* 0x000000000008789c */ /* 0x000fe20003f0f020 */
[----:B--2---:R-:W-:Y:S02]  /*46d0*/  HFMA2 R0, -RZ, RZ, 0, 5.9604644775390625e-08 ;  /* 0x00000001ff007431 */ /* 0x004fe400000001ff */
[----:B------:R-:W-:Y:S03]  /*46e0*/  IMAD.MOV.U32 R103, RZ, RZ, 0x1 ;  /* 0x00000001ff677424 */ /* 0x000fe600078e00ff */
[----:B------:R-:W-:Y:S05]  /*46f0*/  PLOP3.LUT P0, PT, PT, PT, UP0, 0x80, 0x8 ;  /* 0x000000000008781c */ /* 0x000fea0003f0f008 */
[----:B------:R-:W2:Y:S01]  /*4700*/  @UP0 LDCU.64 UR10, c[0x0][0x888] ;  /* 0x00011100ff0a07ac */ /* 0x000ea20008000a00 */
[----:B------:R-:W-:Y:S07]  /*4710*/  @UP0 UIMAD UR8, UR36, UR4, URZ ;  /* 0x00000004240802a4 */ /* 0x000fee000f8e02ff */
[----:B------:R-:W-:Y:S01]  /*4720*/  @!P0 PRMT R103, R0, 0x7610, R103 ;  /* 0x0000761000678816 */ /* 0x000fe20000000067 */
[----:B--2---:R-:W-:Y:S03]  /*4730*/  @UP0 UIMAD.WIDE UR10, UR8, 0x4, UR10 ;  /* 0x00000004080a08a5 */ /* 0x004fe6000f8e020a */
[----:B------:R-:W2:Y:S03]  /*4740*/  @!UP0 LDCU UR8, c[0x0][0x880] ;  /* 0x00011000ff0887ac */ /* 0x000ea60008000800 */
[----:B------:R-:W-:Y:S01]  /*4750*/  IMAD.U32 R10, RZ, RZ, UR10 ;  /* 0x0000000aff0a7e24 */ /* 0x000fe2000f8e00ff */
[----:B------:R-:W-:Y:S05]  /*4760*/  MOV R11, UR11 ;  /* 0x0000000b000b7c02 */ /* 0x000fea0008000f00 */
[----:B-----5:R4:W5:Y:S02]  /*4770*/  @P0 LDG.E R49, desc[UR46][R10.64] ;  /* 0x0000002e0a310981 */ /* 0x020964000c1e1900 */
[----:B--2-4-:R-:W-:Y:S07]  /*4780*/  @!P0 IMAD.U32 R49, RZ, RZ, UR8 ;  /* 0x00000008ff318e24 */ /* 0x014fee000f8e00ff */
.L_x_89:
[----:B-----5:R-:W-:Y:S01]  /*4790*/  @!P2 FSETP.EQ.AND P0, PT, R49, RZ, PT ;  /* 0x000000ff3100a20b */ /* 0x020fe20003f02000 */
[----:B------:R-:W-:Y:S01]  /*47a0*/  @!UPT UIADD3 URZ, UPT, UPT, URZ, URZ, URZ ;  /* 0x000000fffffff290 */ /* 0x000fe2000fffe0ff */
[----:B------:R-:W-:Y:S11]  /*47b0*/  @!P2 BRA `(.L_x_90) ;  /* 0x000000000014a947 */ /* 0x000ff60003800000 */
[----:B------:R-:W-:Y:S02]  /*47c0*/  LOP3.LUT P2, RZ, R103, 0xff, RZ, 0xc0, !PT ;  /* 0x000000ff67ff7812 */ /* 0x000fe4000784c0ff */
[----:B------:R-:W-:Y:S04]  /*47d0*/  PLOP3.LUT P0, PT, PT, PT, UP0, 0x80, 0x8 ;  /* 0x000000000008781c */ /* 0x000fe80003f0f008 */
[----:B------:R-:W-:Y:S07]  /*47e0*/  PLOP3.LUT P0, PT, P0, PT, PT, 0x8, 0x80 ;  /* 0x000000000080781c */ /* 0x000fee000070e170 */
[----:B------:R-:W-:Y:S11]  /*47f0*/  @P2 FSETP.EQ.AND P0, PT, R49, RZ, PT ;  /* 0x000000ff3100220b */ /* 0x000ff60003f02000 */
[----:B------:R-:W-:Y:S02]  /*4800*/  @!UPT UIADD3 URZ, UPT, UPT, URZ, URZ, URZ ;  /* 0x000000fffffff290 */ /* 0x000fe4000fffe0ff */
.L_x_90:
[----:B------:R-:W4:Y:S01]  /*4810*/  SYNCS.PHASECHK.TRANS64.TRYWAIT P2, [UR7+0x70], R12 ;  /* 0x0000700cff0075a7 */ /* 0x000f220008041107 */
[----:B------:R-:W-:Y:S04]  /*4820*/  ELECT P4, URZ, PT ;  /* 0x0000000000ff782f */ /* 0x000fe80003880000 */
[----:B------:R-:W-:Y:S11]  /*4830*/  PLOP3.LUT P4, PT, P0, P4, PT, 0xf2, 0x2f ;  /* 0x00000000002f781c */ /* 0x000ff60000789e72 */
[----:B------:R-:W-:Y:S02]  /*4840*/  @!UPT UIADD3 URZ, UPT, UPT, URZ, URZ, URZ ;  /* 0x000000fffffff290 */ /* 0x000fe4000fffe0ff */
[----:B-1----:R-:W-:Y:S05]  /*4850*/  @!P4 IADD3 R9, P0, PT, R32, 0x580, RZ ;  /* 0x000005802009c810 */ /* 0x002fea0007f1e0ff */
[----:B--2---:R-:W-:Y:S01]  /*4860*/  @!P4 IMAD.X R0, RZ, RZ, R33, P0 ;  /* 0x000000ffff00c224 */ /* 0x004fe200000e0621 */
[----:B----4-:R-:W-:Y:S07]  /*4870*/  @!P2 BRA `(.L_x_91) ;  /* 0x0000009800e0a947 */ /* 0x010fee0003800000 */
.L_x_215:
[----:B------:R-:W-:Y:S01]  /*4880*/  @!P4 R2UR UR9, R9 ;  /* 0x000000000909c2ca */ /* 0x000fe200000e0000 */
[----:B------:R-:W-:Y:S01]  /*4890*/  VOTEU.ALL UP1, P4 ;  /* 0x0000000000ff7886 */ /* 0x000fe20002020000 */
[----:B------:R-:W-:Y:S01]  /*48a0*/  @!P4 R2UR UR8, R0 ;  /* 0x000000000008c2ca */ /* 0x000fe200000e0000 */
[----:B------:R-:W-:Y:S01]  /*48b0*/  @!P4 IMAD.MOV.U32 R0, RZ, RZ, 0x4000 ;  /* 0x00004000ff00c424 */ /* 0x000fe200078e00ff */
[----:B------:R-:W-:Y:S01]  /*48c0*/  UMOV UR44, UR36 ;  /* 0x00000024002c7c82 */ /* 0x000fe20008000000 */
[----:B------:R-:W-:Y:S01]  /*48d0*/  UPRMT UR21, UR37, 0x654, UR41 ;  /* 0x0000065425157896 */ /* 0x000fe20008000029 */
[----:B------:R-:W-:Y:S01]  /*48e0*/  @!P4 IADD3 R9, P0, PT, R32, 0x580, RZ ;  /* 0x000005802009c810 */ /* 0x000fe20007f1e0ff */
[----:B------:R-:W-:Y:S01]  /*48f0*/  @!UP1 UIADD3 UR40, UPT, UPT, UR7, 0x400, URZ ;  /* 0x0000040007289890 */ /* 0x000fe2000fffe0ff */
[----:B------:R-:W-:Y:S05]  /*4900*/  VOTEU.ALL UP1, P4 ;  /* 0x0000000000ff7886 */ /* 0x000fea0002020000 */
[----:B------:R-:W-:Y:S01]  /*4910*/  IMAD.U32 R10, RZ, RZ, UR9 ;  /* 0x00000009ff0a7e24 */ /* 0x000fe2000f8e00ff */
[----:B------:R-:W-:Y:S01]  /*4920*/  UMOV UR9, 0x10000000 ;  /* 0x1000000000097882 */ /* 0x000fe20000000000 */
[----:B------:R-:W-:Y:S01]  /*4930*/  IMAD.U32 R11, RZ, RZ, UR8 ;  /* 0x00000008ff0b7e24 */ /* 0x000fe2000f8e00ff */
[----:B------:R-:W-:Y:S02]  /*4940*/  UMOV UR8, 0x0 ;  /* 0x0000000000087882 */ /* 0x000fe40000000000 */
[----:B------:R-:W-:Y:S02]  /*4950*/  @!P4 R2UR UR10, R10 ;  /* 0x000000000a0ac2ca */ /* 0x000fe400000e0000 */
[----:B------:R-:W-:Y:S11]  /*4960*/  @!P4 R2UR UR11, R11 ;  /* 0x000000000b0bc2ca */ /* 0x000ff600000e0000 */
[----:B------:R-:W-:Y:S02]  /*4970*/  @!UPT UIADD3 URZ, UPT, UPT, URZ, URZ, URZ ;  /* 0x000000fffffff290 */ /* 0x000fe4000fffe0ff */
[----:B------:R2:W-:Y:S01]  /*4980*/  @!UP1 UTMALDG.3D [UR40], [UR10], desc[UR8] ;  /* 0x000008280a0095b4 */ /* 0x0005e20008011000 */
[----:B------:R4:W-:Y:S01]  /*4990*/  @!P4 SYNCS.ARRIVE.TRANS64.RED.A0TR RZ, [UR7+0x50], R0 ;  /* 0x00005000ffffc9a7 */ /* 0x0009e20008300407 */
[----:B------:R-:W-:Y:S01]  /*49a0*/  SYNCS.ARRIVE.TRANS64.RED.A1T0 RZ, [UR21], RZ ;  /* 0x000000ffffff79a7 */ /* 0x000fe20008100415 */
[----:B----4-:R-:W-:Y:S01]  /*49b0*/  @!P4 IMAD.X R0, RZ, RZ, R33, P0 ;  /* 0x000000ffff00c224 */ /* 0x010fe200000e0621 */
[----:B------:R-:W4:Y:S02]  /*49c0*/  SYNCS.PHASECHK.TRANS64.TRYWAIT P2, [UR7+0x78], R12 ;  /* 0x0000780cff0075a7 */ /* 0x000f240008041107 */
[----:B--2-4-:R-:W-:Y:S05]  /*49d0*/  @!P2 BRA `(.L_x_92) ;  /* 0x0000009800a0a947 */ /* 0x014fea0003800000 */
.L_x_217:
[----:B------:R-:W-:Y:S01]  /*49e0*/  @!P4 R2UR UR9, R9 ;  /* 0x000000000909c2ca */ /* 0x000fe200000e0000 */
[----:B------:R-:W-:Y:S01]  /*49f0*/  VOTEU.ALL UP1, P4 ;  /* 0x0000000000ff7886 */ /* 0x000fe20002020000 */
[----:B------:R-:W-:Y:S01]  /*4a00*/  @!P4 R2UR UR8, R0 ;  /* 0x000000000008c2ca */ /* 0x000fe200000e0000 */
[----:B------:R-:W-:Y:S01]  /*4a10*/  @!P4 IMAD.MOV.U32 R0, RZ, RZ, 0x4000 ;  /* 0x00004000ff00c424 */ /* 0x000fe200078e00ff */
[----:B------:R-:W-:Y:S01]  /*4a20*/  UMOV UR35, UR43 ;  /* 0x0000002b00237c82 */ /* 0x000fe20008000000 */
[----:B------:R-:W-:Y:S01]  /*4a30*/  UPRMT UR15, UR37, 0x654, UR33 ;  /* 0x00000654250f7896 */ /* 0x000fe20008000021 */
[----:B------:R-:W-:Y:S01]  /*4a40*/  @!P4 IADD3 R9, P0, PT, R32, 0x580, RZ ;  /* 0x000005802009c810 */ /* 0x000fe20007f1e0ff */
[----:B------:R-:W-:Y:S02]  /*4a50*/  @!UP1 UIADD3 UR34, UPT, UPT, UR42, 0x20, URZ ;  /* 0x000000202a229890 */ /* 0x000fe4000fffe0ff */
[----:B------:R-:W-:Y:S01]  /*4a60*/  @!UP1 UIADD3 UR32, UPT, UPT, UR7, 0x4400, URZ ;  /* 0x0000440007209890 */ /* 0x000fe2000fffe0ff */
[----:B------:R-:W-:Y:S03]  /*4a70*/  VOTEU.ALL UP1, P4 ;  /* 0x0000000000ff7886 */ /* 0x000fe60002020000 */
        /* <DEDUP_REMOVED lines=13> */
.L_x_219:
[----:B------:R-:W-:Y:S01]  /*4b50*/  @!P4 R2UR UR9, R9 ;  /* 0x000000000909c2ca */ /* 0x000fe200000e0000 */
[----:B------:R-:W-:Y:S01]  /*4b60*/  VOTEU.ALL UP1, P4 ;  /* 0x0000000000ff7886 */ /* 0x000fe20002020000 */
[----:B------:R-:W-:Y:S01]  /*4b70*/  @!P4 R2UR UR8, R0 ;  /* 0x000000000008c2ca */ /* 0x000fe200000e0000 */
[----:B------:R-:W-:Y:S01]  /*4b80*/  @!P4 IMAD.MOV.U32 R0, RZ, RZ, 0x4000 ;  /* 0x00004000ff00c424 */ /* 0x000fe200078e00ff */
[----:B------:R-:W-:Y:S01]  /*4b90*/  UMOV UR27, UR43 ;  /* 0x0000002b001b7c82 */ /* 0x000fe20008000000 */
[----:B------:R-:W-:Y:S01]  /*4ba0*/  UMOV UR28, UR36 ;  /* 0x00000024001c7c82 */ /* 0x000fe20008000000 */
[----:B------:R-:W-:Y:S01]  /*4bb0*/  @!UP1 UIADD3 UR26, UPT, UPT, UR42, 0x40, URZ ;  /* 0x000000402a1a9890 */ /* 0x000fe2000fffe0ff */
[----:B------:R-:W-:Y:S01]  /*4bc0*/  @!P4 IADD3 R9, P0, PT, R32, 0x580, RZ ;  /* 0x000005802009c810 */ /* 0x000fe20007f1e0ff */
[----:B------:R-:W-:Y:S01]  /*4bd0*/  @!UP1 UIADD3 UR24, UPT, UPT, UR7, 0x8400, URZ ;  /* 0x0000840007189890 */ /* 0x000fe2000fffe0ff */
[----:B------:R-:W-:Y:S01]  /*4be0*/  VOTEU.ALL UP1, P4 ;  /* 0x0000000000ff7886 */ /* 0x000fe20002020000 */
[----:B------:R-:W-:Y:S03]  /*4bf0*/  UPRMT UR14, UR37, 0x654, UR25 ;  /* 0x00000654250e7896 */ /* 0x000fe60008000019 */
        /* <DEDUP_REMOVED lines=13> */
.L_x_221:
[----:B------:R-:W-:Y:S01]  /*4cd0*/  @!P4 R2UR UR9, R9 ;  /* 0x000000000909c2ca */ /* 0x000fe200000e0000 */
[----:B------:R-:W-:Y:S01]  /*4ce0*/  VOTEU.ALL UP1, P4 ;  /* 0x0000000000ff7886 */ /* 0x000fe20002020000 */
[----:B------:R-:W-:Y:S01]  /*4cf0*/  @!P4 R2UR UR8, R0 ;  /* 0x000000000008c2ca */ /* 0x000fe200000e0000 */
[----:B------:R-:W-:Y:S01]  /*4d00*/  @!P4 IMAD.MOV.U32 R0, RZ, RZ, 0x4000 ;  /* 0x00004000ff00c424 */ /* 0x000fe200078e00ff */
[----:B------:R-:W-:Y:S01]  /*4d10*/  UMOV UR19, UR43 ;  /* 0x0000002b00137c82 */ /* 0x000fe20008000000 */
[----:B------:R-:W-:Y:S01]  /*4d20*/  UMOV UR20, UR36 ;  /* 0x0000002400147c82 */ /* 0x000fe20008000000 */
[----:B------:R-:W-:Y:S01]  /*4d30*/  @!UP1 UIADD3 UR18, UPT, UPT, UR42, 0x60, URZ ;  /* 0x000000602a129890 */ /* 0x000fe2000fffe0ff */
[----:B------:R-:W-:Y:S01]  /*4d40*/  SHF.L.U32 R20, RZ, 0x1f, RZ ;  /* 0x0000001fff147819 */ /* 0x000fe200000006ff */
[----:B------:R-:W-:Y:S01]  /*4d50*/  @!UP1 UIADD3 UR16, UPT, UPT, UR7, 0xc400, URZ ;  /* 0x0000c40007109890 */ /* 0x000fe2000fffe0ff */
[----:B------:R-:W-:Y:S01]  /*4d60*/  @!P4 IADD3 R9, P0, PT, R32, 0x580, RZ ;  /* 0x000005802009c810 */ /* 0x000fe20007f1e0ff */
[----:B------:R-:W-:Y:S01]  /*4d70*/  VOTEU.ALL UP1, P4 ;  /* 0x0000000000ff7886 */ /* 0x000fe20002020000 */
[----:B------:R-:W-:Y:S02]  /*4d80*/  UPRMT UR13, UR37, 0x654, UR17 ;  /* 0x00000654250d7896 */ /* 0x000fe40008000011 */
        /* <DEDUP_REMOVED lines=13> */
.L_x_223:
[----:B------:R-:W-:Y:S01]  /*4e60*/  @!P4 R2UR UR9, R9 ;  /* 0x000000000909c2ca */ /* 0x000fe200000e0000 */
[----:B------:R-:W-:Y:S01]  /*4e70*/  VOTEU.ALL UP1, P4 ;  /* 0x0000000000ff7886 */ /* 0x000fe20002020000 */
[----:B------:R-:W-:Y:S01]  /*4e80*/  @!P4 R2UR UR8, R0 ;  /* 0x000000000008c2ca */ /* 0x000fe200000e0000 */
[----:B------:R-:W-:Y:S01]  /*4e90*/  @!P4 IMAD.MOV.U32 R0, RZ, RZ, 0x4000 ;  /* 0x00004000ff00c424 */ /* 0x000fe200078e00ff */
[----:B------:R-:W-:Y:S01]  /*4ea0*/  UMOV UR18, 0x0 ;  /* 0x0000000000127882 */ /* 0x000fe20000000000 */
[----:B------:R-:W-:Y:S01]  /*4eb0*/  UMOV UR19, 0x10000000 ;  /* 0x1000000000137882 */ /* 0x000fe20000000000 */
[----:B------:R-:W-:Y:S01]  /*4ec0*/  @!UP1 UIADD3 UR10, UPT, UPT, UR42, 0x80, URZ ;  /* 0x000000802a0a9890 */ /* 0x000fe2000fffe0ff */
[----:B------:R-:W-:Y:S01]  /*4ed0*/  @!P4 IADD3 R9, P0, PT, R32, 0x580, RZ ;  /* 0x000005802009c810 */ /* 0x000fe20007f1e0ff */
[----:B------:R-:W-:Y:S01]  /*4ee0*/  UMOV UR11, UR43 ;  /* 0x0000002b000b7c82 */ /* 0x000fe20008000000 */
[----:B------:R-:W-:Y:S04]  /*4ef0*/  UMOV UR12, UR36 ;  /* 0x00000024000c7c82 */ /* 0x000fe80008000000 */
[----:B------:R-:W-:Y:S01]  /*4f00*/  IMAD.U32 R10, RZ, RZ, UR9 ;  /* 0x00000009ff0a7e24 */ /* 0x000fe2000f8e00ff */
[----:B------:R-:W-:Y:S01]  /*4f10*/  UMOV UR9, UR41 ;  /* 0x0000002900097c82 */ /* 0x000fe20008000000 */
[----:B------:R-:W-:Y:S01]  /*4f20*/  IMAD.U32 R11, RZ, RZ, UR8 ;  /* 0x00000008ff0b7e24 */ /* 0x000fe2000f8e00ff */
[----:B------:R-:W-:Y:S02]  /*4f30*/  @!UP1 UIADD3 UR8, UPT, UPT, UR7, 0x400, URZ ;  /* 0x0000040007089890 */ /* 0x000fe4000fffe0ff */
[----:B------:R-:W-:Y:S01]  /*4f40*/  @!P4 R2UR UR22, R10 ;  /* 0x000000000a16c2ca */ /* 0x000fe200000e0000 */
[----:B------:R-:W-:Y:S01]  /*4f50*/  VOTEU.ALL UP1, P4 ;  /* 0x0000000000ff7886 */ /* 0x000fe20002020000 */
        /* <DEDUP_REMOVED lines=8> */
.L_x_225:
        /* <DEDUP_REMOVED lines=9> */
[----:B------:R-:W-:Y:S03]  /*5070*/  UMOV UR12, UR36 ;  /* 0x00000024000c7c82 */ /* 0x000fe60008000000 */
[----:B------:R-:W-:Y:S02]  /*5080*/  @!P4 IMAD.X R21, RZ, RZ, R33, P0 ;  /* 0x000000ffff15c224 */ /* 0x000fe400000e0621 */
        /* <DEDUP_REMOVED lines=11> */
[----:B------:R-:W4:Y:S02]  /*5140*/  SYNCS.PHASECHK.TRANS64.TRYWAIT P2, [UR7+0x80], R20 ;  /* 0x00008014ff0075a7 */ /* 0x000f240008041107 */
[----:B--2-4-:R-:W-:Y:S05]  /*5150*/  @!P2 BRA `(.L_x_97) ;  /* 0x000000940038a947 */ /* 0x014fea0003800000 */
.L_x_227:
[----:B------:R-:W2:Y:S01]  /*5160*/  LDC.64 R14, c[0x0][0xb10] ;  /* 0x0002c400ff0e7b82 */ /* 0x000ea20000000a00 */
[----:B------:R-:W-:Y:S01]  /*5170*/  @!P4 R2UR UR9, R31 ;  /* 0x000000001f09c2ca */ /* 0x000fe200000e0000 */
[----:B------:R-:W-:Y:S01]  /*5180*/  VOTEU.ALL UP1, P4 ;  /* 0x0000000000ff7886 */ /* 0x000fe20002020000 */
[----:B------:R-:W-:Y:S01]  /*5190*/  @!P4 R2UR UR8, R21 ;  /* 0x000000001508c2ca */ /* 0x000fe200000e0000 */
[----:B------:R-:W-:Y:S01]  /*51a0*/  @!P4 IMAD.MOV.U32 R21, RZ, RZ, 0x4000 ;  /* 0x00004000ff15c424 */ /* 0x000fe200078e00ff */
[----:B------:R-:W-:Y:S03]  /*51b0*/  UMOV UR18, 0x0 ;  /* 0x0000000000127882 */ /* 0x000fe60000000000 */
[----:B------:R-:W4:Y:S01]  /*51c0*/  LDC.64 R10, c[0x0][0xb18] ;  /* 0x0002c600ff0a7b82 */ /* 0x000f220000000a00 */
[----:B------:R-:W-:Y:S01]  /*51d0*/  @!UP1 UIADD3 UR10, UPT, UPT, UR42, 0xc0, URZ ;  /* 0x000000c02a0a9890 */ /* 0x000fe2000fffe0ff */
[----:B------:R-:W-:Y:S01]  /*51e0*/  @P3 SHF.R.U32.HI R28, RZ, 0x10, R25 ;  /* 0x00000010ff1c3819 */ /* 0x000fe20000011619 */
[----:B------:R-:W-:Y:S01]  /*51f0*/  UMOV UR19, 0x10000000 ;  /* 0x1000000000137882 */ /* 0x000fe20000000000 */
[----:B------:R-:W-:Y:S01]  /*5200*/  UMOV UR11, UR43 ;  /* 0x0000002b000b7c82 */ /* 0x000fe20008000000 */
[----:B------:R-:W-:Y:S03]  /*5210*/  UMOV UR12, UR36 ;  /* 0x00000024000c7c82 */ /* 0x000fe60008000000 */
[----:B------:R-:W5:Y:S01]  /*5220*/  @!P1 LDC R0, c[0x0][0xb20] ;  /* 0x0002c800ff009b82 */ /* 0x000f620000000800 */
[----:B------:R-:W-:Y:S02]  /*5230*/  VIADD R30, R30, 0x1 ;  /* 0x000000011e1e7836 */ /* 0x000fe40000000000 */
[----:B------:R-:W-:Y:S05]  /*5240*/  IMAD.U32 R34, RZ, RZ, UR9 ;  /* 0x00000009ff227e24 */ /* 0x000fea000f8e00ff */
[----:B-1----:R-:W1:Y:S01]  /*5250*/  @!P1 LDC R3, c[0x0][0xb0c] ;  /* 0x0002c300ff039b82 */ /* 0x002e620000000800 */
[----:B------:R-:W-:Y:S01]  /*5260*/  IMAD.U32 R35, RZ, RZ, UR8 ;  /* 0x00000008ff237e24 */ /* 0x000fe2000f8e00ff */
[----:B------:R-:W-:Y:S01]  /*5270*/  @!UP1 UIADD3 UR8, UPT, UPT, UR7, 0x8400, URZ ;  /* 0x0000840007089890 */ /* 0x000fe2000fffe0ff */
[----:B------:R-:W-:Y:S01]  /*5280*/  @!P4 R2UR UR20, R34 ;  /* 0x000000002214c2ca */ /* 0x000fe200000e0000 */
[----:B------:R-:W-:Y:S02]  /*5290*/  VOTEU.ALL UP1, P4 ;  /* 0x0000000000ff7886 */ /* 0x000fe40002020000 */
[----:B------:R-:W-:Y:S01]  /*52a0*/  @!P4 R2UR UR21, R35 ;  /* 0x000000002315c2ca */ /* 0x000fe200000e0000 */
[----:B------:R-:W-:Y:S11]  /*52b0*/  UMOV UR9, UR25 ;  /* 0x0000001900097c82 */ /* 0x000ff60008000000 */
[----:B------:R-:W-:Y:S01]  /*52c0*/  @!UPT UIADD3 URZ, UPT, UPT, URZ, URZ, URZ ;  /* 0x000000fffffff290 */ /* 0x000fe2000fffe0ff */
[----:B------:R1:W-:Y:S01]  /*52d0*/  @!UP1 UTMALDG.3D [UR8], [UR20], desc[UR18] ;  /* 0x00001208140095b4 */ /* 0x0003e20008011000 */
[----:B------:R1:W-:Y:S02]  /*52e0*/  @!P4 SYNCS.ARRIVE.TRANS64.RED.A0TR RZ, [UR7+0x60], R21 ;  /* 0x00006015ffffc9a7 */ /* 0x0003e40008300407 */
[----:B-1----:R-:W-:Y:S01]  /*52f0*/  @!P1 ISETP.NE.AND P2, PT, R3, 0x1, PT ;  /* 0x000000010300980c */ /* 0x002fe20003f45270 */
[C---:B--2---:R-:W-:Y:S01]  /*5300*/  @!P1 IMAD.HI.U32 R14, R13.reuse, R14, RZ ;  /* 0x0000000e0d0e9227 */ /* 0x044fe200078e00ff */
[----:B----4-:R-:W-:Y:S03]  /*5310*/  @!P1 ISETP.NE.AND P0, PT, R10, 0x1, PT ;  /* 0x000000010a00980c */ /* 0x010fe60003f05270 */
[C---:B------:R-:W-:Y:S01]  /*5320*/  @!P1 IMAD.HI.U32 R11, R8.reuse, R11, RZ ;  /* 0x0000000b080b9227 */ /* 0x040fe200078e00ff */
[----:B------:R-:W-:Y:S04]  /*5330*/  @!P1 SHF.R.U32.HI R14, RZ, R15, R14 ;  /* 0x0000000fff0e9219 */ /* 0x000fe8000001160e */
[----:B-----5:R-:W-:Y:S01]  /*5340*/  @!P1 SHF.R.U32.HI R9, RZ, R0, R11 ;  /* 0x00000000ff099219 */ /* 0x020fe2000001160b */
[----:B------:R-:W-:Y:S01]  /*5350*/  SYNCS.ARRIVE.TRANS64.RED.A1T0 RZ, [UR14], RZ ;  /* 0x000000ffffff79a7 */ /* 0x000fe2000810040e */
[----:B------:R-:W-:Y:S02]  /*5360*/  @!P1 SEL R14, R13, R14, !P2 ;  /* 0x0000000e0d0e9207 */ /* 0x000fe40005000000 */
[----:B------:R-:W-:Y:S01]  /*5370*/  @!P1 SEL R9, R8, R9, !P0 ;  /* 0x0000000908099207 */ /* 0x000fe20004000000 */
[----:B------:R-:W1:Y:S04]  /*5380*/  SYNCS.PHASECHK.TRANS64.TRYWAIT P5, [UR7+0x88], R20 ;  /* 0x00008814ff0075a7 */ /* 0x000e6800080a1107 */
[----:B------:R-:W-:Y:S02]  /*5390*/  @!P1 IMAD.IADD R0, R9, 0x1, -R14 ;  /* 0x0000000109009824 */ /* 0x000fe400078e0a0e */
[----:B------:R-:W-:Y:S02]  /*53a0*/  @!P1 IMAD.IADD R9, R14, 0x1, -R9 ;  /* 0x000000010e099824 */ /* 0x000fe400078e0a09 */
[----:B------:R-:W-:Y:S02]  /*53b0*/  @!P1 IMAD R13, R0, R3, R13 ;  /* 0x00000003000d9224 */ /* 0x000fe400078e020d */
[----:B------:R-:W-:Y:S01]  /*53c0*/  @!P1 IMAD R8, R9, R10, R8 ;  /* 0x0000000a09089224 */ /* 0x000fe200078e0208 */
[----:B-1----:R-:W-:Y:S06]  /*53d0*/  @!P5 BRA `(.L_x_98) ;  /* 0x0000009000b0d947 */ /* 0x002fec0003800000 */
.L_x_229:
[----:B-1----:R-:W-:Y:S01]  /*53e0*/  @!P4 IADD3 R3, P0, PT, R32, 0x580, RZ ;  /* 0x000005802003c810 */ /* 0x002fe20007f1e0ff */
[----:B------:R-:W-:Y:S01]  /*53f0*/  VOTEU.ALL UP1, P4 ;  /* 0x0000000000ff7886 */ /* 0x000fe20002020000 */
[----:B------:R-:W-:Y:S01]  /*5400*/  UMOV UR18, 0x0 ;  /* 0x0000000000127882 */ /* 0x000fe20000000000 */
[----:B------:R-:W-:Y:S01]  /*5410*/  UMOV UR19, 0x10000000 ;  /* 0x1000000000137882 */ /* 0x000fe20000000000 */
[----:B------:R-:W-:Y:S01]  /*5420*/  @!P4 R2UR UR9, R3 ;  /* 0x000000000309c2ca */ /* 0x000fe200000e0000 */
[----:B------:R-:W-:Y:S01]  /*5430*/  @!P4 IMAD.X R0, RZ, RZ, R33, P0 ;  /* 0x000000ffff00c224 */ /* 0x000fe200000e0621 */
[----:B------:R-:W-:Y:S01]  /*5440*/  @!UP1 UIADD3 UR10, UPT, UPT, UR42, 0xe0, URZ ;  /* 0x000000e02a0a9890 */ /* 0x000fe2000fffe0ff */
[----:B------:R-:W-:Y:S01]  /*5450*/  ISETP.NE.AND P0, PT, R30, 0x2, PT ;  /* 0x000000021e00780c */ /* 0x000fe20003f05270 */
[----:B------:R-:W-:Y:S01]  /*5460*/  UMOV UR11, UR43 ;  /* 0x0000002b000b7c82 */ /* 0x000fe20008000000 */
[----:B------:R-:W-:Y:S01]  /*5470*/  UMOV UR12, UR36 ;  /* 0x00000024000c7c82 */ /* 0x000fe20008000000 */
[----:B------:R-:W-:Y:S01]  /*5480*/  @!P4 R2UR UR8, R0 ;  /* 0x000000000008c2ca */ /* 0x000fe200000e0000 */
[----:B------:R-:W-:Y:S01]  /*5490*/  IMAD.IADD R20, R8, 0x1, R102 ;  /* 0x0000000108147824 */ /* 0x000fe200078e0266 */
[----:B------:R-:W-:Y:S01]  /*54a0*/  @P3 R2UR UR36, R28 ;  /* 0x000000001c2432ca */ /* 0x000fe200000e0000 */
[----:B------:R-:W-:Y:S01]  /*54b0*/  IMAD.IADD R21, R13, 0x1, R104 ;  /* 0x000000010d157824 */ /* 0x000fe200078e0268 */
[----:B------:R-:W-:Y:S02]  /*54c0*/  SEL R0, RZ, 0x1, P0 ;  /* 0x00000001ff007807 */ /* 0x000fe40000000000 */
[----:B------:R-:W-:Y:S01]  /*54d0*/  SEL R30, R30, RZ, P0 ;  /* 0x000000ff1e1e7207 */ /* 0x000fe20000000000 */
[----:B------:R-:W-:Y:S01]  /*54e0*/  IMAD.U32 R10, RZ, RZ, UR9 ;  /* 0x00000009ff0a7e24 */ /* 0x000fe2000f8e00ff */
[----:B------:R-:W-:Y:S01]  /*54f0*/  UMOV UR9, UR17 ;  /* 0x0000001100097c82 */ /* 0x000fe20008000000 */
[----:B------:R-:W-:Y:S03]  /*5500*/  LOP3.LUT R29, R29, R0, RZ, 0x3c, !PT ;  /* 0x000000001d1d7212 */ /* 0x000fe600078e3cff */
[----:B------:R-:W-:Y:S01]  /*5510*/  @!P4 R2UR UR14, R10 ;  /* 0x000000000a0ec2ca */ /* 0x000fe200000e0000 */
[----:B------:R-:W-:Y:S01]  /*5520*/  IMAD.U32 R11, RZ, RZ, UR8 ;  /* 0x00000008ff0b7e24 */ /* 0x000fe2000f8e00ff */
[----:B------:R-:W-:Y:S01]  /*5530*/  @!UP1 UIADD3 UR8, UPT, UPT, UR7, 0xc400, URZ ;  /* 0x0000c40007089890 */ /* 0x000fe2000fffe0ff */
[----:B------:R-:W-:Y:S03]  /*5540*/  VOTEU.ALL UP1, P4 ;  /* 0x0000000000ff7886 */ /* 0x000fe60002020000 */
[----:B------:R-:W-:Y:S11]  /*5550*/  @!P4 R2UR UR15, R11 ;  /* 0x000000000b0fc2ca */ /* 0x000ff600000e0000 */
[----:B------:R-:W-:Y:S02]  /*5560*/  @!UPT UIADD3 URZ, UPT, UPT, URZ, URZ, URZ ;  /* 0x000000fffffff290 */ /* 0x000fe4000fffe0ff */
[----:B------:R2:W-:Y:S01]  /*5570*/  @!UP1 UTMALDG.3D [UR8], [UR14], desc[UR18] ;  /* 0x000012080e0095b4 */ /* 0x0005e20008011000 */
[----:B------:R2:W-:Y:S01]  /*5580*/  @!P4 SYNCS.ARRIVE.TRANS64.RED.A0TR RZ, [UR7+0x68], R23 ;  /* 0x00006817ffffc9a7 */ /* 0x0005e20008300407 */
[----:B------:R-:W-:Y:S01]  /*5590*/  UPLOP3.LUT UP1, UPT, UPT, UPT, UPT, 0x80, 0x8 ;  /* 0x000000000008789c */ /* 0x000fe20003f2f070 */
[----:B------:R-:W-:Y:S01]  /*55a0*/  SYNCS.ARRIVE.TRANS64.RED.A1T0 RZ, [UR13], RZ ;  /* 0x000000ffffff79a7 */ /* 0x000fe2000810040d */
[----:B------:R-:W-:Y:S09]  /*55b0*/  @P3 BRA `(.L_x_99) ;  /* 0xffffffec00103947 */ /* 0x000ff2000383ffff */
[----:B------:R-:W1:Y:S02]  /*55c0*/  SYNCS.PHASECHK.TRANS64.TRYWAIT P0, [UR7+0x70], R12 ;  /* 0x0000700cff0075a7 */ /* 0x000e640008001107 */
[----:B-1----:R-:W-:Y:S05]  /*55d0*/  @!P0 BRA `(.L_x_100) ;  /* 0x0000009000488947 */ /* 0x002fea0003800000 */
.L_x_231:
[----:B------:R-:W4:Y:S02]  /*55e0*/  SYNCS.PHASECHK.TRANS64.TRYWAIT P0, [UR7+0x78], R12 ;  /* 0x0000780cff0075a7 */ /* 0x000f240008001107 */
[----:B----4-:R-:W-:Y:S05]  /*55f0*/  @!P0 BRA `(.L_x_101) ;  /* 0x0000009000588947 */ /* 0x010fea0003800000 */
.L_x_233:
[----:B------:R-:W4:Y:S01]  /*5600*/  SYNCS.PHASECHK.TRANS64.TRYWAIT P0, [UR7+0x80], R12 ;  /* 0x0000800cff0075a7 */ /* 0x000f220008001107 */
[----:B------:R-:W-:Y:S01]  /*5610*/  HFMA2 R0, -RZ, RZ, 0, 5.9604644775390625e-08 ;  /* 0x00000001ff007431 */ /* 0x000fe200000001ff */
[----:B----4-:R-:W-:Y:S06]  /*5620*/  @!P0 BRA `(.L_x_102) ;  /* 0x0000009000648947 */ /* 0x010fec0003800000 */
.L_x_235:
[----:B------:R-:W-:Y:S02]  /*5630*/  MOV R2, UR7 ;  /* 0x0000000700027c02 */ /* 0x000fe40008000f00 */
[----:B-1----:R-:W-:-:S07]  /*5640*/  SHF.L.U32 R3, R0, 0x1f, RZ ;  /* 0x0000001f00037819 */ /* 0x002fce00000006ff */
.L_x_103:
[----:B-1----:R1:W4:Y:S02]  /*5650*/  SYNCS.PHASECHK.TRANS64.TRYWAIT P0, [R2+URZ+0x88], R3 ;  /* 0x00008803020075a7 */ /* 0x00232400080011ff */
[----:B----4-:R-:W-:Y:S05]  /*5660*/  @!P0 NANOSLEEP.SYNCS 0x989680 ;  /* 0x009896800000895d */ /* 0x010fea0003900000 */
[----:B------:R-:W4:Y:S02]  /*5670*/  @!P0 SYNCS.PHASECHK.TRANS64 P0, [R2+URZ+0x88], R3 ;  /* 0x00008803020085a7 */ /* 0x000f2400080010ff */
[----:B--2-4-:R-:W-:Y:S05]  /*5680*/  @P0 EXIT ;  /* 0x000000000000094d */ /* 0x014fea0003800000 */
[----:B------:R-:W-:Y:S05]  /*5690*/  BRA `(.L_x_103) ;  /* 0xfffffffc00ec7947 */ /* 0x000fea000383ffff */
.L_x_84:
[----:B------:R-:W-:-:S06]  /*56a0*/  UISETP.GE.AND UP1, UPT, UR10, 0x4, UPT ;  /* 0x000000040a00788c */ /* 0x000fcc000bf26270 */
[----:B------:R-:W-:-:S13]  /*56b0*/  PLOP3.LUT P0, PT, PT, PT, UP1, 0x80, 0x8 ;  /* 0x000000000008781c */ /* 0x000fda0003f0f018 */
[----:B------:R-:W-:Y:S05]  /*56c0*/  @!P0 EXIT ;  /* 0x000000000000894d */ /* 0x000fea0003800000 */
[----:B------:R-:W-:Y:S01]  /*56d0*/  BAR.SYNC.DEFER_BLOCKING 0x6, 0xa0 ;  /* 0x0182800000007b1d */ /* 0x000fe20000010000 */
[C---:B------:R-:W-:Y:S01]  /*56e0*/  IMAD.SHL.U32 R3, R117.reuse, 0x20, RZ ;  /* 0x0000002075037824 */ /* 0x040fe200078e00ff */
[C---:B------:R-:W-:Y:S01]  /*56f0*/  LOP3.LUT R109, R117.reuse, 0x1, RZ, 0xc0, !PT ;  /* 0x00000001756d7812 */ /* 0x040fe200078ec0ff */
[C---:B------:R-:W-:Y:S02]  /*5700*/  IMAD.U32 R47, R117.reuse, 0x10000, RZ ;  /* 0x00010000752f7824 */ /* 0x040fe400078e00ff */
[----:B------:R-:W-:Y:S01]  /*5710*/  IMAD.SHL.U32 R108, R117, 0x4, RZ ;  /* 0x00000004756c7824 */ /* 0x000fe200078e00ff */
[----:B------:R-:W-:Y:S02]  /*5720*/  UMOV UR48, 0x400 ;  /* 0x0000040000307882 */ /* 0x000fe40000000000 */
[----:B------:R-:W1:Y:S01]  /*5730*/  LDC R107, c[0x0][0x370] ;  /* 0x0000dc00ff6b7b82 */ /* 0x000e620000000800 */
[----:B------:R-:W-:Y:S01]  /*5740*/  ULEA UR48, UR37, UR48, 0x18 ;  /* 0x0000003025307291 */ /* 0x000fe2000f8ec0ff */
[----:B------:R-:W-:Y:S01]  /*5750*/  ISETP.NE.U32.AND P0, PT, R109, 0x1, PT ;  /* 0x000000016d00780c */ /* 0x000fe20003f05070 */
[----:B------:R-:W-:Y:S01]  /*5760*/  IMAD.MOV.U32 R116, RZ, RZ, 0x2 ;  /* 0x00000002ff747424 */ /* 0x000fe200078e00ff */
[----:B------:R-:W-:Y:S01]  /*5770*/  LOP3.LUT R5, R3, 0xe0, RZ, 0xc0, !PT ;  /* 0x000000e003057812 */ /* 0x000fe200078ec0ff */
[----:B------:R-:W-:Y:S01]  /*5780*/  UIADD3 UR4, UPT, UPT, UR48, 0x400, URZ ;  /* 0x0000040030047890 */ /* 0x000fe2000fffe0ff */
[----:B------:R-:W-:Y:S01]  /*5790*/  LOP3.LUT R47, R47, 0x600000, RZ, 0xc0, !PT ;  /* 0x006000002f2f7812 */ /* 0x000fe200078ec0ff */
[----:B------:R-:W-:Y:S01]  /*57a0*/  IMAD.MOV.U32 R115, RZ, RZ, 0x4 ;  /* 0x00000004ff737424 */ /* 0x000fe200078e00ff */
[----:B------:R-:W2:Y:S01]  /*57b0*/  LDC R42, c[0x0][0xb0c] ;  /* 0x0002c300ff2a7b82 */ /* 0x000ea20000000800 */
[----:B------:R-:W-:Y:S01]  /*57c0*/  R2P PR, R117, 0x6 ;  /* 0x0000000675007804 */ /* 0x000fe20000000000 */
[----:B------:R-:W-:Y:S01]  /*57d0*/  IMAD.MOV.U32 R44, RZ, RZ, RZ ;  /* 0x000000ffff2c7224 */ /* 0x000fe200078e00ff */
[----:B------:R-:W-:Y:S01]  /*57e0*/  LOP3.LUT R108, R5, 0x1c, R108, 0xf8, !PT ;  /* 0x0000001c056c7812 */ /* 0x000fe200078ef86c */
[----:B------:R-:W-:Y:S01]  /*57f0*/  IMAD.MOV.U32 R114, RZ, RZ, RZ ;  /* 0x000000ffff727224 */ /* 0x000fe200078e00ff */
[----:B------:R-:W-:Y:S01]  /*5800*/  P2R R2, PR, RZ, 0x1 ;  /* 0x00000001ff027803 */ /* 0x000fe20000000000 */
[----:B------:R-:W-:Y:S01]  /*5810*/  IMAD.MOV.U32 R120, RZ, RZ, RZ ;  /* 0x000000ffff787224 */ /* 0x000fe200078e00ff */
[----:B------:R-:W-:Y:S01]  /*5820*/  LOP3.LUT R108, R108, 0xf00, R3, 0xf8, !PT ;  /* 0x00000f006c6c7812 */ /* 0x000fe200078ef803 */
[----:B------:R-:W3:Y:S01]  /*5830*/  LDC R105, c[0x0][0xb20] ;  /* 0x0002c800ff697b82 */ /* 0x000ee20000000800 */
[----:B------:R-:W4:Y:S01]  /*5840*/  LDS R0, [UR48+0x130] ;  /* 0x00013030ff007984 */ /* 0x000f220008000800 */
[----:B------:R-:W-:Y:S01]  /*5850*/  LOP3.LUT R117, R117, 0x60, RZ, 0xc0, !PT ;  /* 0x0000006075757812 */ /* 0x000fe200078ec0ff */
[----:B------:R-:W-:Y:S01]  /*5860*/  IMAD.MOV.U32 R113, RZ, RZ, RZ ;  /* 0x000000ffff717224 */ /* 0x000fe200078e00ff */
[----:B------:R-:W-:Y:S01]  /*5870*/  SEL R116, R116, 0xfffffffe, !P1 ;  /* 0xfffffffe74747807 */ /* 0x000fe20004800000 */
[----:B------:R-:W-:Y:S01]  /*5880*/  IMAD.U32 R111, RZ, RZ, UR4 ;  /* 0x00000004ff6f7e24 */ /* 0x000fe2000f8e00ff */
[----:B------:R-:W-:Y:S01]  /*5890*/  SEL R115, R115, 0xfffffffc, !P2 ;  /* 0xfffffffc73737807 */ /* 0x000fe20005000000 */
[----:B------:R-:W1:Y:S01]  /*58a0*/  LDCU.64 UR52, c[0x0][0x348] ;  /* 0x00006900ff3477ac */ /* 0x000e620008000a00 */
[----:B------:R-:W1:Y:S01]  /*58b0*/  LDC R41, c[0x0][0xb30] ;  /* 0x0002cc00ff297b82 */ /* 0x000e620000000800 */
[----:B------:R-:W1:Y:S01]  /*58c0*/  LDCU.64 UR38, c[0x0][0x888] ;  /* 0x00011100ff2677ac */ /* 0x000e620008000a00 */
[----:B------:R-:W1:Y:S06]  /*58d0*/  LDCU.64 UR44, c[0x0][0x890] ;  /* 0x00011200ff2c77ac */ /* 0x000e6c0008000a00 */
[----:B------:R-:W1:Y:S01]  /*58e0*/  LDC.64 R100, c[0x0][0xb10] ;  /* 0x0002c400ff647b82 */ /* 0x000e620000000a00 */
[----:B------:R-:W-:Y:S01]  /*58f0*/  UMOV UR49, URZ ;  /* 0x000000ff00317c82 */ /* 0x000fe20008000000 */
[----:B------:R-:W-:-:S06]  /*5900*/  UMOV UR51, URZ ;  /* 0x000000ff00337c82 */ /* 0x000fcc0008000000 */
[----:B------:R-:W1:Y:S08]  /*5910*/  LDC.64 R38, c[0x0][0xb18] ;  /* 0x0002c600ff267b82 */ /* 0x000e700000000a00 */
[----:B------:R-:W1:Y:S08]  /*5920*/  LDC.64 R36, c[0x0][0xb28] ;  /* 0x0002ca00ff247b82 */ /* 0x000e700000000a00 */
[----:B------:R-:W1:Y:S01]  /*5930*/  LDC.64 R98, c[0x0][0x8b0] ;  /* 0x00022c00ff627b82 */ /* 0x000e620000000a00 */
[----:B----4-:R-:W-:-:S07]  /*5940*/  IMAD.IADD R47, R0, 0x1, R47 ;  /* 0x00000001002f7824 */ /* 0x010fce00078e022f */
[----:B------:R-:W4:Y:S08]  /*5950*/  LDC.64 R96, c[0x0][0x8a8] ;  /* 0x00022a00ff607b82 */ /* 0x000f300000000a00 */
[----:B--23--:R-:W1:Y:S02]  /*5960*/  LDC R106, c[0x0][0x374] ;  /* 0x0000dd00ff6a7b82 */ /* 0x00ce640000000800 */
.L_x_179:
[C---:B------:R-:W-:Y:S02]  /*5970*/  LEA R0, R120.reuse, UR48, 0x3 ;  /* 0x0000003078007c11 */ /* 0x040fe4000f8e18ff */
[----:B------:R-:W-:Y:S02]  /*5980*/  SHF.L.U32 R3, R113, 0x1f, RZ ;  /* 0x0000001f71037819 */ /* 0x000fe400000006ff */
[----:B------:R-:W-:Y:S02]  /*5990*/  LEA R16, R120, UR48, 0x4 ;  /* 0x0000003078107c11 */ /* 0x000fe4000f8e20ff */
[----:B------:R-:W2:Y:S02]  /*59a0*/  SYNCS.PHASECHK.TRANS64.TRYWAIT P0, [R0+URZ+0xa0], R3 ;  /* 0x0000a003000075a7 */ /* 0x000ea400080011ff */
[----:B--2---:R-:W-:Y:S05]  /*59b0*/  @!P0 BRA `(.L_x_104) ;  /* 0x0000008c00988947 */ /* 0x004fea0003800000 */
.L_x_236:
[----:B------:R-:W3:Y:S01]  /*59c0*/  LDC.64 R12, c[0x0][0xb10] ;  /* 0x0002c400ff0c7b82 */ /* 0x000ee20000000a00 */
[----:B------:R-:W4:Y:S01]  /*59d0*/  LDS.128 R16, [R16+0x110] ;  /* 0x0001100010107984 */ /* 0x000f220000000c00 */
[----:B-1----:R-:W-:Y:S01]  /*59e0*/  ISETP.NE.AND P1, PT, R41, 0x1, PT ;  /* 0x000000012900780c */ /* 0x002fe20003f25270 */
[----:B--2---:R-:W-:Y:S01]  /*59f0*/  VIADD R0, R0, 0xb0 ;  /* 0x000000b000007836 */ /* 0x004fe20000000000 */
[----:B------:R-:W-:Y:S04]  /*5a00*/  ISETP.GE.AND P0, PT, R40, 0x1, PT ;  /* 0x000000012800780c */ /* 0x000fe80003f06270 */
[----:B------:R-:W1:Y:S01]  /*5a10*/  LDC.64 R10, c[0x0][0xb18] ;  /* 0x0002c600ff0a7b82 */ /* 0x000e620000000a00 */
[----:B------:R-:W-:Y:S01]  /*5a20*/  PRMT R0, RZ, 0x654, R0 ;  /* 0x00000654ff007816 */ /* 0x000fe20000000000 */
[----:B------:R-:W-:Y:S01]  /*5a30*/  @!PT LDS RZ, [RZ] ;  /* 0x00000000fffff984 */ /* 0x000fe20000000800 */
[----:B------:R-:W-:Y:S01]  /*5a40*/  @!PT LDS RZ, [RZ] ;  /* 0x00000000fffff984 */ /* 0x000fe20000000800 */
[----:B------:R-:W-:Y:S01]  /*5a50*/  @!PT LDS RZ, [RZ] ;  /* 0x00000000fffff984 */ /* 0x000fe20000000800 */
[----:B------:R-:W-:Y:S01]  /*5a60*/  @!PT LDS RZ, [RZ] ;  /* 0x00000000fffff984 */ /* 0x000fe20000000800 */
[----:B------:R2:W-:Y:S06]  /*5a70*/  MEMBAR.ALL.CTA ;  /* 0x0000000000007992 */ /* 0x0005ec0000008000 */
[----:B--2---:R-:W2:Y:S01]  /*5a80*/  FENCE.VIEW.ASYNC.S ;  /* 0x00000000000073c6 */ /* 0x004ea20000000000 */
[----:B------:R-:W1:Y:S08]  /*5a90*/  @!P1 LDC R14, c[0x0][0xb20] ;  /* 0x0002c800ff0e9b82 */ /* 0x000e700000000800 */
[----:B------:R-:W1:Y:S01]  /*5aa0*/  @!P1 LDC R9, c[0x0][0xb0c] ;  /* 0x0002c300ff099b82 */ /* 0x000e620000000800 */
[----:B--2---:R2:W-:Y:S01]  /*5ab0*/  SYNCS.ARRIVE.TRANS64.RED.A1T0 RZ, [R0+URZ], RZ ;  /* 0x000000ff00ff79a7 */ /* 0x0045e200081004ff */
[----:B----4-:R-:W-:Y:S04]  /*5ac0*/  LOP3.LUT P4, RZ, R18, 0x1, RZ, 0xc0, !PT ;  /* 0x0000000112ff7812 */ /* 0x010fe8000788c0ff */
[----:B------:R-:W-:Y:S09]  /*5ad0*/  P2R R118, PR, RZ, 0x10 ;  /* 0x00000010ff767803 */ /* 0x000ff20000000000 */
[----:B------:R-:W-:Y:S02]  /*5ae0*/  @P4 MOV R45, R16 ;  /* 0x00000010002d4202 */ /* 0x000fe40000000f00 */
[----:B------:R-:W-:Y:S01]  /*5af0*/  @P4 LOP3.LUT R43, R17, 0xffff, RZ, 0xc0, !PT ;  /* 0x0000ffff112b4812 */ /* 0x000fe200078ec0ff */
[----:B--23--:R-:W-:Y:S06]  /*5b00*/  @!P0 BRA `(.L_x_105) ;  /* 0x0000000000a48947 */ /* 0x00cfec0003800000 */
[----:B------:R-:W-:Y:S01]  /*5b10*/  IMAD.HI.U32 R24, R106, R39, RZ ;  /* 0x000000276a187227 */ /* 0x000fe200078e00ff */
[----:B------:R-:W-:Y:S02]  /*5b20*/  ISETP.NE.AND P0, PT, R38, 0x1, PT ;  /* 0x000000012600780c */ /* 0x000fe40003f05270 */
[----:B------:R-:W-:Y:S01]  /*5b30*/  ISETP.NE.AND P2, PT, R40, 0x1, PT ;  /* 0x000000012800780c */ /* 0x000fe20003f45270 */
[-C--:B------:R-:W-:Y:S01]  /*5b40*/  IMAD.HI.U32 R22, R107, R100.reuse, RZ ;  /* 0x000000646b167227 */ /* 0x080fe200078e00ff */
[----:B------:R-:W-:Y:S02]  /*5b50*/  SHF.R.U32.HI R23, RZ, R105, R24 ;  /* 0x00000069ff177219 */ /* 0x000fe40000011618 */
[----:B------:R-:W-:Y:S01]  /*5b60*/  ISETP.NE.AND P3, PT, R42, 0x1, PT ;  /* 0x000000012a00780c */ /* 0x000fe20003f65270 */
[----:B------:R-:W-:Y:S01]  /*5b70*/  IMAD.HI.U32 R28, R43, R39, RZ ;  /* 0x000000272b1c7227 */ /* 0x000fe200078e00ff */
[----:B------:R-:W-:Y:S02]  /*5b80*/  SHF.R.U32.HI R22, RZ, R101, R22 ;  /* 0x00000065ff167219 */ /* 0x000fe40000011616 */
[----:B------:R-:W-:Y:S01]  /*5b90*/  SEL R3, R106, R23, !P0 ;  /* 0x000000176a037207 */ /* 0x000fe20004000000 */
[----:B------:R-:W-:Y:S01]  /*5ba0*/  IMAD.HI.U32 R26, R45, R100, RZ ;  /* 0x000000642d1a7227 */ /* 0x000fe200078e00ff */
[----:B------:R-:W-:Y:S03]  /*5bb0*/  SEL R7, R107, R22, !P3 ;  /* 0x000000166b077207 */ /* 0x000fe60005800000 */
[-C--:B------:R-:W-:Y:S01]  /*5bc0*/  IMAD.HI.U32 R22, R3, R36.reuse, RZ ;  /* 0x0000002403167227 */ /* 0x080fe200078e00ff */
[----:B------:R-:W-:Y:S03]  /*5bd0*/  SHF.R.U32.HI R26, RZ, R101, R26 ;  /* 0x00000065ff1a7219 */ /* 0x000fe6000001161a */
[----:B------:R-:W-:Y:S01]  /*5be0*/  IMAD.HI.U32 R24, R7, R36, RZ ;  /* 0x0000002407187227 */ /* 0x000fe200078e00ff */
[----:B------:R-:W-:Y:S02]  /*5bf0*/  @P2 SHF.R.U32.HI R3, RZ, R37, R22 ;  /* 0x00000025ff032219 */ /* 0x000fe40000011616 */
[----:B------:R-:W-:Y:S02]  /*5c00*/  SHF.R.U32.HI R22, RZ, R105, R28 ;  /* 0x00000069ff167219 */ /* 0x000fe4000001161c */
[----:B------:R-:W-:Y:S01]  /*5c10*/  @P2 SHF.R.U32.HI R7, RZ, R37, R24 ;  /* 0x00000025ff072219 */ /* 0x000fe20000011618 */
[C---:B------:R-:W-:Y:S01]  /*5c20*/  IMAD R2, R40.reuse, R3, RZ ;  /* 0x0000000328027224 */ /* 0x040fe200078e02ff */
[----:B------:R-:W-:Y:S02]  /*5c30*/  SEL R5, R43, R22, !P0 ;  /* 0x000000162b057207 */ /* 0x000fe40004000000 */
[----:B------:R-:W-:Y:S01]  /*5c40*/  SEL R3, R45, R26, !P3 ;  /* 0x0000001a2d037207 */ /* 0x000fe20005800000 */
[----:B------:R-:W-:Y:S01]  /*5c50*/  IMAD R4, R40, R7, RZ ;  /* 0x0000000728047224 */ /* 0x000fe200078e02ff */
[C---:B------:R-:W-:Y:S01]  /*5c60*/  ISETP.GE.AND P0, PT, R5.reuse, R2, PT ;  /* 0x000000020500720c */ /* 0x040fe20003f06270 */
[----:B------:R-:W-:Y:S03]  /*5c70*/  IMAD.HI.U32 R6, R5, R36, RZ ;  /* 0x0000002405067227 */ /* 0x000fe600078e00ff */
[----:B------:R-:W-:Y:S01]  /*5c80*/  ISETP.GE.OR P0, PT, R3, R4, P0 ;  /* 0x000000040300720c */ /* 0x000fe20000706670 */
[----:B------:R-:W-:Y:S01]  /*5c90*/  IMAD.MOV R4, RZ, RZ, -R3 ;  /* 0x000000ffff047224 */ /* 0x000fe200078e0a03 */
[-C--:B------:R-:W-:Y:S03]  /*5ca0*/  SHF.R.U32.HI R6, RZ, R37.reuse, R6 ;  /* 0x00000025ff067219 */ /* 0x080fe60000011606 */
[----:B------:R-:W-:Y:S01]  /*5cb0*/  IMAD R45, R42, R4, R45 ;  /* 0x000000042a2d7224 */ /* 0x000fe200078e022d */
[----:B------:R-:W-:Y:S05]  /*5cc0*/  SEL R15, R5, R6, !P2 ;  /* 0x00000006050f7207 */ /* 0x000fea0005000000 */
[----:B------:R-:W-:Y:S02]  /*5cd0*/  IMAD.MOV R6, RZ, RZ, -R15 ;  /* 0x000000ffff067224 */ /* 0x000fe400078e0a0f */
[C---:B------:R-:W-:Y:S04]  /*5ce0*/  @!P0 IMAD.HI.U32 R2, R3.reuse, R36, RZ ;  /* 0x0000002403028227 */ /* 0x040fe800078e00ff */
[----:B------:R-:W-:Y:S01]  /*5cf0*/  IMAD R6, R40, R6, R5 ;  /* 0x0000000628067224 */ /* 0x000fe200078e0205 */
[----:B------:R-:W-:Y:S04]  /*5d00*/  @!P0 SHF.R.U32.HI R2, RZ, R37, R2 ;  /* 0x00000025ff028219 */ /* 0x000fe80000011602 */
[----:B------:R-:W-:Y:S02]  /*5d10*/  @!P0 SEL R0, R3, R2, !P2 ;  /* 0x0000000203008207 */ /* 0x000fe40005000000 */
[----:B------:R-:W-:Y:S02]  /*5d20*/  IADD3 R2, PT, PT, -R5, RZ, RZ ;  /* 0x000000ff05027210 */ /* 0x000fe40007ffe1ff */
[----:B------:R-:W-:Y:S01]  /*5d30*/  @!P0 IADD3 R8, PT, PT, R15, -R0, RZ ;  /* 0x800000000f088210 */ /* 0x000fe20007ffe0ff */
[----:B------:R-:W-:Y:S02]  /*5d40*/  @!P0 IMAD R0, R7, R6, R0 ;  /* 0x0000000607008224 */ /* 0x000fe400078e0200 */
[----:B------:R-:W-:Y:S02]  /*5d50*/  IMAD R43, R38, R2, R43 ;  /* 0x00000002262b7224 */ /* 0x000fe400078e022b */
[----:B------:R-:W-:Y:S02]  /*5d60*/  @!P0 IMAD R5, R8, R40, R3 ;  /* 0x0000002808058224 */ /* 0x000fe400078e0203 */
[----:B------:R-:W-:Y:S04]  /*5d70*/  @!P0 IMAD.MOV.U32 R3, RZ, RZ, R0 ;  /* 0x000000ffff038224 */ /* 0x000fe800078e0000 */
[----:B------:R-:W-:Y:S02]  /*5d80*/  IMAD R45, R3, R42, R45 ;  /* 0x0000002a032d7224 */ /* 0x000fe400078e022d */
[----:B------:R-:W-:Y:S07]  /*5d90*/  IMAD R43, R5, R38, R43 ;  /* 0x00000026052b7224 */ /* 0x000fee00078e022b */
.L_x_105:
[----:B-1----:R-:W-:Y:S01]  /*5da0*/  @!P1 ISETP.NE.AND P0, PT, R10, 0x1, PT ;  /* 0x000000010a00980c */ /* 0x002fe20003f05270 */
[----:B------:R-:W-:Y:S01]  /*5db0*/  @!P1 IMAD.HI.U32 R3, R43, R11, RZ ;  /* 0x0000000b2b039227 */ /* 0x000fe200078e00ff */
[----:B------:R-:W-:Y:S01]  /*5dc0*/  R2UR UR42, R21 ;  /* 0x00000000152a72ca */ /* 0x000fe200000e0000 */
[----:B------:R-:W-:Y:S01]  /*5dd0*/  BSSY.RECONVERGENT B6, `(.L_x_106) ;  /* 0x0000031000067945 */ /* 0x000fe20003800200 */
[----:B------:R-:W-:Y:S01]  /*5de0*/  R2UR UR41, R20 ;  /* 0x00000000142972ca */ /* 0x000fe200000e0000 */
[----:B------:R-:W-:Y:S01]  /*5df0*/  @!P1 IMAD.HI.U32 R0, R45, R12, RZ ;  /* 0x0000000c2d009227 */ /* 0x000fe200078e00ff */
[----:B------:R-:W-:Y:S02]  /*5e00*/  @!P1 SHF.R.U32.HI R2, RZ, R14, R3 ;  /* 0x0000000eff029219 */ /* 0x000fe40000011603 */
[----:B------:R-:W-:Y:S01]  /*5e10*/  @!P1 ISETP.NE.AND P2, PT, R9, 0x1, PT ;  /* 0x000000010900980c */ /* 0x000fe20003f45270 */
[----:B------:R-:W-:Y:S01]  /*5e20*/  VIADD R120, R120, 0x1 ;  /* 0x0000000178787836 */ /* 0x000fe20000000000 */
[----:B------:R-:W-:Y:S02]  /*5e30*/  @!P1 SEL R2, R43, R2, !P0 ;  /* 0x000000022b029207 */ /* 0x000fe40004000000 */
[----:B------:R-:W-:Y:S02]  /*5e40*/  @!P1 SHF.R.U32.HI R0, RZ, R13, R0 ;  /* 0x0000000dff009219 */ /* 0x000fe40000011600 */
[----:B------:R-:W-:Y:S01]  /*5e50*/  LOP3.LUT P0, RZ, R111, 0x3f0, RZ, 0xc0, !PT ;  /* 0x000003f06fff7812 */ /* 0x000fe2000780c0ff */
[----:B------:R-:W-:Y:S01]  /*5e60*/  USHF.L.U32 UR42, UR42, 0x7, URZ ;  /* 0x000000072a2a7899 */ /* 0x000fe200080006ff */
[----:B------:R-:W-:Y:S01]  /*5e70*/  @!P1 SEL R3, R45, R0, !P2 ;  /* 0x000000002d039207 */ /* 0x000fe20005000000 */
[----:B------:R-:W-:Y:S01]  /*5e80*/  USHF.L.U32 UR41, UR41, 0x8, URZ ;  /* 0x0000000829297899 */ /* 0x000fe200080006ff */
[----:B------:R-:W-:Y:S03]  /*5e90*/  @P4 SHF.R.U32.HI R112, RZ, 0x10, R17 ;  /* 0x00000010ff704819 */ /* 0x000fe60000011611 */
[----:B------:R-:W-:Y:S02]  /*5ea0*/  @!P1 IMAD.IADD R0, R2, 0x1, -R3 ;  /* 0x0000000102009824 */ /* 0x000fe400078e0a03 */
[----:B------:R-:W-:Y:S02]  /*5eb0*/  @!P1 IMAD.IADD R2, R3, 0x1, -R2 ;  /* 0x0000000103029824 */ /* 0x000fe400078e0a02 */
[----:B------:R-:W-:Y:S02]  /*5ec0*/  @!P1 IMAD R45, R0, R9, R45 ;  /* 0x00000009002d9224 */ /* 0x000fe400078e022d */
[----:B------:R-:W-:Y:S01]  /*5ed0*/  @!P1 IMAD R43, R2, R10, R43 ;  /* 0x0000000a022b9224 */ /* 0x000fe200078e022b */
[----:B------:R-:W-:Y:S06]  /*5ee0*/  @!P0 BRA `(.L_x_107) ;  /* 0x00000000007c8947 */ /* 0x000fec0003800000 */
[----:B------:R-:W1:Y:S01]  /*5ef0*/  LDCU.64 UR8, c[0x4][0x80] ;  /* 0x01001000ff0877ac */ /* 0x000e620008000a00 */
[----:B------:R-:W-:Y:S01]  /*5f00*/  MOV R2, 0x0 ;  /* 0x0000000000027802 */ /* 0x000fe20000000f00 */
[----:B------:R-:W-:Y:S02]  /*5f10*/  HFMA2 R12, -RZ, RZ, 0, 5.9604644775390625e-08 ;  /* 0x00000001ff0c7431 */ /* 0x000fe400000001ff */
[----:B------:R-:W-:Y:S01]  /*5f20*/  IMAD.MOV.U32 R8, RZ, RZ, 0x70 ;  /* 0x00000070ff087424 */ /* 0x000fe200078e00ff */
[----:B------:R2:W3:Y:S01]  /*5f30*/  LDC.64 R14, c[0x4][R2] ;  /* 0x01000000020e7b82 */ /* 0x0004e20000000a00 */
[----:B------:R-:W4:Y:S01]  /*5f40*/  LDCU.64 UR6, c[0x4][0x88] ;  /* 0x01001100ff0677ac */ /* 0x000f220008000a00 */
[----:B------:R-:W-:Y:S01]  /*5f50*/  IMAD.MOV.U32 R13, RZ, RZ, RZ ;  /* 0x000000ffff0d7224 */ /* 0x000fe200078e00ff */
[----:B------:R-:W2:Y:S01]  /*5f60*/  LDCU.64 UR4, c[0x4][0x8] ;  /* 0x01000100ff0477ac */ /* 0x000ea20008000a00 */
[----:B-1----:R-:W-:Y:S01]  /*5f70*/  MOV R5, UR9 ;  /* 0x0000000900057c02 */ /* 0x002fe20008000f00 */
[----:B------:R-:W-:Y:S01]  /*5f80*/  IMAD.U32 R4, RZ, RZ, UR8 ;  /* 0x00000008ff047e24 */ /* 0x000fe2000f8e00ff */
[----:B----4-:R-:W-:Y:S01]  /*5f90*/  MOV R7, UR7 ;  /* 0x0000000700077c02 */ /* 0x010fe20008000f00 */
[----:B------:R-:W-:Y:S01]  /*5fa0*/  IMAD.U32 R6, RZ, RZ, UR6 ;  /* 0x00000006ff067e24 */ /* 0x000fe2000f8e00ff */
[----:B--2---:R-:W-:Y:S01]  /*5fb0*/  MOV R11, UR5 ;  /* 0x00000005000b7c02 */ /* 0x004fe20008000f00 */
[----:B------:R-:W-:Y:S02]  /*5fc0*/  IMAD.U32 R10, RZ, RZ, UR4 ;  /* 0x00000004ff0a7e24 */ /* 0x000fe4000f8e00ff */
[----:B------:R-:W-:Y:S07]  /*5fd0*/  LEPC R20, `(.L_x_108) ;  /* 0x000000001014794e */ /* 0x000fee0000000000 */
[----:B---3-5:R-:W-:Y:S05]  /*5fe0*/  CALL.ABS.NOINC R14 ;  /* 0x000000000e007343 */ /* 0x028fea0003c00000 */
.L_x_108:
[----:B------:R-:W1:Y:S01]  /*5ff0*/  LDCU.64 UR8, c[0x4][0x80] ;  /* 0x01001000ff0877ac */ /* 0x000e620008000a00 */
[----:B------:R-:W2:Y:S01]  /*6000*/  LDC.64 R2, c[0x4][R2] ;  /* 0x0100000002027b82 */ /* 0x000ea20000000a00 */
[----:B------:R-:W-:Y:S02]  /*6010*/  HFMA2 R12, -RZ, RZ, 0, 5.9604644775390625e-08 ;  /* 0x00000001ff0c7431 */ /* 0x000fe400000001ff */
[----:B------:R-:W-:Y:S02]  /*6020*/  IMAD.MOV.U32 R8, RZ, RZ, 0x70 ;  /* 0x00000070ff087424 */ /* 0x000fe400078e00ff */
[----:B------:R-:W-:Y:S01]  /*6030*/  IMAD.MOV.U32 R13, RZ, RZ, RZ ;  /* 0x000000ffff0d7224 */ /* 0x000fe200078e00ff */
[----:B------:R-:W3:Y:S01]  /*6040*/  LDCU.64 UR6, c[0x4][0x88] ;  /* 0x01001100ff0677ac */ /* 0x000ee20008000a00 */
[----:B------:R-:W4:Y:S01]  /*6050*/  LDCU.64 UR4, c[0x4][0x8] ;  /* 0x01000100ff0477ac */ /* 0x000f220008000a00 */
[----:B-1----:R-:W-:Y:S02]  /*6060*/  MOV R4, UR8 ;  /* 0x0000000800047c02 */ /* 0x002fe40008000f00 */
[----:B------:R-:W-:Y:S02]  /*6070*/  MOV R5, UR9 ;  /* 0x0000000900057c02 */ /* 0x000fe40008000f00 */
[----:B---3--:R-:W-:Y:S01]  /*6080*/  MOV R7, UR7 ;  /* 0x0000000700077c02 */ /* 0x008fe20008000f00 */
[----:B------:R-:W-:Y:S01]  /*6090*/  IMAD.U32 R6, RZ, RZ, UR6 ;  /* 0x00000006ff067e24 */ /* 0x000fe2000f8e00ff */
[----:B----4-:R-:W-:Y:S01]  /*60a0*/  MOV R11, UR5 ;  /* 0x00000005000b7c02 */ /* 0x010fe20008000f00 */
[----:B------:R-:W-:Y:S02]  /*60b0*/  IMAD.U32 R10, RZ, RZ, UR4 ;  /* 0x00000004ff0a7e24 */ /* 0x000fe4000f8e00ff */
[----:B------:R-:W-:Y:S07]  /*60c0*/  LEPC R20, `(.L_x_107) ;  /* 0x000000001014794e */ /* 0x000fee0000000000 */
[----:B--2---:R-:W-:Y:S05]  /*60d0*/  CALL.ABS.NOINC R2 ;  /* 0x0000000002007343 */ /* 0x004fea0003c00000 */
.L_x_107:
[----:B------:R-:W-:Y:S05]  /*60e0*/  BSYNC.RECONVERGENT B6 ;  /* 0x0000000000067941 */ /* 0x000fea0003800200 */
.L_x_106:
[----:B------:R-:W-:Y:S01]  /*60f0*/  ISETP.NE.U32.AND P4, PT, R98, RZ, PT ;  /* 0x000000ff6200720c */ /* 0x000fe20003f85070 */
[----:B------:R-:W-:Y:S01]  /*6100*/  UISETP.NE.AND UP2, UPT, UR50, URZ, UPT ;  /* 0x000000ff3200728c */ /* 0x000fe2000bf45270 */
[----:B------:R-:W-:Y:S01]  /*6110*/  ISETP.NE.U32.AND P2, PT, RZ, UR38, PT ;  /* 0x00000026ff007c0c */ /* 0x000fe2000bf45070 */
[----:B------:R-:W-:Y:S01]  /*6120*/  UISETP.NE.U32.AND UP1, UPT, UR44, URZ, UPT ;  /* 0x000000ff2c00728c */ /* 0x000fe2000bf25070 */
[----:B------:R-:W-:Y:S01]  /*6130*/  ISETP.NE.AND.EX P4, PT, R99, RZ, PT, P4 ;  /* 0x000000ff6300720c */ /* 0x000fe20003f85340 */
[----:B------:R-:W-:Y:S01]  /*6140*/  UPLOP3.LUT UP0, UPT, UPT, UPT, UPT, 0x40, 0x4 ;  /* 0x000000000004789c */ /* 0x000fe20003f0e870 */
[----:B------:R-:W-:Y:S01]  /*6150*/  ISETP.NE.AND.EX P2, PT, RZ, UR39, PT, P2 ;  /* 0x00000027ff007c0c */ /* 0x000fe2000bf45320 */
[----:B------:R-:W-:Y:S01]  /*6160*/  UISETP.NE.AND.EX UP1, UPT, UR45, URZ, UPT, UP1 ;  /* 0x000000ff2d00728c */ /* 0x000fe2000bf25310 */
[----:B------:R-:W-:Y:S04]  /*6170*/  PLOP3.LUT P1, PT, PT, PT, UP2, 0x80, 0x8 ;  /* 0x000000000008781c */ /* 0x000fe80003f2f028 */
[----:B------:R-:W-:Y:S06]  /*6180*/  @UP2 UPLOP3.LUT UP0, UPT, UPT, UPT, UP1, 0x80, 0x8 ;  /* 0x000000000008289c */ /* 0x000fec0003f0f010 */
[----:B------:R-:W-:Y:S01]  /*6190*/  PLOP3.LUT P0, PT, PT, PT, UP0, 0x80, 0x8 ;  /* 0x000000000008781c */ /* 0x000fe20003f0f008 */
[----:B------:R-:W-:Y:S01]  /*61a0*/  @!UPT UIADD3 URZ, UPT, UPT, URZ, URZ, URZ ;  /* 0x000000fffffff290 */ /* 0x000fe2000fffe0ff */
[----:B------:R-:W-:Y:S11]  /*61b0*/  BRA.U !UP1, `(.L_x_109) ;  /* 0x0000000109387547 */ /* 0x000ff6000b800000 */
[----:B------:R-:W-:Y:S01]  /*61c0*/  UISETP.NE.U32.AND UP0, UPT, UR38, URZ, UPT ;  /* 0x000000ff2600728c */ /* 0x000fe2000bf05070 */
[----:B------:R-:W-:Y:S02]  /*61d0*/  HFMA2 R0, -RZ, RZ, 0, 5.9604644775390625e-08 ;  /* 0x00000001ff007431 */ /* 0x000fe400000001ff */
[----:B------:R-:W-:Y:S01]  /*61e0*/  IMAD.MOV.U32 R103, RZ, RZ, 0x1 ;  /* 0x00000001ff677424 */ /* 0x000fe200078e00ff */
[----:B------:R-:W-:Y:S06]  /*61f0*/  UISETP.NE.AND.EX UP0, UPT, UR39, URZ, UPT, UP0 ;  /* 0x000000ff2700728c */ /* 0x000fec000bf05300 */
[----:B------:R-:W-:Y:S05]  /*6200*/  PLOP3.LUT P3, PT, PT, PT, UP0, 0x80, 0x8 ;  /* 0x000000000008781c */ /* 0x000fea0003f6f008 */
[----:B------:R-:W1:Y:S01]  /*6210*/  @UP0 LDCU.64 UR6, c[0x0][0x888] ;  /* 0x00011100ff0607ac */ /* 0x000e620008000a00 */
[----:B------:R-:W-:Y:S07]  /*6220*/  @UP0 UIMAD UR4, UR36, UR44, URZ ;  /* 0x0000002c240402a4 */ /* 0x000fee000f8e02ff */
[----:B------:R-:W-:Y:S01]  /*6230*/  @!P3 PRMT R103, R0, 0x7610, R103 ;  /* 0x000076100067b816 */ /* 0x000fe20000000067 */
[----:B-1----:R-:W-:Y:S03]  /*6240*/  @UP0 UIMAD.WIDE UR6, UR4, 0x4, UR6 ;  /* 0x00000004040608a5 */ /* 0x002fe6000f8e0206 */
[----:B------:R-:W1:Y:S03]  /*6250*/  @!UP0 LDCU UR4, c[0x0][0x880] ;  /* 0x00011000ff0487ac */ /* 0x000e660008000800 */
[----:B------:R-:W-:Y:S01]  /*6260*/  IMAD.U32 R2, RZ, RZ, UR6 ;  /* 0x00000006ff027e24 */ /* 0x000fe2000f8e00ff */
[----:B------:R-:W-:Y:S05]  /*6270*/  MOV R3, UR7 ;  /* 0x0000000700037c02 */ /* 0x000fea0008000f00 */
[----:B-----5:R2:W5:Y:S02]  /*6280*/  @P3 LDG.E R49, desc[UR46][R2.64] ;  /* 0x0000002e02313981 */ /* 0x020564000c1e1900 */
[----:B-12---:R-:W-:Y:S02]  /*6290*/  @!P3 IMAD.U32 R49, RZ, RZ, UR4 ;  /* 0x00000004ff31be24 */ /* 0x006fe4000f8e00ff */
.L_x_109:
[----:B------:R-:W-:Y:S05]  /*62a0*/  @!P4 BRA `(.L_x_110) ;  /* 0x000000000020c947 */ /* 0x000fea0003800000 */
[----:B------:R-:W-:Y:S04]  /*62b0*/  ISETP.NE.U32.AND P3, PT, R96, RZ, PT ;  /* 0x000000ff6000720c */ /* 0x000fe80003f65070 */
[----:B------:R-:W-:Y:S11]  /*62c0*/  ISETP.NE.AND.EX P3, PT, R97, RZ, PT, P3 ;  /* 0x000000ff6100720c */ /* 0x000ff60003f65330 */
[----:B------:R-:W-:Y:S02]  /*62d0*/  @!UPT UIADD3 URZ, UPT, UPT, URZ, URZ, URZ ;  /* 0x000000fffffff290 */ /* 0x000fe4000fffe0ff */
[----:B------:R-:W1:Y:S01]  /*62e0*/  @P3 LDC.64 R2, c[0x0][0x8a8] ;  /* 0x00022a00ff023b82 */ /* 0x000e620000000a00 */
[----:B------:R-:W-:Y:S04]  /*62f0*/  @P3 IMAD R0, R98, UR36, RZ ;  /* 0x0000002462003c24 */ /* 0x000fe8000f8e02ff */
[----:B-1----:R-:W-:Y:S05]  /*6300*/  @P3 IMAD.WIDE R2, R0, 0x4, R2 ;  /* 0x0000000400023825 */ /* 0x002fea00078e0202 */
[----:B-----5:R1:W5:Y:S02]  /*6310*/  @P3 LDG.E R46, desc[UR46][R2.64] ;  /* 0x0000002e022e3981 */ /* 0x020364000c1e1900 */
[----:B-1----:R-:W2:Y:S02]  /*6320*/  @!P3 LDC R46, c[0x0][0x8a0] ;  /* 0x00022800ff2ebb82 */ /* 0x002ea40000000800 */
.L_x_110:
[----:B-----5:R-:W-:Y:S01]  /*6330*/  FSETP.NEU.AND P3, PT, R49, RZ, PT ;  /* 0x000000ff3100720b */ /* 0x020fe20003f6d000 */
[----:B------:R-:W-:Y:S01]  /*6340*/  IMAD.SHL.U32 R129, R108, 0x4, RZ ;  /* 0x000000046c817824 */ /* 0x000fe200078e00ff */
[----:B------:R-:W-:Y:S01]  /*6350*/  SEL R5, RZ, 0xffffffff, P2 ;  /* 0xffffffffff057807 */ /* 0x000fe20001000000 */
[----:B------:R-:W-:Y:S01]  /*6360*/  IMAD.SHL.U32 R59, R115, 0x10, RZ ;  /* 0x00000010733b7824 */ /* 0x000fe200078e00ff */
[----:B------:R-:W-:Y:S01]  /*6370*/  @P1 LOP3.LUT P2, RZ, R103, 0xff, RZ, 0xc0, !PT ;  /* 0x000000ff67ff1812 */ /* 0x000fe2000784c0ff */
[----:B------:R-:W-:Y:S01]  /*6380*/  VIADD R128, R129, UR48 ;  /* 0x0000003081807c36 */ /* 0x000fe20008000000 */
[----:B------:R-:W-:Y:S01]  /*6390*/  @P1 SEL R0, RZ, 0xffffffff, P3 ;  /* 0xffffffffff001807 */ /* 0x000fe20001800000 */
[----:B------:R-:W-:Y:S01]  /*63a0*/  IMAD.MOV.U32 R63, RZ, RZ, -0x10 ;  /* 0xfffffff0ff3f7424 */ /* 0x000fe200078e00ff */
[----:B------:R-:W-:Y:S01]  /*63b0*/  LEA R130, R44, UR48, 0x3 ;  /* 0x000000302c827c11 */ /* 0x000fe2000f8e18ff */
[----:B------:R-:W-:Y:S01]  /*63c0*/  IMAD.SHL.U32 R61, R116, 0x10, RZ ;  /* 0x00000010743d7824 */ /* 0x000fe200078e00ff */
[----:B------:R-:W-:Y:S01]  /*63d0*/  @P0 SEL R0, R5, R0, !P2 ;  /* 0x0000000005000207 */ /* 0x000fe20005000000 */
[----:B------:R-:W-:Y:S01]  /*63e0*/  IMAD.IADD R124, R128, 0x1, R59 ;  /* 0x00000001807c7824 */ /* 0x000fe200078e023b */
[----:B------:R-:W-:Y:S01]  /*63f0*/  SHF.L.U32 R3, R114, 0x1f, RZ ;  /* 0x0000001f72037819 */ /* 0x000fe200000006ff */
[----:B------:R-:W-:Y:S01]  /*6400*/  IMAD.IADD R127, R128, 0x1, R61 ;  /* 0x00000001807f7824 */ /* 0x000fe200078e023d */
[----:B------:R-:W-:Y:S01]  /*6410*/  @P1 LOP3.LUT R0, R0, 0x1, RZ, 0xc0, !PT ;  /* 0x0000000100001812 */ /* 0x000fe200078ec0ff */
[--C-:B------:R-:W-:Y:S01]  /*6420*/  IMAD.IADD R122, R61, 0x1, R124.reuse ;  /* 0x000000013d7a7824 */ /* 0x100fe200078e027c */
[----:B------:R-:W-:Y:S01]  /*6430*/  PLOP3.LUT P2, PT, PT, PT, UP1, 0x80, 0x8 ;  /* 0x000000000008781c */ /* 0x000fe20003f4f018 */
[----:B------:R-:W-:Y:S01]  /*6440*/  BSSY B1, `(.L_x_111) ;  /* 0x0000049000017945 */ /* 0x000fe20003800000 */
[----:B------:R-:W-:Y:S01]  /*6450*/  ISETP.NE.U32.OR P4, PT, R0, 0x1, !P1 ;  /* 0x000000010000780c */ /* 0x000fe20004f85470 */
[----:B------:R-:W-:Y:S01]  /*6460*/  IMAD.MOV.U32 R131, RZ, RZ, 0x1 ;  /* 0x00000001ff837424 */ /* 0x000fe200078e00ff */
[----:B------:R-:W-:Y:S01]  /*6470*/  SEL R0, RZ, 0xffffffff, P3 ;  /* 0xffffffffff007807 */ /* 0x000fe20001800000 */
[----:B------:R-:W-:Y:S01]  /*6480*/  IMAD R48, R44, 0x100, R47 ;  /* 0x000001002c307824 */ /* 0x000fe200078e022f */
[----:B------:R-:W-:Y:S01]  /*6490*/  LOP3.LUT P3, R119, R103, 0xff, RZ, 0xc0, !PT ;  /* 0x000000ff67777812 */ /* 0x000fe2000786c0ff */
[----:B------:R-:W-:Y:S01]  /*64a0*/  IMAD.MOV.U32 R62, RZ, RZ, RZ ;  /* 0x000000ffff3e7224 */ /* 0x000fe200078e00ff */
[----:B------:R-:W-:Y:S02]  /*64b0*/  P2R R126, PR, RZ, 0x10 ;  /* 0x00000010ff7e7803 */ /* 0x000fe40000000000 */
[----:B------:R-:W-:Y:S02]  /*64c0*/  CS2R R78, SRZ ;  /* 0x00000000004e7805 */ /* 0x000fe4000001ff00 */
[----:B------:R-:W-:Y:S02]  /*64d0*/  CS2R R76, SRZ ;  /* 0x00000000004c7805 */ /* 0x000fe4000001ff00 */
[----:B------:R-:W-:Y:S02]  /*64e0*/  CS2R R74, SRZ ;  /* 0x00000000004a7805 */ /* 0x000fe4000001ff00 */
[----:B------:R-:W-:Y:S02]  /*64f0*/  CS2R R72, SRZ ;  /* 0x0000000000487805 */ /* 0x000fe4000001ff00 */
[----:B------:R-:W-:Y:S02]  /*6500*/  @P2 SEL R0, R5, R0, !P3 ;  /* 0x0000000005002207 */ /* 0x000fe40005800000 */
[----:B------:R-:W-:Y:S02]  /*6510*/  CS2R R70, SRZ ;  /* 0x0000000000467805 */ /* 0x000fe4000001ff00 */
[----:B------:R-:W-:Y:S02]  /*6520*/  @P4 SHF.L.U32 R2, RZ, 0x1f, RZ ;  /* 0x0000001fff024819 */ /* 0x000fe400000006ff */
[----:B------:R-:W-:Y:S02]  /*6530*/  CS2R R68, SRZ ;  /* 0x0000000000447805 */ /* 0x000fe4000001ff00 */
[----:B------:R-:W-:Y:S02]  /*6540*/  LOP3.LUT R0, R0, 0x1, RZ, 0xc0, !PT ;  /* 0x0000000100007812 */ /* 0x000fe400078ec0ff */
[----:B------:R-:W-:Y:S01]  /*6550*/  CS2R R66, SRZ ;  /* 0x0000000000427805 */ /* 0x000fe2000001ff00 */
[----:B------:R-:W1:Y:S01]  /*6560*/  @P4 SYNCS.PHASECHK.TRANS64.TRYWAIT P1, [UR48+0x50], R2 ;  /* 0x00005002ff0045a7 */ /* 0x000e620008021130 */
[----:B------:R-:W-:Y:S02]  /*6570*/  CS2R R64, SRZ ;  /* 0x0000000000407805 */ /* 0x000fe4000001ff00 */
[----:B------:R-:W-:Y:S02]  /*6580*/  ISETP.NE.U32.AND P2, PT, R0, 0x1, PT ;  /* 0x000000010000780c */ /* 0x000fe40003f45070 */
[----:B------:R-:W-:Y:S02]  /*6590*/  CS2R R82, SRZ ;  /* 0x0000000000527805 */ /* 0x000fe4000001ff00 */
[----:B------:R-:W-:Y:S02]  /*65a0*/  CS2R R80, SRZ ;  /* 0x0000000000507805 */ /* 0x000fe4000001ff00 */
[----:B------:R-:W-:Y:S02]  /*65b0*/  CS2R R86, SRZ ;  /* 0x0000000000567805 */ /* 0x000fe4000001ff00 */
[----:B------:R-:W-:Y:S02]  /*65c0*/  P2R R132, PR, RZ, 0x4 ;  /* 0x00000004ff847803 */ /* 0x000fe40000000000 */
[----:B------:R-:W-:Y:S02]  /*65d0*/  CS2R R84, SRZ ;  /* 0x0000000000547805 */ /* 0x000fe4000001ff00 */
[----:B------:R-:W-:Y:S02]  /*65e0*/  ISETP.NE.U32.AND P2, PT, R109, 0x1, PT ;  /* 0x000000016d00780c */ /* 0x000fe40003f45070 */
[----:B------:R-:W-:Y:S02]  /*65f0*/  CS2R R90, SRZ ;  /* 0x00000000005a7805 */ /* 0x000fe4000001ff00 */
[----:B------:R-:W-:Y:S02]  /*6600*/  CS2R R88, SRZ ;  /* 0x0000000000587805 */ /* 0x000fe4000001ff00 */
[----:B------:R-:W-:Y:S02]  /*6610*/  CS2R R94, SRZ ;  /* 0x00000000005e7805 */ /* 0x000fe4000001ff00 */
[----:B------:R-:W-:Y:S02]  /*6620*/  SEL R63, R63, 0x10, !P2 ;  /* 0x000000103f3f7807 */ /* 0x000fe40005000000 */
[----:B------:R-:W-:Y:S01]  /*6630*/  CS2R R92, SRZ ;  /* 0x00000000005c7805 */ /* 0x000fe2000001ff00 */
[----:B------:R3:W4:Y:S02]  /*6640*/  SYNCS.PHASECHK.TRANS64.TRYWAIT P0, [R130+URZ+0xc0], R3 ;  /* 0x0000c003820075a7 */ /* 0x00072400080011ff */
[----:B------:R-:W-:Y:S02]  /*6650*/  IMAD.IADD R128, R128, 0x1, R63 ;  /* 0x0000000180807824 */ /* 0x000fe400078e023f */
[C---:B------:R-:W-:Y:S02]  /*6660*/  IMAD.IADD R125, R63.reuse, 0x1, R127 ;  /* 0x000000013f7d7824 */ /* 0x040fe400078e027f */
[C---:B------:R-:W-:Y:S02]  /*6670*/  IMAD.IADD R123, R63.reuse, 0x1, R124 ;  /* 0x000000013f7b7824 */ /* 0x040fe400078e027c */
[----:B------:R-:W-:Y:S01]  /*6680*/  IMAD.IADD R121, R63, 0x1, R122 ;  /* 0x000000013f797824 */ /* 0x000fe200078e027a */
[----:B-1----:R-:W-:Y:S01]  /*6690*/  @P4 SEL R131, RZ, 0x1, !P1 ;  /* 0x00000001ff834807 */ /* 0x002fe20004800000 */
[----:B---3--:R-:W-:Y:S06]  /*66a0*/  @!P4 BRA `(.L_x_112) ;  /* 0x000000000088c947 */ /* 0x008fec0003800000 */
[----:B------:R-:W-:Y:S01]  /*66b0*/  IMAD.MOV.U32 R79, RZ, RZ, RZ ;  /* 0x000000ffff4f7224 */ /* 0x000fe200078e00ff */
[----:B------:R-:W-:Y:S01]  /*66c0*/  ISETP.NE.AND P1, PT, R131, RZ, PT ;  /* 0x000000ff8300720c */ /* 0x000fe20003f25270 */
[----:B------:R-:W-:Y:S01]  /*66d0*/  BSSY B0, `(.L_x_113) ;  /* 0x0000014000007945 */ /* 0x000fe20003800000 */
[----:B------:R-:W-:Y:S02]  /*66e0*/  CS2R R94, SRZ ;  /* 0x00000000005e7805 */ /* 0x000fe4000001ff00 */
        /* <DEDUP_REMOVED lines=13> */
[----:B------:R-:W-:Y:S01]  /*67c0*/  CS2R R76, SRZ ;  /* 0x00000000004c7805 */ /* 0x000fe2000001ff00 */
[----:B------:R-:W-:Y:S06]  /*67d0*/  @P1 BRA `(.L_x_114) ;  /* 0x00000000000c1947 */ /* 0x000fec0003800000 */
[----:B------:R-:W-:Y:S04]  /*67e0*/  SHF.L.U32 R5, RZ, 0x1f, RZ ;  /* 0x0000001fff057819 */ /* 0x000fe800000006ff */
[----:B------:R-:W1:Y:S02]  /*67f0*/  SYNCS.PHASECHK.TRANS64.TRYWAIT P1, [UR48+0x50], R5 ;  /* 0x00005005ff0075a7 */ /* 0x000e640008021130 */
[----:B-1----:R-:W-:Y:S05]  /*6800*/  @!P1 BRA `(.L_x_115) ;  /* 0x0000008000189947 */ /* 0x002fea0003800000 */
.L_x_114:
[----:B------:R-:W-:Y:S05]  /*6810*/  BSYNC B0 ;  /* 0x0000000000007941 */ /* 0x000fea0003800000 */
.L_x_113:
[----:B------:R-:W-:Y:S01]  /*6820*/  ISETP.NE.AND P1, PT, R132, RZ, PT ;  /* 0x000000ff8400720c */ /* 0x000fe20003f25270 */
[----:B------:R-:W-:Y:S11]  /*6830*/  HFMA2 R62, -RZ, RZ, 0, 5.9604644775390625e-08 ;  /* 0x00000001ff3e7431 */ /* 0x000ff600000001ff */
[----:B------:R-:W-:Y:S01]  /*6840*/  @!UPT UIADD3 URZ, UPT, UPT, URZ, URZ, URZ ;  /* 0x000000fffffff290 */ /* 0x000fe2000fffe0ff */
[----:B------:R3:W1:Y:S04]  /*6850*/  @P1 LDS.128 R92, [R129+UR48+0x400] ;  /* 0x00040030815c1984 */ /* 0x0006680008000c00 */
[----:B------:R3:W1:Y:S04]  /*6860*/  @P1 LDS.128 R88, [R128+0x400] ;  /* 0x0004000080581984 */ /* 0x0006680000000c00 */
[----:B------:R3:W1:Y:S04]  /*6870*/  @P1 LDS.128 R84, [R127+0x400] ;  /* 0x000400007f541984 */ /* 0x0006680000000c00 */
[----:B------:R3:W1:Y:S04]  /*6880*/  @P1 LDS.128 R80, [R125+0x400] ;  /* 0x000400007d501984 */ /* 0x0006680000000c00 */
[----:B------:R3:W1:Y:S04]  /*6890*/  @P1 LDS.128 R64, [R124+0x400] ;  /* 0x000400007c401984 */ /* 0x0006680000000c00 */
[----:B------:R3:W1:Y:S04]  /*68a0*/  @P1 LDS.128 R68, [R123+0x400] ;  /* 0x000400007b441984 */ /* 0x0006680000000c00 */
[----:B------:R3:W1:Y:S04]  /*68b0*/  @P1 LDS.128 R72, [R122+0x400] ;  /* 0x000400007a481984 */ /* 0x0006680000000c00 */
[----:B------:R3:W1:Y:S02]  /*68c0*/  @P1 LDS.128 R76, [R121+0x400] ;  /* 0x00040000794c1984 */ /* 0x0006640000000c00 */
.L_x_112:
[----:B------:R-:W-:Y:S05]  /*68d0*/  BSYNC B1 ;  /* 0x0000000000017941 */ /* 0x000fea0003800000 */
.L_x_111:
[----:B-1----:R-:W-:Y:S04]  /*68e0*/  SHF.R.U32.HI R5, RZ, 0x15, R48 ;  /* 0x00000015ff057819 */ /* 0x002fe80000011630 */
[----:B------:R-:W-:Y:S01]  /*68f0*/  LOP3.LUT P1, RZ, R5, 0x3, R110, 0x48, !PT ;  /* 0x0000000305ff7812 */ /* 0x000fe2000782486e */
[----:B------:R-:W-:Y:S01]  /*6900*/  @!UPT UIADD3 URZ, UPT, UPT, URZ, URZ, URZ ;  /* 0x000000fffffff290 */ /* 0x000fe2000fffe0ff */
[----:B----4-:R-:W-:Y:S11]  /*6910*/  @P0 BRA `(.L_x_116) ;  /* 0x0000000000080947 */ /* 0x010ff60003800000 */
[----:B------:R-:W1:Y:S02]  /*6920*/  SYNCS.PHASECHK.TRANS64.TRYWAIT P0, [R130+URZ+0xc0], R3 ;  /* 0x0000c003820075a7 */ /* 0x000e6400080011ff */
[----:B-1----:R-:W-:Y:S05]  /*6930*/  @!P0 BRA `(.L_x_117) ;  /* 0x0000007c00e48947 */ /* 0x002fea0003800000 */
.L_x_116:
[----:B------:R-:W-:Y:S05]  /*6940*/  @!P1 BRA `(.L_x_118) ;  /* 0x0000000000409947 */ /* 0x000fea0003800000 */
[----:B------:R-:W4:Y:S01]  /*6950*/  LDCU.64 UR8, c[0x4][0x70] ;  /* 0x01000e00ff0877ac */ /* 0x000f220008000a00 */
[----:B-1----:R-:W-:Y:S01]  /*6960*/  MOV R3, 0x0 ;  /* 0x0000000000037802 */ /* 0x002fe20000000f00 */
[----:B------:R-:W-:Y:S02]  /*6970*/  HFMA2 R12, -RZ, RZ, 0, 5.9604644775390625e-08 ;  /* 0x00000001ff0c7431 */ /* 0x000fe400000001ff */
[----:B------:R-:W-:Y:S02]  /*6980*/  IMAD.MOV.U32 R8, RZ, RZ, 0x192 ;  /* 0x00000192ff087424 */ /* 0x000fe400078e00ff */
[----:B------:R-:W-:Y:S01]  /*6990*/  IMAD.MOV.U32 R13, RZ, RZ, RZ ;  /* 0x000000ffff0d7224 */ /* 0x000fe200078e00ff */
[----:B------:R-:W1:Y:S01]  /*69a0*/  LDCU.64 UR6, c[0x4][0x78] ;  /* 0x01000f00ff0677ac */ /* 0x000e620008000a00 */
[----:B------:R-:W2:Y:S01]  /*69b0*/  LDC.64 R2, c[0x4][R3] ;  /* 0x0100000003027b82 */ /* 0x000ea20000000a00 */
[----:B------:R-:W5:Y:S01]  /*69c0*/  LDCU.64 UR4, c[0x4][0x10] ;  /* 0x01000200ff0477ac */ /* 0x000f620008000a00 */
[----:B----4-:R-:W-:Y:S01]  /*69d0*/  MOV R5, UR9 ;  /* 0x0000000900057c02 */ /* 0x010fe20008000f00 */
[----:B------:R-:W-:Y:S01]  /*69e0*/  IMAD.U32 R4, RZ, RZ, UR8 ;  /* 0x00000008ff047e24 */ /* 0x000fe2000f8e00ff */
[----:B-1----:R-:W-:Y:S01]  /*69f0*/  MOV R7, UR7 ;  /* 0x0000000700077c02 */ /* 0x002fe20008000f00 */
[----:B------:R-:W-:Y:S01]  /*6a00*/  IMAD.U32 R6, RZ, RZ, UR6 ;  /* 0x00000006ff067e24 */ /* 0x000fe2000f8e00ff */
[----:B-----5:R-:W-:Y:S01]  /*6a10*/  MOV R11, UR5 ;  /* 0x00000005000b7c02 */ /* 0x020fe20008000f00 */
[----:B------:R-:W-:Y:S02]  /*6a20*/  IMAD.U32 R10, RZ, RZ, UR4 ;  /* 0x00000004ff0a7e24 */ /* 0x000fe4000f8e00ff */
[----:B------:R-:W-:Y:S07]  /*6a30*/  LEPC R20, `(.L_x_118) ;  /* 0x000000001014794e */ /* 0x000fee0000000000 */
[----:B--23--:R-:W-:Y:S05]  /*6a40*/  CALL.ABS.NOINC R2 ;  /* 0x0000000002007343 */ /* 0x00cfea0003c00000 */
.L_x_118:
[----:B------:R-:W-:Y:S01]  /*6a50*/  LOP3.LUT R50, R92, 0xffffe000, RZ, 0xc0, !PT ;  /* 0xffffe0005c327812 */ /* 0x000fe200078ec0ff */
[----:B------:R-:W-:Y:S05]  /*6a60*/  WARPSYNC.ALL ;  /* 0x0000000000007948 */ /* 0x000fea0003800000 */
[----:B------:R-:W-:Y:S01]  /*6a70*/  R2UR UR4, R48 ;  /* 0x00000000300472ca */ /* 0x000fe200000e0000 */
[----:B------:R-:W-:Y:S01]  /*6a80*/  BSSY.RECONVERGENT B0, `(.L_x_119) ;  /* 0x000009c000007945 */ /* 0x000fe20003800200 */
[----:B------:R-:W-:Y:S02]  /*6a90*/  LOP3.LUT R51, R93, 0xffffe000, RZ, 0xc0, !PT ;  /* 0xffffe0005d337812 */ /* 0x000fe400078ec0ff */
[----:B------:R-:W-:Y:S02]  /*6aa0*/  LOP3.LUT R56, R94, 0xffffe000, RZ, 0xc0, !PT ;  /* 0xffffe0005e387812 */ /* 0x000fe400078ec0ff */
[----:B------:R-:W-:Y:S02]  /*6ab0*/  LOP3.LUT R58, R95, 0xffffe000, RZ, 0xc0, !PT ;  /* 0xffffe0005f3a7812 */ /* 0x000fe400078ec0ff */
[----:B------:R-:W-:Y:S02]  /*6ac0*/  LOP3.LUT R57, R64, 0xffffe000, RZ, 0xc0, !PT ;  /* 0xffffe00040397812 */ /* 0x000fe400078ec0ff */
[----:B------:R-:W-:Y:S03]  /*6ad0*/  ISETP.NE.AND P0, PT, R117, RZ, PT ;  /* 0x000000ff7500720c */ /* 0x000fe60003f05270 */
[----:B------:R-:W2:Y:S02]  /*6ae0*/  LDTM.x32 R4, tmem[UR4] ;  /* 0x00000004000479ee */ /* 0x000ea400082c0000 */
[C---:B--2---:R-:W-:Y:S01]  /*6af0*/  FMUL R0, R46.reuse, R4 ;  /* 0x000000042e007220 */ /* 0x044fe20000400000 */
[C---:B------:R-:W-:Y:S01]  /*6b00*/  FMUL R2, R46.reuse, R5 ;  /* 0x000000052e027220 */ /* 0x040fe20000400000 */
[C---:B-1----:R-:W-:Y:S01]  /*6b10*/  FMUL R3, R46.reuse, R6 ;  /* 0x000000062e037220 */ /* 0x042fe20000400000 */
[----:B------:R-:W-:Y:S01]  /*6b20*/  FMUL R7, R46, R7 ;  /* 0x000000072e077220 */ /* 0x000fe20000400000 */
[C---:B------:R-:W-:Y:S01]  /*6b30*/  FFMA R52, R49.reuse, R50, R0 ;  /* 0x0000003231347223 */ /* 0x040fe20000000000 */
[----:B------:R-:W-:Y:S01]  /*6b40*/  LOP3.LUT R50, R88, 0xffffe000, RZ, 0xc0, !PT ;  /* 0xffffe00058327812 */ /* 0x000fe200078ec0ff */
[C---:B------:R-:W-:Y:S01]  /*6b50*/  FFMA R53, R49.reuse, R51, R2 ;  /* 0x0000003331357223 */ /* 0x040fe20000000002 */
[----:B------:R-:W-:Y:S01]  /*6b60*/  LOP3.LUT R51, R90, 0xffffe000, RZ, 0xc0, !PT ;  /* 0xffffe0005a337812 */ /* 0x000fe200078ec0ff */
[----:B------:R-:W-:Y:S01]  /*6b70*/  FFMA R54, R49, R56, R3 ;  /* 0x0000003831367223 */ /* 0x000fe20000000003 */
[----:B------:R-:W-:Y:S01]  /*6b80*/  LOP3.LUT R56, R89, 0xffffe000, RZ, 0xc0, !PT ;  /* 0xffffe00059387812 */ /* 0x000fe200078ec0ff */
[----:B------:R-:W-:Y:S01]  /*6b90*/  FFMA R55, R49, R58, R7 ;  /* 0x0000003a31377223 */ /* 0x000fe20000000007 */
[----:B------:R-:W-:Y:S01]  /*6ba0*/  LOP3.LUT R58, R91, 0xffffe000, RZ, 0xc0, !PT ;  /* 0xffffe0005b3a7812 */ /* 0x000fe200078ec0ff */
[C---:B------:R-:W-:Y:S01]  /*6bb0*/  FMUL R4, R46.reuse, R8 ;  /* 0x000000082e047220 */ /* 0x040fe20000400000 */
[----:B------:R-:W-:Y:S01]  /*6bc0*/  F2FP.TF32.F32.PACK_B R52, R52 ;  /* 0x00000034ff34723e */ /* 0x000fe200024050ff */
[C---:B------:R-:W-:Y:S01]  /*6bd0*/  FMUL R5, R46.reuse, R9 ;  /* 0x000000092e057220 */ /* 0x040fe20000400000 */
[----:B------:R-:W-:Y:S01]  /*6be0*/  F2FP.TF32.F32.PACK_B R53, R53 ;  /* 0x00000035ff35723e */ /* 0x000fe200024050ff */
[C---:B------:R-:W-:Y:S01]  /*6bf0*/  FMUL R6, R46.reuse, R10 ;  /* 0x0000000a2e067220 */ /* 0x040fe20000400000 */
[----:B------:R-:W-:Y:S01]  /*6c00*/  F2FP.TF32.F32.PACK_B R54, R54 ;  /* 0x00000036ff36723e */ /* 0x000fe200024050ff */
[C---:B------:R-:W-:Y:S01]  /*6c10*/  FFMA R4, R49.reuse, R50, R4 ;  /* 0x0000003231047223 */ /* 0x040fe20000000004 */
[----:B------:R-:W-:Y:S01]  /*6c20*/  F2FP.TF32.F32.PACK_B R55, R55 ;  /* 0x00000037ff37723e */ /* 0x000fe200024050ff */
[----:B------:R-:W-:Y:S01]  /*6c30*/  FMUL R11, R46, R11 ;  /* 0x0000000b2e0b7220 */ /* 0x000fe20000400000 */
[----:B------:R-:W-:Y:S01]  /*6c40*/  LOP3.LUT R50, R84, 0xffffe000, RZ, 0xc0, !PT ;  /* 0xffffe00054327812 */ /* 0x000fe200078ec0ff */
[----:B------:R-:W-:Y:S01]  /*6c50*/  FFMA R5, R49, R56, R5 ;  /* 0x0000003831057223 */ /* 0x000fe20000000005 */
[----:B------:R-:W-:Y:S01]  /*6c60*/  LOP3.LUT R56, R85, 0xffffe000, RZ, 0xc0, !PT ;  /* 0xffffe00055387812 */ /* 0x000fe200078ec0ff */
[----:B------:R-:W-:Y:S01]  /*6c70*/  FMUL R8, R46, R12 ;  /* 0x0000000c2e087220 */ /* 0x000fe20000400000 */
[----:B------:R-:W-:Y:S01]  /*6c80*/  F2FP.TF32.F32.PACK_B R4, R4 ;  /* 0x00000004ff04723e */ /* 0x000fe200024050ff */
[C---:B------:R-:W-:Y:S01]  /*6c90*/  FFMA R6, R49.reuse, R51, R6 ;  /* 0x0000003331067223 */ /* 0x040fe20000000006 */
[----:B------:R-:W-:Y:S01]  /*6ca0*/  LOP3.LUT R51, R86, 0xffffe000, RZ, 0xc0, !PT ;  /* 0xffffe00056337812 */ /* 0x000fe200078ec0ff */
[----:B------:R-:W-:Y:S01]  /*6cb0*/  FFMA R7, R49, R58, R11 ;  /* 0x0000003a31077223 */ /* 0x000fe2000000000b */
[----:B------:R-:W-:Y:S01]  /*6cc0*/  LOP3.LUT R58, R87, 0xffffe000, RZ, 0xc0, !PT ;  /* 0xffffe000573a7812 */ /* 0x000fe200078ec0ff */
[----:B------:R-:W-:Y:S01]  /*6cd0*/  FMUL R9, R46, R13 ;  /* 0x0000000d2e097220 */ /* 0x000fe20000400000 */
[----:B------:R-:W-:Y:S01]  /*6ce0*/  F2FP.TF32.F32.PACK_B R5, R5 ;  /* 0x00000005ff05723e */ /* 0x000fe200024050ff */
[----:B------:R1:W-:Y:S01]  /*6cf0*/  STS.128 [R129+UR48+0x400], R52 ;  /* 0x0004003481007988 */ /* 0x0003e20008000c30 */
[----:B------:R-:W-:Y:S01]  /*6d00*/  F2FP.TF32.F32.PACK_B R6, R6 ;  /* 0x00000006ff06723e */ /* 0x000fe200024050ff */
[C---:B------:R-:W-:Y:S01]  /*6d10*/  FFMA R8, R49.reuse, R50, R8 ;  /* 0x0000003231087223 */ /* 0x040fe20000000008 */
[----:B------:R-:W-:Y:S01]  /*6d20*/  LOP3.LUT R50, R80, 0xffffe000, RZ, 0xc0, !PT ;  /* 0xffffe00050327812 */ /* 0x000fe200078ec0ff */
[C---:B------:R-:W-:Y:S01]  /*6d30*/  FMUL R10, R46.reuse, R14 ;  /* 0x0000000e2e0a7220 */ /* 0x040fe20000400000 */
[----:B------:R-:W-:Y:S01]  /*6d40*/  F2FP.TF32.F32.PACK_B R7, R7 ;  /* 0x00000007ff07723e */ /* 0x000fe200024050ff */
[C---:B------:R-:W-:Y:S01]  /*6d50*/  FMUL R15, R46.reuse, R15 ;  /* 0x0000000f2e0f7220 */ /* 0x040fe20000400000 */
[----:B------:R-:W-:Y:S01]  /*6d60*/  F2FP.TF32.F32.PACK_B R8, R8 ;  /* 0x00000008ff08723e */ /* 0x000fe200024050ff */
[----:B------:R-:W-:Y:S01]  /*6d70*/  FMUL R12, R46, R16 ;  /* 0x000000102e0c7220 */ /* 0x000fe20000400000 */
[----:B------:R-:W-:Y:S01]  /*6d80*/  FFMA R9, R49, R56, R9 ;  /* 0x0000003831097223 */ /* 0x000fe20000000009 */
[----:B------:R-:W-:Y:S01]  /*6d90*/  LOP3.LUT R56, R83, 0xffffe000, RZ, 0xc0, !PT ;  /* 0xffffe00053387812 */ /* 0x000fe200078ec0ff */
[C---:B------:R-:W-:Y:S01]  /*6da0*/  FFMA R10, R49.reuse, R51, R10 ;  /* 0x00000033310a7223 */ /* 0x040fe2000000000a */
[----:B------:R-:W-:Y:S01]  /*6db0*/  LOP3.LUT R51, R82, 0xffffe000, RZ, 0xc0, !PT ;  /* 0xffffe00052337812 */ /* 0x000fe200078ec0ff */
[C---:B------:R-:W-:Y:S01]  /*6dc0*/  FFMA R11, R49.reuse, R58, R15 ;  /* 0x0000003a310b7223 */ /* 0x040fe2000000000f */
[----:B------:R-:W-:Y:S01]  /*6dd0*/  F2FP.TF32.F32.PACK_B R9, R9 ;  /* 0x00000009ff09723e */ /* 0x000fe200024050ff */
[----:B------:R-:W-:Y:S01]  /*6de0*/  FFMA R12, R49, R50, R12 ;  /* 0x00000032310c7223 */ /* 0x000fe2000000000c */
[----:B------:R-:W-:Y:S01]  /*6df0*/  LOP3.LUT R50, R81, 0xffffe000, RZ, 0xc0, !PT ;  /* 0xffffe00051327812 */ /* 0x000fe200078ec0ff */
[----:B------:R1:W-:Y:S01]  /*6e00*/  STS.128 [R128+0x400], R4 ;  /* 0x0004000480007388 */ /* 0x0003e20000000c00 */
[----:B------:R-:W-:Y:S01]  /*6e10*/  F2FP.TF32.F32.PACK_B R10, R10 ;  /* 0x0000000aff0a723e */ /* 0x000fe200024050ff */
        /* <DEDUP_REMOVED lines=9> */
[C---:B------:R-:W-:Y:S01]  /*6eb0*/  FMUL R16, R46.reuse, R20 ;  /* 0x000000142e107220 */ /* 0x040fe20000400000 */
[----:B------:R-:W-:Y:S01]  /*6ec0*/  F2FP.TF32.F32.PACK_B R13, R13 ;  /* 0x0000000dff0d723e */ /* 0x000fe200024050ff */
[----:B------:R-:W-:Y:S01]  /*6ed0*/  FFMA R15, R49, R56, R19 ;  /* 0x00000038310f7223 */ /* 0x000fe20000000013 */
[----:B------:R-:W-:Y:S01]  /*6ee0*/  LOP3.LUT R56, R67, 0xffffe000, RZ, 0xc0, !PT ;  /* 0xffffe00043387812 */ /* 0x000fe200078ec0ff */
[----:B------:R1:W-:Y:S01]  /*6ef0*/  STS.128 [R127+0x400], R8 ;  /* 0x000400087f007388 */ /* 0x0003e20000000c00 */
[----:B------:R-:W-:Y:S01]  /*6f00*/  F2FP.TF32.F32.PACK_B R14, R14 ;  /* 0x0000000eff0e723e */ /* 0x000fe200024050ff */
[----:B------:R-:W-:Y:S01]  /*6f10*/  FMUL R17, R46, R21 ;  /* 0x000000152e117220 */ /* 0x000fe20000400000 */
[----:B------:R-:W-:Y:S01]  /*6f20*/  F2FP.TF32.F32.PACK_B R15, R15 ;  /* 0x0000000fff0f723e */ /* 0x000fe200024050ff */
[C---:B------:R-:W-:Y:S01]  /*6f30*/  FFMA R16, R49.reuse, R57, R16 ;  /* 0x0000003931107223 */ /* 0x040fe20000000010 */
[----:B------:R-:W-:Y:S01]  /*6f40*/  LOP3.LUT R57, R68, 0xffffe000, RZ, 0xc0, !PT ;  /* 0xffffe00044397812 */ /* 0x000fe200078ec0ff */
[C---:B------:R-:W-:Y:S01]  /*6f50*/  FMUL R18, R46.reuse, R22 ;  /* 0x000000162e127220 */ /* 0x040fe20000400000 */
[----:B------:R-:W-:Y:S01]  /*6f60*/  FFMA R17, R49, R50, R17 ;  /* 0x0000003231117223 */ /* 0x000fe20000000011 */
[----:B------:R-:W-:Y:S01]  /*6f70*/  LOP3.LUT R50, R69, 0xffffe000, RZ, 0xc0, !PT ;  /* 0xffffe00045327812 */ /* 0x000fe200078ec0ff */
[----:B------:R1:W-:Y:S01]  /*6f80*/  STS.128 [R125+0x400], R12 ;  /* 0x0004000c7d007388 */ /* 0x0003e20000000c00 */
[----:B------:R-:W-:Y:S01]  /*6f90*/  F2FP.TF32.F32.PACK_B R16, R16 ;  /* 0x00000010ff10723e */ /* 0x000fe200024050ff */
[C---:B------:R-:W-:Y:S01]  /*6fa0*/  FMUL R23, R46.reuse, R23 ;  /* 0x000000172e177220 */ /* 0x040fe20000400000 */
[----:B------:R-:W-:Y:S01]  /*6fb0*/  F2FP.TF32.F32.PACK_B R17, R17 ;  /* 0x00000011ff11723e */ /* 0x000fe200024050ff */
[C---:B------:R-:W-:Y:S01]  /*6fc0*/  FMUL R20, R46.reuse, R24 ;  /* 0x000000182e147220 */ /* 0x040fe20000400000 */
[----:B------:R-:W-:Y:S01]  /*6fd0*/  FMUL R21, R46, R25 ;  /* 0x000000192e157220 */ /* 0x000fe20000400000 */
[C---:B------:R-:W-:Y:S01]  /*6fe0*/  FFMA R18, R49.reuse, R51, R18 ;  /* 0x0000003331127223 */ /* 0x040fe20000000012 */
[----:B------:R-:W-:Y:S01]  /*6ff0*/  LOP3.LUT R51, R70, 0xffffe000, RZ, 0xc0, !PT ;  /* 0xffffe00046337812 */ /* 0x000fe200078ec0ff */
[----:B------:R-:W-:Y:S01]  /*7000*/  FFMA R19, R49, R56, R23 ;  /* 0x0000003831137223 */ /* 0x000fe20000000017 */
[----:B------:R-:W-:Y:S01]  /*7010*/  LOP3.LUT R56, R73, 0xffffe000, RZ, 0xc0, !PT ;  /* 0xffffe00049387812 */ /* 0x000fe200078ec0ff */
[C---:B------:R-:W-:Y:S01]  /*7020*/  FFMA R20, R49.reuse, R57, R20 ;  /* 0x0000003931147223 */ /* 0x040fe20000000014 */
[----:B------:R-:W-:Y:S01]  /*7030*/  FFMA R21, R49, R50, R21 ;  /* 0x0000003231157223 */ /* 0x000fe20000000015 */
[C---:B------:R-:W-:Y:S01]  /*7040*/  FMUL R22, R46.reuse, R26 ;  /* 0x0000001a2e167220 */ /* 0x040fe20000400000 */
[----:B------:R-:W-:Y:S01]  /*7050*/  LOP3.LUT R50, R71, 0xffffe000, RZ, 0xc0, !PT ;  /* 0xffffe00047327812 */ /* 0x000fe200078ec0ff */
[----:B------:R-:W-:Y:S01]  /*7060*/  FMUL R27, R46, R27 ;  /* 0x0000001b2e1b7220 */ /* 0x000fe20000400000 */
[----:B------:R-:W-:Y:S01]  /*7070*/  F2FP.TF32.F32.PACK_B R18, R18 ;  /* 0x00000012ff12723e */ /* 0x000fe200024050ff */
[C---:B------:R-:W-:Y:S01]  /*7080*/  FFMA R22, R49.reuse, R51, R22 ;  /* 0x0000003331167223 */ /* 0x040fe20000000016 */
[----:B------:R-:W-:Y:S01]  /*7090*/  F2FP.TF32.F32.PACK_B R19, R19 ;  /* 0x00000013ff13723e */ /* 0x000fe200024050ff */
[----:B------:R-:W-:Y:S01]  /*70a0*/  FFMA R23, R49, R50, R27 ;  /* 0x0000003231177223 */ /* 0x000fe2000000001b */
[----:B------:R-:W-:Y:S01]  /*70b0*/  LOP3.LUT R57, R72, 0xffffe000, RZ, 0xc0, !PT ;  /* 0xffffe00048397812 */ /* 0x000fe200078ec0ff */
[C---:B------:R-:W-:Y:S01]  /*70c0*/  FMUL R24, R46.reuse, R28 ;  /* 0x0000001c2e187220 */ /* 0x040fe20000400000 */
[----:B------:R-:W-:Y:S01]  /*70d0*/  F2FP.TF32.F32.PACK_B R20, R20 ;  /* 0x00000014ff14723e */ /* 0x000fe200024050ff */
[----:B------:R1:W-:Y:S01]  /*70e0*/  STS.128 [R124+0x400], R16 ;  /* 0x000400107c007388 */ /* 0x0003e20000000c00 */
[----:B------:R-:W-:Y:S01]  /*70f0*/  FMUL R25, R46, R29 ;  /* 0x0000001d2e197220 */ /* 0x000fe20000400000 */
[----:B------:R-:W-:Y:S01]  /*7100*/  LOP3.LUT R51, R74, 0xffffe000, RZ, 0xc0, !PT ;  /* 0xffffe0004a337812 */ /* 0x000fe200078ec0ff */
[C---:B------:R-:W-:Y:S01]  /*7110*/  FMUL R26, R46.reuse, R30 ;  /* 0x0000001e2e1a7220 */ /* 0x040fe20000400000 */
[----:B------:R-:W-:Y:S01]  /*7120*/  LOP3.LUT R50, R75, 0xffffe000, RZ, 0xc0, !PT ;  /* 0xffffe0004b327812 */ /* 0x000fe200078ec0ff */
[----:B------:R-:W-:Y:S01]  /*7130*/  FMUL R31, R46, R31 ;  /* 0x0000001f2e1f7220 */ /* 0x000fe20000400000 */
[----:B------:R-:W-:Y:S01]  /*7140*/  F2FP.TF32.F32.PACK_B R21, R21 ;  /* 0x00000015ff15723e */ /* 0x000fe200024050ff */
[C---:B------:R-:W-:Y:S01]  /*7150*/  FFMA R24, R49.reuse, R57, R24 ;  /* 0x0000003931187223 */ /* 0x040fe20000000018 */
[----:B------:R-:W-:Y:S01]  /*7160*/  F2FP.TF32.F32.PACK_B R22, R22 ;  /* 0x00000016ff16723e */ /* 0x000fe200024050ff */
[C---:B------:R-:W-:Y:S01]  /*7170*/  FFMA R25, R49.reuse, R56, R25 ;  /* 0x0000003831197223 */ /* 0x040fe20000000019 */
[----:B------:R-:W-:Y:S01]  /*7180*/  F2FP.TF32.F32.PACK_B R23, R23 ;  /* 0x00000017ff17723e */ /* 0x000fe200024050ff */
[C---:B------:R-:W-:Y:S01]  /*7190*/  FFMA R26, R49.reuse, R51, R26 ;  /* 0x00000033311a7223 */ /* 0x040fe2000000001a */
[----:B------:R-:W-:Y:S01]  /*71a0*/  FFMA R27, R49, R50, R31 ;  /* 0x00000032311b7223 */ /* 0x000fe2000000001f */
[----:B------:R-:W-:Y:S01]  /*71b0*/  LOP3.LUT R51, R76, 0xffffe000, RZ, 0xc0, !PT ;  /* 0xffffe0004c337812 */ /* 0x000fe200078ec0ff */
[C---:B------:R-:W-:Y:S01]  /*71c0*/  FMUL R28, R46.reuse, R32 ;  /* 0x000000202e1c7220 */ /* 0x040fe20000400000 */
[----:B------:R1:W-:Y:S01]  /*71d0*/  STS.128 [R123+0x400], R20 ;  /* 0x000400147b007388 */ /* 0x0003e20000000c00 */
[----:B------:R-:W-:Y:S01]  /*71e0*/  LOP3.LUT R56, R77, 0xffffe000, RZ, 0xc0, !PT ;  /* 0xffffe0004d387812 */ /* 0x000fe200078ec0ff */
        /* <DEDUP_REMOVED lines=11> */
[----:B------:R-:W-:Y:S01]  /*72a0*/  F2FP.TF32.F32.PACK_B R27, R27 ;  /* 0x0000001bff1b723e */ /* 0x000fe200024050ff */
[----:B------:R-:W-:Y:S01]  /*72b0*/  FFMA R31, R49, R50, R35 ;  /* 0x00000032311f7223 */ /* 0x000fe20000000023 */
[----:B------:R-:W-:Y:S02]  /*72c0*/  F2FP.TF32.F32.PACK_B R28, R28 ;  /* 0x0000001cff1c723e */ /* 0x000fe400024050ff */
[----:B------:R-:W-:Y:S01]  /*72d0*/  F2FP.TF32.F32.PACK_B R29, R29 ;  /* 0x0000001dff1d723e */ /* 0x000fe200024050ff */
[----:B------:R1:W-:Y:S01]  /*72e0*/  STS.128 [R122+0x400], R24 ;  /* 0x000400187a007388 */ /* 0x0003e20000000c00 */
[----:B------:R-:W-:Y:S02]  /*72f0*/  F2FP.TF32.F32.PACK_B R30, R30 ;  /* 0x0000001eff1e723e */ /* 0x000fe400024050ff */
[----:B------:R-:W-:Y:S05]  /*7300*/  F2FP.TF32.F32.PACK_B R31, R31 ;  /* 0x0000001fff1f723e */ /* 0x000fea00024050ff */
[----:B------:R1:W-:Y:S01]  /*7310*/  STS.128 [R121+0x400], R28 ;  /* 0x0004001c79007388 */ /* 0x0003e20000000c00 */
[----:B------:R-:W-:Y:S01]  /*7320*/  @!PT LDS RZ, [RZ] ;  /* 0x00000000fffff984 */ /* 0x000fe20000000800 */
[----:B------:R-:W-:Y:S01]  /*7330*/  @!PT LDS RZ, [RZ] ;  /* 0x00000000fffff984 */ /* 0x000fe20000000800 */
[----:B------:R-:W-:Y:S01]  /*7340*/  @!PT LDS RZ, [RZ] ;  /* 0x00000000fffff984 */ /* 0x000fe20000000800 */
[----:B------:R-:W-:Y:S01]  /*7350*/  @!PT LDS RZ, [RZ] ;  /* 0x00000000fffff984 */ /* 0x000fe20000000800 */
[----:B------:R2:W-:Y:S07]  /*7360*/  MEMBAR.ALL.CTA ;  /* 0x0000000000007992 */ /* 0x0005ee0000008000 */
[----:B--2---:R-:W2:Y:S02]  /*7370*/  FENCE.VIEW.ASYNC.S ;  /* 0x00000000000073c6 */ /* 0x004ea40000000000 */
[----:B--2---:R-:W-:Y:S06]  /*7380*/  BAR.SYNC.DEFER_BLOCKING 0x1, 0x80 ;  /* 0x0042000000007b1d */ /* 0x004fec0000010000 */
[----:B------:R-:W-:Y:S05]  /*7390*/  @P0 BRA `(.L_x_120) ;  /* 0x0000000000280947 */ /* 0x000fea0003800000 */
[----:B------:R-:W-:Y:S02]  /*73a0*/  UIADD3 UR4, UPT, UPT, UR48, 0x400, URZ ;  /* 0x0000040030047890 */ /* 0x000fe4000fffe0ff */
[----:B------:R-:W-:Y:S01]  /*73b0*/  UIADD3 UR6, UP0, UPT, UR52, 0x680, URZ ;  /* 0x0000068034067890 */ /* 0x000fe2000ff1e0ff */
[----:B------:R-:W-:Y:S03]  /*73c0*/  UMOV UR43, UR36 ;  /* 0x00000024002b7c82 */ /* 0x000fe60008000000 */
[----:B------:R-:W-:Y:S01]  /*73d0*/  MOV R111, UR4 ;  /* 0x00000004006f7c02 */ /* 0x000fe20008000f00 */
[----:B------:R-:W-:Y:S03]  /*73e0*/  UIADD3.X UR7, UPT, UPT, URZ, UR53, URZ, UP0, !UPT ;  /* 0x00000035ff077290 */ /* 0x000fe600087fe4ff */
[----:B------:R-:W-:Y:S11]  /*73f0*/  R2UR UR40, R111 ;  /* 0x000000006f2872ca */ /* 0x000ff600000e0000 */
[----:B------:R-:W-:Y:S02]  /*7400*/  @!UPT UIADD3 URZ, UPT, UPT, URZ, URZ, URZ ;  /* 0x000000fffffff290 */ /* 0x000fe4000fffe0ff */
[----:B------:R2:W-:Y:S01]  /*7410*/  UTMASTG.3D [UR40], [UR6] ;  /* 0x00000028060073b5 */ /* 0x0005e20008010000 */
[----:B------:R0:W-:Y:S01]  /*7420*/  UTMACMDFLUSH ;  /* 0x00000000000079b7 */ /* 0x0001e20000000000 */
[----:B--2---:R-:W-:Y:S04]  /*7430*/  DEPBAR.LE SB0, 0x1 ;  /* 0x000080400000791a */ /* 0x004fe80000000000 */
.L_x_120:
[----:B------:R-:W-:Y:S05]  /*7440*/  BSYNC.RECONVERGENT B0 ;  /* 0x0000000000007941 */ /* 0x000fea0003800200 */
.L_x_119:
[----:B------:R-:W-:Y:S01]  /*7450*/  BAR.SYNC.DEFER_BLOCKING 0x1, 0x80 ;  /* 0x0042000000007b1d */ /* 0x000fe20000010000 */
[----:B------:R-:W-:Y:S01]  /*7460*/  ISETP.NE.AND P1, PT, R126, RZ, PT ;  /* 0x000000ff7e00720c */ /* 0x000fe20003f25270 */
[----:B------:R-:W-:Y:S01]  /*7470*/  UISETP.NE.AND UP0, UPT, UR49, URZ, UPT ;  /* 0x000000ff3100728c */ /* 0x000fe2000bf05270 */
[----:B------:R-:W-:Y:S11]  /*7480*/  LEA R3, R62, UR48, 0x3 ;  /* 0x000000303e037c11 */ /* 0x000ff6000f8e18ff */
[----:B------:R-:W-:Y:S01]  /*7490*/  @P1 SHF.L.U32 R2, RZ, 0x1f, RZ ;  /* 0x0000001fff021819 */ /* 0x000fe200000006ff */
[----:B------:R-:W-:Y:S06]  /*74a0*/  BRA.U !UP0, `(.L_x_121) ;  /* 0x0000000108247547 */ /* 0x000fec000b800000 */
[----:B-1----:R-:W-:Y:S01]  /*74b0*/  IMAD.U32 R5, RZ, RZ, UR51 ;  /* 0x00000033ff057e24 */ /* 0x002fe2000f8e00ff */
[----:B------:R-:W-:Y:S01]  /*74c0*/  MOV R0, UR37 ;  /* 0x0000002500007c02 */ /* 0x000fe20008000f00 */
[----:B------:R-:W-:Y:S03]  /*74d0*/  UIADD3 UR51, UPT, UPT, UR51, 0x1, URZ ;  /* 0x0000000133337890 */ /* 0x000fe6000fffe0ff */
[----:B------:R-:W-:Y:S01]  /*74e0*/  @P1 LEA R5, R5, UR48, 0x3 ;  /* 0x0000003005051c11 */ /* 0x000fe2000f8e18ff */
[----:B------:R-:W-:Y:S04]  /*74f0*/  UISETP.NE.AND UP0, UPT, UR51, 0x4, UPT ;  /* 0x000000043300788c */ /* 0x000fe8000bf05270 */
[----:B------:R-:W-:Y:S01]  /*7500*/  @P1 VIADD R5, R5, 0x70 ;  /* 0x0000007005051836 */ /* 0x000fe20000000000 */
[----:B------:R-:W-:Y:S04]  /*7510*/  USEL UR51, UR51, URZ, UP0 ;  /* 0x000000ff33337287 */ /* 0x000fe80008000000 */
[----:B------:R-:W-:Y:S04]  /*7520*/  @P1 PRMT R0, R0, 0x654, R5 ;  /* 0x0000065400001816 */ /* 0x000fe80000000005 */
[----:B------:R2:W-:Y:S04]  /*7530*/  @P1 SYNCS.ARRIVE.TRANS64.RED.A1T0 RZ, [R0+URZ], RZ ;  /* 0x000000ff00ff19a7 */ /* 0x0005e800081004ff */
.L_x_121:
[----:B------:R-:W4:Y:S01]  /*7540*/  @P1 SYNCS.PHASECHK.TRANS64.TRYWAIT P0, [R3+URZ+0x50], R2 ;  /* 0x00005002030015a7 */ /* 0x000f2200080011ff */
[----:B------:R-:W-:Y:S01]  /*7550*/  BSSY B1, `(.L_x_122) ;  /* 0x000001f000017945 */ /* 0x000fe20003800000 */
[----:B----4-:R-:W-:Y:S03]  /*7560*/  @P1 SEL R131, RZ, 0x1, !P0 ;  /* 0x00000001ff831807 */ /* 0x010fe60004000000 */
[----:B------:R-:W-:Y:S05]  /*7570*/  @!P1 BRA `(.L_x_123) ;  /* 0x0000000000709947 */ /* 0x000fea0003800000 */
[----:B------:R-:W-:Y:S01]  /*7580*/  ISETP.NE.AND P1, PT, R132, RZ, PT ;  /* 0x000000ff8400720c */ /* 0x000fe20003f25270 */
[----:B------:R-:W-:Y:S01]  /*7590*/  BSSY B0, `(.L_x_124) ;  /* 0x000000b000007945 */ /* 0x000fe20003800000 */
[----:B------:R-:W-:Y:S11]  /*75a0*/  ISETP.NE.AND P0, PT, R131, RZ, PT ;  /* 0x000000ff8300720c */ /* 0x000ff60003f05270 */
[----:B-1----:R-:W-:Y:S05]  /*75b0*/  @P1 IMAD R6, R62, 0x4000, R129 ;  /* 0x000040003e061824 */ /* 0x002fea00078e0281 */
[----:B--2---:R-:W-:Y:S04]  /*75c0*/  @P1 IADD3 R0, PT, PT, R6, UR48, RZ ;  /* 0x0000003006001c10 */ /* 0x004fe8000fffe0ff */
[----:B------:R-:W-:Y:S01]  /*75d0*/  @P1 IADD3 R4, PT, PT, R61, R0, RZ ;  /* 0x000000003d041210 */ /* 0x000fe20007ffe0ff */
[--C-:B------:R-:W-:Y:S02]  /*75e0*/  @P1 IMAD.IADD R2, R59, 0x1, R0.reuse ;  /* 0x000000013b021824 */ /* 0x100fe400078e0200 */
[----:B------:R-:W-:Y:S01]  /*75f0*/  @P1 IMAD.IADD R5, R63, 0x1, R0 ;  /* 0x000000013f051824 */ /* 0x000fe200078e0200 */
[----:B------:R-:W-:Y:S06]  /*7600*/  @P0 BRA `(.L_x_125) ;  /* 0x00000000000c0947 */ /* 0x000fec0003800000 */
[----:B------:R-:W-:Y:S04]  /*7610*/  SHF.L.U32 R0, RZ, 0x1f, RZ ;  /* 0x0000001fff007819 */ /* 0x000fe800000006ff */
[----:B------:R-:W1:Y:S02]  /*7620*/  SYNCS.PHASECHK.TRANS64.TRYWAIT P0, [R3+URZ+0x50], R0 ;  /* 0x00005000030075a7 */ /* 0x000e6400080011ff */
[----:B-1----:R-:W-:Y:S05]  /*7630*/  @!P0 BRA `(.L_x_126) ;  /* 0x0000007000b88947 */ /* 0x002fea0003800000 */
.L_x_125:
[----:B------:R-:W-:Y:S05]  /*7640*/  BSYNC B0 ;  /* 0x0000000000007941 */ /* 0x000fea0003800000 */
.L_x_124:
[----:B------:R-:W-:Y:S01]  /*7650*/  ISETP.NE.AND P0, PT, R132, RZ, PT ;  /* 0x000000ff8400720c */ /* 0x000fe20003f05270 */
[----:B------:R-:W-:Y:S11]  /*7660*/  VIADD R62, R62, 0x1 ;  /* 0x000000013e3e7836 */ /* 0x000ff60000000000 */
[----:B------:R-:W-:Y:S01]  /*7670*/  @!UPT UIADD3 URZ, UPT, UPT, URZ, URZ, URZ ;  /* 0x000000fffffff290 */ /* 0x000fe2000fffe0ff */
[----:B------:R4:W2:Y:S01]  /*7680*/  @P0 LDS.128 R92, [R6+UR48+0x400] ;  /* 0x00040030065c0984 */ /* 0x0008a20008000c00 */
[--C-:B-1----:R-:W-:Y:S01]  /*7690*/  @P0 IMAD.IADD R0, R61, 0x1, R2.reuse ;  /* 0x000000013d000824 */ /* 0x102fe200078e0202 */
[C---:B------:R-:W-:Y:S01]  /*76a0*/  @P0 IADD3 R3, PT, PT, R63.reuse, R4, RZ ;  /* 0x000000043f030210 */ /* 0x040fe20007ffe0ff */
[C---:B------:R-:W-:Y:S01]  /*76b0*/  @P0 IMAD.IADD R7, R63.reuse, 0x1, R2 ;  /* 0x000000013f070824 */ /* 0x040fe200078e0202 */
[----:B------:R4:W1:Y:S02]  /*76c0*/  @P0 LDS.128 R88, [R5+0x400] ;  /* 0x0004000005580984 */ /* 0x0008640000000c00 */
[----:B------:R-:W-:Y:S02]  /*76d0*/  @P0 IADD3 R8, PT, PT, R63, R0, RZ ;  /* 0x000000003f080210 */ /* 0x000fe40007ffe0ff */
[----:B------:R4:W1:Y:S04]  /*76e0*/  @P0 LDS.128 R84, [R4+0x400] ;  /* 0x0004000004540984 */ /* 0x0008680000000c00 */
[----:B------:R4:W1:Y:S04]  /*76f0*/  @P0 LDS.128 R80, [R3+0x400] ;  /* 0x0004000003500984 */ /* 0x0008680000000c00 */
[----:B------:R4:W1:Y:S04]  /*7700*/  @P0 LDS.128 R64, [R2+0x400] ;  /* 0x0004000002400984 */ /* 0x0008680000000c00 */
[----:B------:R4:W1:Y:S04]  /*7710*/  @P0 LDS.128 R68, [R7+0x400] ;  /* 0x0004000007440984 */ /* 0x0008680000000c00 */
[----:B------:R4:W1:Y:S04]  /*7720*/  @P0 LDS.128 R72, [R0+0x400] ;  /* 0x0004000000480984 */ /* 0x0008680000000c00 */
[----:B------:R4:W1:Y:S02]  /*7730*/  @P0 LDS.128 R76, [R8+0x400] ;  /* 0x00040000084c0984 */ /* 0x0008640000000c00 */
.L_x_123:
[----:B------:R-:W-:Y:S05]  /*7740*/  BSYNC B1 ;  /* 0x0000000000017941 */ /* 0x000fea0003800000 */
.L_x_122:
[----:B----4-:R-:W-:Y:S05]  /*7750*/  VIADD R3, R48, 0x20 ;  /* 0x0000002030037836 */ /* 0x010fea0000000000 */
[----:B------:R-:W-:Y:S04]  /*7760*/  SHF.R.U32.HI R3, RZ, 0x15, R3 ;  /* 0x00000015ff037819 */ /* 0x000fe80000011603 */
[----:B------:R-:W-:Y:S11]  /*7770*/  LOP3.LUT P0, RZ, R3, 0x3, R110, 0x48, !PT ;  /* 0x0000000303ff7812 */ /* 0x000ff6000780486e */
[----:B------:R-:W-:Y:S02]  /*7780*/  @!UPT UIADD3 URZ, UPT, UPT, URZ, URZ, URZ ;  /* 0x000000fffffff290 */ /* 0x000fe4000fffe0ff */
[----:B------:R-:W-:Y:S05]  /*7790*/  @!P0 BRA `(.L_x_127) ;  /* 0x0000000000408947 */ /* 0x000fea0003800000 */
[----:B------:R-:W4:Y:S01]  /*77a0*/  LDCU.64 UR8, c[0x4][0x70] ;  /* 0x01000e00ff0877ac */ /* 0x000f220008000a00 */
[----:B------:R-:W-:Y:S01]  /*77b0*/  MOV R3, 0x0 ;  /* 0x0000000000037802 */ /* 0x000fe20000000f00 */
[----:B-1----:R-:W-:Y:S02]  /*77c0*/  HFMA2 R12, -RZ, RZ, 0, 5.9604644775390625e-08 ;  /* 0x00000001ff0c7431 */ /* 0x002fe400000001ff */
        /* <DEDUP_REMOVED lines=13> */
.L_x_127:
[----:B--2---:R-:W-:Y:S01]  /*78a0*/  LOP3.LUT R50, R92, 0xffffe000, RZ, 0xc0, !PT ;  /* 0xffffe0005c327812 */ /* 0x004fe200078ec0ff */
[----:B------:R-:W-:Y:S05]  /*78b0*/  WARPSYNC.ALL ;  /* 0x0000000000007948 */ /* 0x000fea0003800000 */
[----:B------:R-:W-:Y:S01]  /*78c0*/  R2UR UR4, R48 ;  /* 0x00000000300472ca */ /* 0x000fe200000e0000 */
[----:B------:R-:W-:Y:S01]  /*78d0*/  IMAD.U32 R134, RZ, RZ, UR51 ;  /* 0x00000033ff867e24 */ /* 0x000fe2000f8e00ff */
[----:B------:R-:W-:Y:S01]  /*78e0*/  LOP3.LUT R56, R94, 0xffffe000, RZ, 0xc0, !PT ;  /* 0xffffe0005e387812 */ /* 0x000fe200078ec0ff */
[----:B------:R-:W-:Y:S01]  /*78f0*/  IMAD.U32 R133, RZ, RZ, UR37 ;  /* 0x00000025ff857e24 */ /* 0x000fe2000f8e00ff */
[----:B------:R-:W-:Y:S01]  /*7900*/  LOP3.LUT R58, R95, 0xffffe000, RZ, 0xc0, !PT ;  /* 0xffffe0005f3a7812 */ /* 0x000fe200078ec0ff */
[----:B------:R-:W-:Y:S01]  /*7910*/  BSSY.RECONVERGENT B0, `(.L_x_128) ;  /* 0x000009f000007945 */ /* 0x000fe20003800200 */
[----:B-1----:R-:W-:Y:S02]  /*7920*/  LOP3.LUT R51, R88, 0xffffe000, RZ, 0xc0, !PT ;  /* 0xffffe00058337812 */ /* 0x002fe400078ec0ff */
[----:B------:R-:W-:Y:S02]  /*7930*/  LOP3.LUT R60, R89, 0xffffe000, RZ, 0xc0, !PT ;  /* 0xffffe000593c7812 */ /* 0x000fe400078ec0ff */
[----:B------:R-:W-:Y:S02]  /*7940*/  LOP3.LUT R57, R86, 0xffffe000, RZ, 0xc0, !PT ;  /* 0xffffe00056397812 */ /* 0x000fe400078ec0ff */
[----:B------:R-:W-:Y:S01]  /*7950*/  ISETP.NE.AND P6, PT, R126, RZ, PT ;  /* 0x000000ff7e00720c */ /* 0x000fe20003fc5270 */
[----:B------:R-:W1:Y:S01]  /*7960*/  LDTM.x32 R4, tmem[UR4+0x20] ;  /* 0x00002004000479ee */ /* 0x000e6200082c0000 */
[----:B------:R-:W-:Y:S11]  /*7970*/  ISETP.NE.AND P0, PT, R117, RZ, PT ;  /* 0x000000ff7500720c */ /* 0x000ff60003f05270 */
[----:B------:R-:W-:Y:S02]  /*7980*/  @P6 LEA R134, R134, UR48, 0x3 ;  /* 0x0000003086866c11 */ /* 0x000fe4000f8e18ff */
[----:B------:R-:W-:Y:S03]  /*7990*/  @P6 SHF.L.U32 R135, RZ, 0x1f, RZ ;  /* 0x0000001fff876819 */ /* 0x000fe600000006ff */
[----:B------:R-:W-:Y:S05]  /*79a0*/  @P6 VIADD R134, R134, 0x70 ;  /* 0x0000007086866836 */ /* 0x000fea0000000000 */
[----:B------:R-:W-:Y:S02]  /*79b0*/  @P6 PRMT R133, R133, 0x654, R134 ;  /* 0x0000065485856816 */ /* 0x000fe40000000086 */
[----:B------:R-:W-:Y:S01]  /*79c0*/  LEA R134, R62, UR48, 0x3 ;  /* 0x000000303e867c11 */ /* 0x000fe2000f8e18ff */
[C---:B-1----:R-:W-:Y:S01]  /*79d0*/  FMUL R0, R46.reuse, R4 ;  /* 0x000000042e007220 */ /* 0x042fe20000400000 */
[C---:B------:R-:W-:Y:S01]  /*79e0*/  FMUL R2, R46.reuse, R5 ;  /* 0x000000052e027220 */ /* 0x040fe20000400000 */
[C---:B------:R-:W-:Y:S01]  /*79f0*/  FMUL R3, R46.reuse, R6 ;  /* 0x000000062e037220 */ /* 0x040fe20000400000 */
[C---:B------:R-:W-:Y:S01]  /*7a00*/  FMUL R7, R46.reuse, R7 ;  /* 0x000000072e077220 */ /* 0x040fe20000400000 */
[----:B------:R-:W-:Y:S01]  /*7a10*/  FFMA R52, R49, R50, R0 ;  /* 0x0000003231347223 */ /* 0x000fe20000000000 */
[----:B------:R-:W-:Y:S01]  /*7a20*/  LOP3.LUT R50, R93, 0xffffe000, RZ, 0xc0, !PT ;  /* 0xffffe0005d327812 */ /* 0x000fe200078ec0ff */
[C---:B------:R-:W-:Y:S01]  /*7a30*/  FMUL R4, R46.reuse, R8 ;  /* 0x000000082e047220 */ /* 0x040fe20000400000 */
[C---:B------:R-:W-:Y:S01]  /*7a40*/  FMUL R5, R46.reuse, R9 ;  /* 0x000000092e057220 */ /* 0x040fe20000400000 */
[----:B------:R-:W-:Y:S01]  /*7a50*/  FMUL R6, R46, R10 ;  /* 0x0000000a2e067220 */ /* 0x000fe20000400000 */
[----:B------:R-:W-:Y:S01]  /*7a60*/  F2FP.TF32.F32.PACK_B R52, R52 ;  /* 0x00000034ff34723e */ /* 0x000fe200024050ff */
[C---:B------:R-:W-:Y:S01]  /*7a70*/  FFMA R53, R49.reuse, R50, R2 ;  /* 0x0000003231357223 */ /* 0x040fe20000000002 */
[----:B------:R-:W-:Y:S01]  /*7a80*/  LOP3.LUT R50, R90, 0xffffe000, RZ, 0xc0, !PT ;  /* 0xffffe0005a327812 */ /* 0x000fe200078ec0ff */
[----:B------:R-:W-:Y:S01]  /*7a90*/  FFMA R54, R49, R56, R3 ;  /* 0x0000003831367223 */ /* 0x000fe20000000003 */
[----:B------:R-:W-:Y:S01]  /*7aa0*/  LOP3.LUT R56, R91, 0xffffe000, RZ, 0xc0, !PT ;  /* 0xffffe0005b387812 */ /* 0x000fe200078ec0ff */
[C---:B------:R-:W-:Y:S01]  /*7ab0*/  FFMA R55, R49.reuse, R58, R7 ;  /* 0x0000003a31377223 */ /* 0x040fe20000000007 */
[----:B------:R-:W-:Y:S01]  /*7ac0*/  F2FP.TF32.F32.PACK_B R53, R53 ;  /* 0x00000035ff35723e */ /* 0x000fe200024050ff */
[----:B------:R-:W-:Y:S01]  /*7ad0*/  FMUL R11, R46, R11 ;  /* 0x0000000b2e0b7220 */ /* 0x000fe20000400000 */
[----:B------:R-:W-:Y:S01]  /*7ae0*/  F2FP.TF32.F32.PACK_B R54, R54 ;  /* 0x00000036ff36723e */ /* 0x000fe200024050ff */
[C---:B------:R-:W-:Y:S01]  /*7af0*/  FFMA R4, R49.reuse, R51, R4 ;  /* 0x0000003331047223 */ /* 0x040fe20000000004 */
[----:B------:R-:W-:Y:S01]  /*7b00*/  F2FP.TF32.F32.PACK_B R55, R55 ;  /* 0x00000037ff37723e */ /* 0x000fe200024050ff */
        /* <DEDUP_REMOVED lines=8> */
[----:B------:R1:W-:Y:S01]  /*7b90*/  STS.128 [R129+UR48+0x4400], R52 ;  /* 0x0044003481007988 */ /* 0x0003e20008000c30 */
[----:B------:R-:W-:Y:S01]  /*7ba0*/  F2FP.TF32.F32.PACK_B R5, R5 ;  /* 0x00000005ff05723e */ /* 0x000fe200024050ff */
[C---:B------:R-:W-:Y:S01]  /*7bb0*/  FMUL R9, R46.reuse, R13 ;  /* 0x0000000d2e097220 */ /* 0x040fe20000400000 */
[----:B------:R-:W-:Y:S01]  /*7bc0*/  F2FP.TF32.F32.PACK_B R6, R6 ;  /* 0x00000006ff06723e */ /* 0x000fe200024050ff */
[C---:B------:R-:W-:Y:S01]  /*7bd0*/  FMUL R10, R46.reuse, R14 ;  /* 0x0000000e2e0a7220 */ /* 0x040fe20000400000 */
[----:B------:R-:W-:Y:S01]  /*7be0*/  F2FP.TF32.F32.PACK_B R7, R7 ;  /* 0x00000007ff07723e */ /* 0x000fe200024050ff */
[----:B------:R-:W-:Y:S01]  /*7bf0*/  FMUL R15, R46, R15 ;  /* 0x0000000f2e0f7220 */ /* 0x000fe20000400000 */
[----:B------:R-:W-:Y:S01]  /*7c00*/  LOP3.LUT R56, R81, 0xffffe000, RZ, 0xc0, !PT ;  /* 0xffffe00051387812 */ /* 0x000fe200078ec0ff */
[C---:B------:R-:W-:Y:S01]  /*7c10*/  FFMA R8, R49.reuse, R51, R8 ;  /* 0x0000003331087223 */ /* 0x040fe20000000008 */
[----:B------:R-:W-:Y:S01]  /*7c20*/  LOP3.LUT R51, R80, 0xffffe000, RZ, 0xc0, !PT ;  /* 0xffffe00050337812 */ /* 0x000fe200078ec0ff */
[----:B------:R-:W-:Y:S01]  /*7c30*/  FFMA R9, R49, R58, R9 ;  /* 0x0000003a31097223 */ /* 0x000fe20000000009 */
[----:B------:R-:W-:Y:S01]  /*7c40*/  LOP3.LUT R58, R83, 0xffffe000, RZ, 0xc0, !PT ;  /* 0xffffe000533a7812 */ /* 0x000fe200078ec0ff */
[C---:B------:R-:W-:Y:S01]  /*7c50*/  FFMA R10, R49.reuse, R57, R10 ;  /* 0x00000039310a7223 */ /* 0x040fe2000000000a */
[----:B------:R-:W-:Y:S01]  /*7c60*/  LOP3.LUT R57, R82, 0xffffe000, RZ, 0xc0, !PT ;  /* 0xffffe00052397812 */ /* 0x000fe200078ec0ff */
[C---:B------:R-:W-:Y:S01]  /*7c70*/  FFMA R11, R49.reuse, R50, R15 ;  /* 0x00000032310b7223 */ /* 0x040fe2000000000f */
[----:B------:R-:W-:Y:S01]  /*7c80*/  LOP3.LUT R50, R64, 0xffffe000, RZ, 0xc0, !PT ;  /* 0xffffe00040327812 */ /* 0x000fe200078ec0ff */
[C---:B------:R-:W-:Y:S01]  /*7c90*/  FMUL R12, R46.reuse, R16 ;  /* 0x000000102e0c7220 */ /* 0x040fe20000400000 */
[----:B------:R-:W-:Y:S01]  /*7ca0*/  F2FP.TF32.F32.PACK_B R8, R8 ;  /* 0x00000008ff08723e */ /* 0x000fe200024050ff */
[C---:B------:R-:W-:Y:S01]  /*7cb0*/  FMUL R13, R46.reuse, R17 ;  /* 0x000000112e0d7220 */ /* 0x040fe20000400000 */
[----:B------:R-:W-:Y:S01]  /*7cc0*/  F2FP.TF32.F32.PACK_B R9, R9 ;  /* 0x00000009ff09723e */ /* 0x000fe200024050ff */
[----:B------:R1:W-:Y:S01]  /*7cd0*/  STS.128 [R128+0x4400], R4 ;  /* 0x0044000480007388 */ /* 0x0003e20000000c00 */
[----:B------:R-:W-:Y:S01]  /*7ce0*/  F2FP.TF32.F32.PACK_B R10, R10 ;  /* 0x0000000aff0a723e */ /* 0x000fe200024050ff */
[C---:B------:R-:W-:Y:S01]  /*7cf0*/  FMUL R14, R46.reuse, R18 ;  /* 0x000000122e0e7220 */ /* 0x040fe20000400000 */
[----:B------:R-:W-:Y:S01]  /*7d00*/  F2FP.TF32.F32.PACK_B R11, R11 ;  /* 0x0000000bff0b723e */ /* 0x000fe200024050ff */
[----:B------:R-:W-:Y:S01]  /*7d10*/  FMUL R19, R46, R19 ;  /* 0x000000132e137220 */ /* 0x000fe20000400000 */
[C---:B------:R-:W-:Y:S01]  /*7d20*/  FFMA R12, R49.reuse, R51, R12 ;  /* 0x00000033310c7223 */ /* 0x040fe2000000000c */
[----:B------:R-:W-:Y:S01]  /*7d30*/  LOP3.LUT R51, R66, 0xffffe000, RZ, 0xc0, !PT ;  /* 0xffffe00042337812 */ /* 0x000fe200078ec0ff */
[C---:B------:R-:W-:Y:S01]  /*7d40*/  FMUL R16, R46.reuse, R20 ;  /* 0x000000142e107220 */ /* 0x040fe20000400000 */
[----:B------:R-:W-:Y:S01]  /*7d50*/  FFMA R13, R49, R56, R13 ;  /* 0x00000038310d7223 */ /* 0x000fe2000000000d */
[----:B------:R-:W-:Y:S01]  /*7d60*/  LOP3.LUT R56, R67, 0xffffe000, RZ, 0xc0, !PT ;  /* 0xffffe00043387812 */ /* 0x000fe200078ec0ff */
[C---:B------:R-:W-:Y:S01]  /*7d70*/  FFMA R14, R49.reuse, R57, R14 ;  /* 0x00000039310e7223 */ /* 0x040fe2000000000e */
[----:B------:R-:W-:Y:S01]  /*7d80*/  F2FP.TF32.F32.PACK_B R12, R12 ;  /* 0x0000000cff0c723e */ /* 0x000fe200024050ff */
        /* <DEDUP_REMOVED lines=8> */
[----:B------:R-:W-:Y:S01]  /*7e10*/  FMUL R18, R46, R22 ;  /* 0x000000162e127220 */ /* 0x000fe20000400000 */
[----:B------:R-:W-:Y:S01]  /*7e20*/  LOP3.LUT R57, R68, 0xffffe000, RZ, 0xc0, !PT ;  /* 0xffffe00044397812 */ /* 0x000fe200078ec0ff */
[----:B------:R-:W-:Y:S01]  /*7e30*/  FMUL R23, R46, R23 ;  /* 0x000000172e177220 */ /* 0x000fe20000400000 */
[----:B------:R-:W-:Y:S01]  /*7e40*/  LOP3.LUT R58, R69, 0xffffe000, RZ, 0xc0, !PT ;  /* 0xffffe000453a7812 */ /* 0x000fe200078ec0ff */
[----:B------:R1:W-:Y:S01]  /*7e50*/  STS.128 [R125+0x4400], R12 ;  /* 0x0044000c7d007388 */ /* 0x0003e20000000c00 */
[----:B------:R-:W-:Y:S01]  /*7e60*/  F2FP.TF32.F32.PACK_B R16, R16 ;  /* 0x00000010ff10723e */ /* 0x000fe200024050ff */
[C---:B------:R-:W-:Y:S01]  /*7e70*/  FFMA R17, R49.reuse, R50, R17 ;  /* 0x0000003231117223 */ /* 0x040fe20000000011 */
[----:B------:R-:W-:Y:S01]  /*7e80*/  LOP3.LUT R50, R70, 0xffffe000, RZ, 0xc0, !PT ;  /* 0xffffe00046327812 */ /* 0x000fe200078ec0ff */
[C---:B------:R-:W-:Y:S01]  /*7e90*/  FFMA R18, R49.reuse, R51, R18 ;  /* 0x0000003331127223 */ /* 0x040fe20000000012 */
[----:B------:R-:W-:Y:S01]  /*7ea0*/  LOP3.LUT R51, R72, 0xffffe000, RZ, 0xc0, !PT ;  /* 0xffffe00048337812 */ /* 0x000fe200078ec0ff */
[----:B------:R-:W-:Y:S01]  /*7eb0*/  FFMA R19, R49, R56, R23 ;  /* 0x0000003831137223 */ /* 0x000fe20000000017 */
[----:B------:R-:W-:Y:S01]  /*7ec0*/  LOP3.LUT R56, R71, 0xffffe000, RZ, 0xc0, !PT ;  /* 0xffffe00047387812 */ /* 0x000fe200078ec0ff */
[C---:B------:R-:W-:Y:S01]  /*7ed0*/  FMUL R20, R46.reuse, R24 ;  /* 0x000000182e147220 */ /* 0x040fe20000400000 */
[C---:B------:R-:W-:Y:S01]  /*7ee0*/  FMUL R21, R46.reuse, R25 ;  /* 0x000000192e157220 */ /* 0x040fe20000400000 */
[C---:B------:R-:W-:Y:S01]  /*7ef0*/  FMUL R22, R46.reuse, R26 ;  /* 0x0000001a2e167220 */ /* 0x040fe20000400000 */
[C---:B------:R-:W-:Y:S01]  /*7f00*/  FMUL R27, R46.reuse, R27 ;  /* 0x0000001b2e1b7220 */ /* 0x040fe20000400000 */
[----:B------:R-:W-:Y:S01]  /*7f10*/  F2FP.TF32.F32.PACK_B R17, R17 ;  /* 0x00000011ff11723e */ /* 0x000fe200024050ff */
[C---:B------:R-:W-:Y:S01]  /*7f20*/  FFMA R20, R49.reuse, R57, R20 ;  /* 0x0000003931147223 */ /* 0x040fe20000000014 */
[----:B------:R-:W-:Y:S01]  /*7f30*/  F2FP.TF32.F32.PACK_B R18, R18 ;  /* 0x00000012ff12723e */ /* 0x000fe200024050ff */
[C---:B------:R-:W-:Y:S01]  /*7f40*/  FFMA R21, R49.reuse, R58, R21 ;  /* 0x0000003a31157223 */ /* 0x040fe20000000015 */
[----:B------:R-:W-:Y:S01]  /*7f50*/  F2FP.TF32.F32.PACK_B R19, R19 ;  /* 0x00000013ff13723e */ /* 0x000fe200024050ff */
[C---:B------:R-:W-:Y:S01]  /*7f60*/  FFMA R22, R49.reuse, R50, R22 ;  /* 0x0000003231167223 */ /* 0x040fe20000000016 */
[----:B------:R-:W-:Y:S01]  /*7f70*/  FFMA R23, R49, R56, R27 ;  /* 0x0000003831177223 */ /* 0x000fe2000000001b */
[C---:B------:R-:W-:Y:S01]  /*7f80*/  FMUL R24, R46.reuse, R28 ;  /* 0x0000001c2e187220 */ /* 0x040fe20000400000 */
[----:B------:R-:W-:Y:S01]  /*7f90*/  LOP3.LUT R58, R73, 0xffffe000, RZ, 0xc0, !PT ;  /* 0xffffe000493a7812 */ /* 0x000fe200078ec0ff */
        /* <DEDUP_REMOVED lines=14> */
[----:B------:R-:W-:Y:S01]  /*8080*/  LOP3.LUT R51, R76, 0xffffe000, RZ, 0xc0, !PT ;  /* 0xffffe0004c337812 */ /* 0x000fe200078ec0ff */
        /* <DEDUP_REMOVED lines=30> */
[----:B------:R-:W-:Y:S02]  /*8270*/  UIADD3 UR8, UP0, UPT, UR52, 0x680, URZ ;  /* 0x0000068034087890 */ /* 0x000fe4000ff1e0ff */
[----:B------:R-:W-:Y:S02]  /*8280*/  UIADD3 UR5, UPT, UPT, UR41, 0x20, URZ ;  /* 0x0000002029057890 */ /* 0x000fe4000fffe0ff */
[----:B------:R-:W-:Y:S02]  /*8290*/  UIADD3 UR4, UPT, UPT, UR48, 0x4400, URZ ;  /* 0x0000440030047890 */ /* 0x000fe4000fffe0ff */
[----:B------:R-:W-:Y:S01]  /*82a0*/  UIADD3.X UR9, UPT, UPT, URZ, UR53, URZ, UP0, !UPT ;  /* 0x00000035ff097290 */ /* 0x000fe200087fe4ff */
[----:B------:R-:W-:Y:S01]  /*82b0*/  UMOV UR6, UR42 ;  /* 0x0000002a00067c82 */ /* 0x000fe20008000000 */
[----:B------:R-:W-:Y:S07]  /*82c0*/  UMOV UR7, UR36 ;  /* 0x0000002400077c82 */ /* 0x000fee0008000000 */
[----:B------:R2:W-:Y:S01]  /*82d0*/  UTMASTG.3D [UR4], [UR8] ;  /* 0x00000004080073b5 */ /* 0x0005e20008010000 */
[----:B------:R0:W-:Y:S01]  /*82e0*/  UTMACMDFLUSH ;  /* 0x00000000000079b7 */ /* 0x0001e20000000000 */
[----:B--2---:R-:W-:Y:S04]  /*82f0*/  DEPBAR.LE SB0, 0x1 ;  /* 0x000080400000791a */ /* 0x004fe80000000000 */
.L_x_129:
[----:B------:R-:W-:Y:S05]  /*8300*/  BSYNC.RECONVERGENT B0 ;  /* 0x0000000000007941 */ /* 0x000fea0003800200 */
.L_x_128:
[----:B------:R-:W-:Y:S01]  /*8310*/  BAR.SYNC.DEFER_BLOCKING 0x1, 0x80 ;  /* 0x0042000000007b1d */ /* 0x000fe20000010000 */
[----:B------:R-:W-:Y:S04]  /*8320*/  UIADD3 UR40, UPT, UPT, UR51, 0x1, URZ ;  /* 0x0000000133287890 */ /* 0x000fe8000fffe0ff */
[----:B------:R-:W-:Y:S04]  /*8330*/  UISETP.NE.AND UP0, UPT, UR40, 0x4, UPT ;  /* 0x000000042800788c */ /* 0x000fe8000bf05270 */
[----:B------:R-:W-:Y:S01]  /*8340*/  USEL UR40, UR40, URZ, UP0 ;  /* 0x000000ff28287287 */ /* 0x000fe20008000000 */
[----:B------:R2:W-:Y:S01]  /*8350*/  @P6 SYNCS.ARRIVE.TRANS64.RED.A1T0 RZ, [R133+URZ], RZ ;  /* 0x000000ff85ff69a7 */ /* 0x0005e200081004ff */
[----:B------:R-:W-:Y:S01]  /*8360*/  BSSY B1, `(.L_x_130) ;  /* 0x0000020000017945 */ /* 0x000fe20003800000 */
[----:B------:R-:W4:Y:S02]  /*8370*/  @P6 SYNCS.PHASECHK.TRANS64.TRYWAIT P0, [R134+URZ+0x50], R135 ;  /* 0x00005087860065a7 */ /* 0x000f2400080011ff */
[----:B----4-:R-:W-:Y:S01]  /*8380*/  @P6 SEL R131, RZ, 0x1, !P0 ;  /* 0x00000001ff836807 */ /* 0x010fe20004000000 */
[----:B--2---:R-:W-:Y:S06]  /*8390*/  @!P6 BRA `(.L_x_131) ;  /* 0x000000000070e947 */ /* 0x004fec0003800000 */
[----:B------:R-:W-:Y:S01]  /*83a0*/  ISETP.NE.AND P1, PT, R132, RZ, PT ;  /* 0x000000ff8400720c */ /* 0x000fe20003f25270 */
[----:B------:R-:W-:Y:S01]  /*83b0*/  BSSY B0, `(.L_x_132) ;  /* 0x000000b000007945 */ /* 0x000fe20003800000 */
[----:B------:R-:W-:Y:S11]  /*83c0*/  ISETP.NE.AND P0, PT, R131, RZ, PT ;  /* 0x000000ff8300720c */ /* 0x000ff60003f05270 */
[----:B-1----:R-:W-:Y:S05]  /*83d0*/  @P1 IMAD R4, R62, 0x4000, R129 ;  /* 0x000040003e041824 */ /* 0x002fea00078e0281 */
[----:B------:R-:W-:Y:S04]  /*83e0*/  @P1 IADD3 R6, PT, PT, R4, UR48, RZ ;  /* 0x0000003004061c10 */ /* 0x000fe8000fffe0ff */
[----:B------:R-:W-:Y:S01]  /*83f0*/  @P1 IADD3 R2, PT, PT, R61, R6, RZ ;  /* 0x000000063d021210 */ /* 0x000fe20007ffe0ff */
[--C-:B------:R-:W-:Y:S02]  /*8400*/  @P1 IMAD.IADD R0, R59, 0x1, R6.reuse ;  /* 0x000000013b001824 */ /* 0x100fe400078e0206 */
[----:B------:R-:W-:Y:S01]  /*8410*/  @P1 IMAD.IADD R3, R63, 0x1, R6 ;  /* 0x000000013f031824 */ /* 0x000fe200078e0206 */
[----:B------:R-:W-:Y:S06]  /*8420*/  @P0 BRA `(.L_x_133) ;  /* 0x00000000000c0947 */ /* 0x000fec0003800000 */
[----:B------:R-:W-:Y:S04]  /*8430*/  SHF.L.U32 R5, RZ, 0x1f, RZ ;  /* 0x0000001fff057819 */ /* 0x000fe800000006ff */
[----:B------:R-:W1:Y:S02]  /*8440*/  SYNCS.PHASECHK.TRANS64.TRYWAIT P0, [R134+URZ+0x50], R5 ;  /* 0x00005005860075a7 */ /* 0x000e6400080011ff */
[----:B-1----:R-:W-:Y:S05]  /*8450*/  @!P0 BRA `(.L_x_134) ;  /* 0x0000006400448947 */ /* 0x002fea0003800000 */
.L_x_133:
[----:B------:R-:W-:Y:S05]  /*8460*/  BSYNC B0 ;  /* 0x0000000000007941 */ /* 0x000fea0003800000 */
.L_x_132:
[----:B------:R-:W-:Y:S01]  /*8470*/  ISETP.NE.AND P0, PT, R132, RZ, PT ;  /* 0x000000ff8400720c */ /* 0x000fe20003f05270 */
[----:B------:R-:W-:Y:S11]  /*8480*/  VIADD R62, R62, 0x1 ;  /* 0x000000013e3e7836 */ /* 0x000ff60000000000 */
[----:B------:R-:W-:Y:S01]  /*8490*/  @!UPT UIADD3 URZ, UPT, UPT, URZ, URZ, URZ ;  /* 0x000000fffffff290 */ /* 0x000fe2000fffe0ff */
[----:B------:R2:W4:Y:S01]  /*84a0*/  @P0 LDS.128 R92, [R4+UR48+0x400] ;  /* 0x00040030045c0984 */ /* 0x0005220008000c00 */
[--C-:B------:R-:W-:Y:S01]  /*84b0*/  @P0 IMAD.IADD R6, R61, 0x1, R0.reuse ;  /* 0x000000013d060824 */ /* 0x100fe200078e0200 */
[C---:B-1----:R-:W-:Y:S01]  /*84c0*/  @P0 IADD3 R5, PT, PT, R63.reuse, R2, RZ ;  /* 0x000000023f050210 */ /* 0x042fe20007ffe0ff */
        /* <DEDUP_REMOVED lines=9> */
.L_x_131:
[----:B------:R-:W-:Y:S05]  /*8560*/  BSYNC B1 ;  /* 0x0000000000017941 */ /* 0x000fea0003800000 */
.L_x_130:
[----:B--2---:R-:W-:Y:S05]  /*8570*/  VIADD R3, R48, 0x40 ;  /* 0x0000004030037836 */ /* 0x004fea0000000000 */
[----:B------:R-:W-:Y:S04]  /*8580*/  SHF.R.U32.HI R3, RZ, 0x15, R3 ;  /* 0x00000015ff037819 */ /* 0x000fe80000011603 */
[----:B------:R-:W-:Y:S11]  /*8590*/  LOP3.LUT P0, RZ, R3, 0x3, R110, 0x48, !PT ;  /* 0x0000000303ff7812 */ /* 0x000ff6000780486e */
[----:B------:R-:W-:Y:S02]  /*85a0*/  @!UPT UIADD3 URZ, UPT, UPT, URZ, URZ, URZ ;  /* 0x000000fffffff290 */ /* 0x000fe4000fffe0ff */
[----:B------:R-:W-:Y:S05]  /*85b0*/  @!P0 BRA `(.L_x_135) ;  /* 0x0000000000408947 */ /* 0x000fea0003800000 */
[----:B------:R-:W2:Y:S01]  /*85c0*/  LDCU.64 UR8, c[0x4][0x70] ;  /* 0x01000e00ff0877ac */ /* 0x000ea20008000a00 */
[----:B------:R-:W-:Y:S01]  /*85d0*/  MOV R3, 0x0 ;  /* 0x0000000000037802 */ /* 0x000fe20000000f00 */
[----:B-1----:R-:W-:Y:S02]  /*85e0*/  HFMA2 R12, -RZ, RZ, 0, 5.9604644775390625e-08 ;  /* 0x00000001ff0c7431 */ /* 0x002fe400000001ff */
[----:B------:R-:W-:Y:S02]  /*85f0*/  IMAD.MOV.U32 R8, RZ, RZ, 0x192 ;  /* 0x00000192ff087424 */ /* 0x000fe400078e00ff */
[----:B------:R-:W-:Y:S01]  /*8600*/  IMAD.MOV.U32 R13, RZ, RZ, RZ ;  /* 0x000000ffff0d7224 */ /* 0x000fe200078e00ff */
[----:B------:R-:W1:Y:S01]  /*8610*/  LDCU.64 UR6, c[0x4][0x78] ;  /* 0x01000f00ff0677ac */ /* 0x000e620008000a00 */
[----:B------:R-:W3:Y:S01]  /*8620*/  LDC.64 R2, c[0x4][R3] ;  /* 0x0100000003027b82 */ /* 0x000ee20000000a00 */
[----:B------:R-:W5:Y:S01]  /*8630*/  LDCU.64 UR4, c[0x4][0x10] ;  /* 0x01000200ff0477ac */ /* 0x000f620008000a00 */
[----:B--2---:R-:W-:Y:S01]  /*8640*/  MOV R5, UR9 ;  /* 0x0000000900057c02 */ /* 0x004fe20008000f00 */
[----:B------:R-:W-:Y:S01]  /*8650*/  IMAD.U32 R4, RZ, RZ, UR8 ;  /* 0x00000008ff047e24 */ /* 0x000fe2000f8e00ff */
[----:B-1----:R-:W-:Y:S01]  /*8660*/  MOV R7, UR7 ;  /* 0x0000000700077c02 */ /* 0x002fe20008000f00 */
[----:B------:R-:W-:Y:S01]  /*8670*/  IMAD.U32 R6, RZ, RZ, UR6 ;  /* 0x00000006ff067e24 */ /* 0x000fe2000f8e00ff */
[----:B-----5:R-:W-:Y:S01]  /*8680*/  MOV R11, UR5 ;  /* 0x00000005000b7c02 */ /* 0x020fe20008000f00 */
[----:B------:R-:W-:Y:S02]  /*8690*/  IMAD.U32 R10, RZ, RZ, UR4 ;  /* 0x00000004ff0a7e24 */ /* 0x000fe4000f8e00ff */
[----:B------:R-:W-:Y:S07]  /*86a0*/  LEPC R20, `(.L_x_135) ;  /* 0x000000001014794e */ /* 0x000fee0000000000 */
[----:B---34-:R-:W-:Y:S05]  /*86b0*/  CALL.ABS.NOINC R2 ;  /* 0x0000000002007343 */ /* 0x018fea0003c00000 */
.L_x_135:
[----:B----4-:R-:W-:Y:S01]  /*86c0*/  LOP3.LUT R50, R92, 0xffffe000, RZ, 0xc0, !PT ;  /* 0xffffe0005c327812 */ /* 0x010fe200078ec0ff */
        /* <DEDUP_REMOVED lines=165> */
.L_x_137:
[----:B------:R-:W-:Y:S05]  /*9120*/  BSYNC.RECONVERGENT B0 ;  /* 0x0000000000007941 */ /* 0x000fea0003800200 */
.L_x_136:
[----:B------:R-:W-:Y:S01]  /*9130*/  BAR.SYNC.DEFER_BLOCKING 0x1, 0x80 ;  /* 0x0042000000007b1d */ /* 0x000fe20000010000 */
[----:B------:R-:W-:Y:S04]  /*9140*/  UIADD3 UR43, UPT, UPT, UR40, 0x1, URZ ;  /* 0x00000001282b7890 */ /* 0x000fe8000fffe0ff */
[----:B------:R-:W-:Y:S04]  /*9150*/  UISETP.NE.AND UP0, UPT, UR43, 0x4, UPT ;  /* 0x000000042b00788c */ /* 0x000fe8000bf05270 */
[----:B------:R-:W-:Y:S01]  /*9160*/  USEL UR43, UR43, URZ, UP0 ;  /* 0x000000ff2b2b7287 */ /* 0x000fe20008000000 */
[----:B------:R2:W-:Y:S01]  /*9170*/  @P6 SYNCS.ARRIVE.TRANS64.RED.A1T0 RZ, [R133+URZ], RZ ;  /* 0x000000ff85ff69a7 */ /* 0x0005e200081004ff */
[----:B------:R-:W-:Y:S01]  /*9180*/  BSSY B1, `(.L_x_138) ;  /* 0x0000023000017945 */ /* 0x000fe20003800000 */
[----:B------:R-:W4:Y:S01]  /*9190*/  @P6 SYNCS.PHASECHK.TRANS64.TRYWAIT P0, [R134+URZ+0x50], R135 ;  /* 0x00005087860065a7 */ /* 0x000f2200080011ff */
[----:B--2---:R-:W-:Y:S01]  /*91a0*/  HFMA2 R133, -RZ, RZ, 0, 0 ;  /* 0x00000000ff857431 */ /* 0x004fe200000001ff */
[----:B----4-:R-:W-:Y:S01]  /*91b0*/  @P6 SEL R131, RZ, 0x1, !P0 ;  /* 0x00000001ff836807 */ /* 0x010fe20004000000 */
[----:B------:R-:W-:Y:S06]  /*91c0*/  @!P6 BRA `(.L_x_139) ;  /* 0x000000000078e947 */ /* 0x000fec0003800000 */
        /* <DEDUP_REMOVED lines=12> */
.L_x_141:
[----:B------:R-:W-:Y:S05]  /*9290*/  BSYNC B0 ;  /* 0x0000000000007941 */ /* 0x000fea0003800000 */
.L_x_140:
[----:B------:R-:W-:Y:S02]  /*92a0*/  ISETP.NE.AND P0, PT, R132, RZ, PT ;  /* 0x000000ff8400720c */ /* 0x000fe40003f05270 */
[----:B------:R-:W-:Y:S11]  /*92b0*/  IADD3 R62, PT, PT, R62, 0x1, RZ ;  /* 0x000000013e3e7810 */ /* 0x000ff60007ffe0ff */
[----:B------:R2:W4:Y:S01]  /*92c0*/  @P0 LDS.128 R92, [R4+UR48+0x400] ;  /* 0x00040030045c0984 */ /* 0x0005220008000c00 */
[----:B------:R-:W-:Y:S01]  /*92d0*/  @P0 IMAD.IADD R6, R61, 0x1, R0 ;  /* 0x000000013d060824 */ /* 0x000fe200078e0200 */
[C---:B------:R-:W-:Y:S01]  /*92e0*/  @P0 IADD3 R7, PT, PT, R63.reuse, R0, RZ ;  /* 0x000000003f070210 */ /* 0x040fe20007ffe0ff */
[C---:B-1----:R-:W-:Y:S01]  /*92f0*/  @P0 IMAD.IADD R5, R63.reuse, 0x1, R2 ;  /* 0x000000013f050824 */ /* 0x042fe200078e0202 */
[----:B------:R2:W1:Y:S01]  /*9300*/  @P0 LDS.128 R88, [R3+0x400] ;  /* 0x0004000003580984 */ /* 0x0004620000000c00 */
[----:B------:R-:W-:Y:S03]  /*9310*/  @P0 IMAD.IADD R8, R63, 0x1, R6 ;  /* 0x000000013f080824 */ /* 0x000fe600078e0206 */
[----:B------:R2:W1:Y:S04]  /*9320*/  @P0 LDS.128 R84, [R2+0x400] ;  /* 0x0004000002540984 */ /* 0x0004680000000c00 */
[----:B------:R2:W1:Y:S04]  /*9330*/  @P0 LDS.128 R80, [R5+0x400] ;  /* 0x0004000005500984 */ /* 0x0004680000000c00 */
[----:B------:R2:W1:Y:S04]  /*9340*/  @P0 LDS.128 R64, [R0+0x400] ;  /* 0x0004000000400984 */ /* 0x0004680000000c00 */
[----:B------:R2:W1:Y:S04]  /*9350*/  @P0 LDS.128 R68, [R7+0x400] ;  /* 0x0004000007440984 */ /* 0x0004680000000c00 */
[----:B------:R2:W1:Y:S04]  /*9360*/  @P0 LDS.128 R72, [R6+0x400] ;  /* 0x0004000006480984 */ /* 0x0004680000000c00 */
[----:B------:R2:W1:Y:S01]  /*9370*/  @P0 LDS.128 R76, [R8+0x400] ;  /* 0x00040000084c0984 */ /* 0x0004620000000c00 */
[C---:B------:R-:W-:Y:S04]  /*9380*/  ISETP.NE.AND P0, PT, R62.reuse, 0x4, PT ;  /* 0x000000043e00780c */ /* 0x040fe80003f05270 */
[----:B------:R-:W-:Y:S02]  /*9390*/  SEL R62, R62, RZ, P0 ;  /* 0x000000ff3e3e7207 */ /* 0x000fe40000000000 */
[----:B------:R-:W-:Y:S02]  /*93a0*/  SEL R133, RZ, 0x1, P0 ;  /* 0x00000001ff857807 */ /* 0x000fe40000000000 */
.L_x_139:
[----:B------:R-:W-:Y:S05]  /*93b0*/  BSYNC B1 ;  /* 0x0000000000017941 */ /* 0x000fea0003800000 */
.L_x_138:
        /* <DEDUP_REMOVED lines=21> */
.L_x_143:
        /* <DEDUP_REMOVED lines=15> */
[----:B------:R-:W-:Y:S03]  /*9600*/  @P6 SHF.L.U32 R136, R133, 0x1f, RZ ;  /* 0x0000001f85886819 */ /* 0x000fe600000006ff */
        /* <DEDUP_REMOVED lines=150> */
.L_x_145:
[----:B------:R-:W-:Y:S05]  /*9f70*/  BSYNC.RECONVERGENT B0 ;  /* 0x0000000000007941 */ /* 0x000fea0003800200 */
.L_x_144:
        /* <DEDUP_REMOVED lines=18> */
[----:B------:R-:W-:Y:S04]  /*a0a0*/  SHF.L.U32 R6, R133, 0x1f, RZ ;  /* 0x0000001f85067819 */ /* 0x000fe800000006ff */
[----:B------:R-:W1:Y:S02]  /*a0b0*/  SYNCS.PHASECHK.TRANS64.TRYWAIT P0, [R135+URZ+0x50], R6 ;  /* 0x00005006870075a7 */ /* 0x000e6400080011ff */
[----:B-1----:R-:W-:Y:S05]  /*a0c0*/  @!P0 BRA `(.L_x_150) ;  /* 0x0000004800508947 */ /* 0x002fea0003800000 */
.L_x_149:
[----:B------:R-:W-:Y:S05]  /*a0d0*/  BSYNC B0 ;  /* 0x0000000000007941 */ /* 0x000fea0003800000 */
.L_x_148:
[----:B------:R-:W-:Y:S01]  /*a0e0*/  ISETP.NE.AND P0, PT, R132, RZ, PT ;  /* 0x000000ff8400720c */ /* 0x000fe20003f05270 */
[----:B------:R-:W-:Y:S11]  /*a0f0*/  VIADD R62, R62, 0x1 ;  /* 0x000000013e3e7836 */ /* 0x000ff60000000000 */
[----:B------:R-:W-:Y:S01]  /*a100*/  @!UPT UIADD3 URZ, UPT, UPT, URZ, URZ, URZ ;  /* 0x000000fffffff290 */ /* 0x000fe2000fffe0ff */
[----:B------:R2:W4:Y:S01]  /*a110*/  @P0 LDS.128 R92, [R4+UR48+0x400] ;  /* 0x00040030045c0984 */ /* 0x0005220008000c00 */
[----:B-1----:R-:W-:Y:S02]  /*a120*/  @P0 IMAD.IADD R6, R61, 0x1, R0 ;  /* 0x000000013d060824 */ /* 0x002fe400078e0200 */
[C---:B------:R-:W-:Y:S01]  /*a130*/  @P0 IMAD.IADD R5, R63.reuse, 0x1, R2 ;  /* 0x000000013f050824 */ /* 0x040fe200078e0202 */
[----:B------:R1:W1:Y:S01]  /*a140*/  @P0 LDS.128 R88, [R3+0x400] ;  /* 0x0004000003580984 */ /* 0x0002620000000c00 */
[C---:B------:R-:W-:Y:S02]  /*a150*/  @P0 IMAD.IADD R7, R63.reuse, 0x1, R0 ;  /* 0x000000013f070824 */ /* 0x040fe400078e0200 */
[----:B------:R-:W-:Y:S01]  /*a160*/  @P0 IMAD.IADD R8, R63, 0x1, R6 ;  /* 0x000000013f080824 */ /* 0x000fe200078e0206 */
[----:B------:R1:W1:Y:S04]  /*a170*/  @P0 LDS.128 R84, [R2+0x400] ;  /* 0x0004000002540984 */ /* 0x0002680000000c00 */
[----:B------:R1:W1:Y:S04]  /*a180*/  @P0 LDS.128 R80, [R5+0x400] ;  /* 0x0004000005500984 */ /* 0x0002680000000c00 */
[----:B------:R1:W1:Y:S04]  /*a190*/  @P0 LDS.128 R64, [R0+0x400] ;  /* 0x0004000000400984 */ /* 0x0002680000000c00 */
[----:B------:R1:W1:Y:S04]  /*a1a0*/  @P0 LDS.128 R68, [R7+0x400] ;  /* 0x0004000007440984 */ /* 0x0002680000000c00 */
[----:B------:R1:W1:Y:S04]  /*a1b0*/  @P0 LDS.128 R72, [R6+0x400] ;  /* 0x0004000006480984 */ /* 0x0002680000000c00 */
[----:B------:R1:W1:Y:S01]  /*a1c0*/  @P0 LDS.128 R76, [R8+0x400] ;  /* 0x00040000084c0984 */ /* 0x0002620000000c00 */
[C---:B------:R-:W-:Y:S04]  /*a1d0*/  ISETP.NE.AND P0, PT, R62.reuse, 0x4, PT ;  /* 0x000000043e00780c */ /* 0x040fe80003f05270 */
[----:B--2---:R-:W-:Y:S02]  /*a1e0*/  SEL R4, RZ, 0x1, P0 ;  /* 0x00000001ff047807 */ /* 0x004fe40000000000 */
[----:B------:R-:W-:Y:S02]  /*a1f0*/  SEL R62, R62, RZ, P0 ;  /* 0x000000ff3e3e7207 */ /* 0x000fe40000000000 */
[----:B------:R-:W-:Y:S02]  /*a200*/  LOP3.LUT R133, R133, R4, RZ, 0x3c, !PT ;  /* 0x0000000485857212 */ /* 0x000fe400078e3cff */
.L_x_147:
[----:B------:R-:W-:Y:S05]  /*a210*/  BSYNC B1 ;  /* 0x0000000000017941 */ /* 0x000fea0003800000 */
.L_x_146:
[----:B-1----:R-:W-:Y:S05]  /*a220*/  VIADD R3, R48, 0x80 ;  /* 0x0000008030037836 */ /* 0x002fea0000000000 */
[----:B------:R-:W-:Y:S04]  /*a230*/  SHF.R.U32.HI R3, RZ, 0x15, R3 ;  /* 0x00000015ff037819 */ /* 0x000fe80000011603 */
[----:B------:R-:W-:Y:S11]  /*a240*/  LOP3.LUT P0, RZ, R3, 0x3, R110, 0x48, !PT ;  /* 0x0000000303ff7812 */ /* 0x000ff6000780486e */
[----:B------:R-:W-:Y:S02]  /*a250*/  @!UPT UIADD3 URZ, UPT, UPT, URZ, URZ, URZ ;  /* 0x000000fffffff290 */ /* 0x000fe4000fffe0ff */
[----:B------:R-:W-:Y:S05]  /*a260*/  @!P0 BRA `(.L_x_151) ;  /* 0x0000000000408947 */ /* 0x000fea0003800000 */
[----:B------:R-:W1:Y:S01]  /*a270*/  LDCU.64 UR8, c[0x4][0x70] ;  /* 0x01000e00ff0877ac */ /* 0x000e620008000a00 */
[----:B------:R-:W-:Y:S01]  /*a280*/  MOV R3, 0x0 ;  /* 0x0000000000037802 */ /* 0x000fe20000000f00 */
[----:B------:R-:W-:Y:S02]  /*a290*/  HFMA2 R12, -RZ, RZ, 0, 5.9604644775390625e-08 ;  /* 0x00000001ff0c7431 */ /* 0x000fe400000001ff */
[----:B------:R-:W-:Y:S02]  /*a2a0*/  IMAD.MOV.U32 R8, RZ, RZ, 0x192 ;  /* 0x00000192ff087424 */ /* 0x000fe400078e00ff */
[----:B------:R-:W-:Y:S01]  /*a2b0*/  IMAD.MOV.U32 R13, RZ, RZ, RZ ;  /* 0x000000ffff0d7224 */ /* 0x000fe200078e00ff */
[----:B------:R-:W2:Y:S01]  /*a2c0*/  LDCU.64 UR6, c[0x4][0x78] ;  /* 0x01000f00ff0677ac */ /* 0x000ea20008000a00 */
[----:B------:R-:W3:Y:S01]  /*a2d0*/  LDC.64 R2, c[0x4][R3] ;  /* 0x0100000003027b82 */ /* 0x000ee20000000a00 */
[----:B------:R-:W5:Y:S01]  /*a2e0*/  LDCU.64 UR4, c[0x4][0x10] ;  /* 0x01000200ff0477ac */ /* 0x000f620008000a00 */
[----:B-1----:R-:W-:Y:S01]  /*a2f0*/  MOV R5, UR9 ;  /* 0x0000000900057c02 */ /* 0x002fe20008000f00 */
[----:B------:R-:W-:Y:S01]  /*a300*/  IMAD.U32 R4, RZ, RZ, UR8 ;  /* 0x00000008ff047e24 */ /* 0x000fe2000f8e00ff */
[----:B--2---:R-:W-:Y:S01]  /*a310*/  MOV R7, UR7 ;  /* 0x0000000700077c02 */ /* 0x004fe20008000f00 */
[----:B------:R-:W-:Y:S01]  /*a320*/  IMAD.U32 R6, RZ, RZ, UR6 ;  /* 0x00000006ff067e24 */ /* 0x000fe2000f8e00ff */
[----:B-----5:R-:W-:Y:S01]  /*a330*/  MOV R11, UR5 ;  /* 0x00000005000b7c02 */ /* 0x020fe20008000f00 */
[----:B------:R-:W-:Y:S02]  /*a340*/  IMAD.U32 R10, RZ, RZ, UR4 ;  /* 0x00000004ff0a7e24 */ /* 0x000fe4000f8e00ff */
[----:B------:R-:W-:Y:S07]  /*a350*/  LEPC R20, `(.L_x_151) ;  /* 0x000000001014794e */ /* 0x000fee0000000000 */
[----:B---34-:R-:W-:Y:S05]  /*a360*/  CALL.ABS.NOINC R2 ;  /* 0x0000000002007343 */ /* 0x018fea0003c00000 */
.L_x_151:
[----:B------:R-:W-:Y:S01]  /*a370*/  ISETP.NE.AND P6, PT, R126, RZ, PT ;  /* 0x000000ff7e00720c */ /* 0x000fe20003fc5270 */
[----:B------:R-:W-:Y:S05]  /*a380*/  WARPSYNC.ALL ;  /* 0x0000000000007948 */ /* 0x000fea0003800000 */
[----:B------:R-:W-:Y:S01]  /*a390*/  R2UR UR4, R48 ;  /* 0x00000000300472ca */ /* 0x000fe200000e0000 */
[----:B------:R-:W-:Y:S01]  /*a3a0*/  IMAD.U32 R60, RZ, RZ, UR37 ;  /* 0x00000025ff3c7e24 */ /* 0x000fe2000f8e00ff */
[----:B----4-:R-:W-:Y:S01]  /*a3b0*/  LOP3.LUT R50, R92, 0xffffe000, RZ, 0xc0, !PT ;  /* 0xffffe0005c327812 */ /* 0x010fe200078ec0ff */
[----:B------:R-:W-:Y:S01]  /*a3c0*/  IMAD.U32 R51, RZ, RZ, UR40 ;  /* 0x00000028ff337e24 */ /* 0x000fe2000f8e00ff */
[----:B------:R-:W-:Y:S01]  /*a3d0*/  LOP3.LUT R54, R94, 0xffffe000, RZ, 0xc0, !PT ;  /* 0xffffe0005e367812 */ /* 0x000fe200078ec0ff */
[----:B------:R-:W-:Y:S01]  /*a3e0*/  BSSY.RECONVERGENT B0, `(.L_x_152) ;  /* 0x00000a2000007945 */ /* 0x000fe20003800200 */
[----:B------:R-:W-:Y:S02]  /*a3f0*/  LOP3.LUT R56, R95, 0xffffe000, RZ, 0xc0, !PT ;  /* 0xffffe0005f387812 */ /* 0x000fe400078ec0ff */
[----:B------:R-:W-:Y:S02]  /*a400*/  @P6 LEA R51, R51, UR48, 0x3 ;  /* 0x0000003033336c11 */ /* 0x000fe4000f8e18ff */
[----:B------:R-:W-:Y:S02]  /*a410*/  LOP3.LUT R58, R89, 0xffffe000, RZ, 0xc0, !PT ;  /* 0xffffe000593a7812 */ /* 0x000fe400078ec0ff */
[----:B------:R-:W-:Y:S01]  /*a420*/  LOP3.LUT R57, R86, 0xffffe000, RZ, 0xc0, !PT ;  /* 0xffffe00056397812 */ /* 0x000fe200078ec0ff */
[----:B------:R-:W1:Y:S01]  /*a430*/  LDTM.x32 R4, tmem[UR4+0x80] ;  /* 0x00008004000479ee */ /* 0x000e6200082c0000 */
[----:B------:R-:W-:Y:S01]  /*a440*/  ISETP.NE.AND P0, PT, R117, RZ, PT ;  /* 0x000000ff7500720c */ /* 0x000fe20003f05270 */
[----:B------:R-:W-:Y:S05]  /*a450*/  @P6 VIADD R51, R51, 0x70 ;  /* 0x0000007033336836 */ /* 0x000fea0000000000 */
[----:B------:R-:W-:Y:S02]  /*a460*/  @P6 PRMT R60, R60, 0x654, R51 ;  /* 0x000006543c3c6816 */ /* 0x000fe40000000033 */
[----:B------:R-:W-:Y:S01]  /*a470*/  LOP3.LUT R51, R88, 0xffffe000, RZ, 0xc0, !PT ;  /* 0xffffe00058337812 */ /* 0x000fe200078ec0ff */
        /* <DEDUP_REMOVED lines=12> */
[C---:B------:R-:W-:Y:S01]  /*a540*/  FFMA R54, R49.reuse, R54, R3 ;  /* 0x0000003631367223 */ /* 0x040fe20000000003 */
[----:B------:R-:W-:Y:S01]  /*a550*/  FFMA R55, R49, R56, R7 ;  /* 0x0000003831377223 */ /* 0x000fe20000000007 */
[----:B------:R-:W-:Y:S01]  /*a560*/  LOP3.LUT R56, R91, 0xffffe000, RZ, 0xc0, !PT ;  /* 0xffffe0005b387812 */ /* 0x000fe200078ec0ff */
[C---:B------:R-:W-:Y:S01]  /*a570*/  FFMA R4, R49.reuse, R51, R4 ;  /* 0x0000003331047223 */ /* 0x040fe20000000004 */
[----:B------:R-:W-:Y:S01]  /*a580*/  F2FP.TF32.F32.PACK_B R53, R53 ;  /* 0x00000035ff35723e */ /* 0x000fe200024050ff */
[C---:B------:R-:W-:Y:S01]  /*a590*/  FFMA R5, R49.reuse, R58, R5 ;  /* 0x0000003a31057223 */ /* 0x040fe20000000005 */
[----:B------:R-:W-:Y:S01]  /*a5a0*/  F2FP.TF32.F32.PACK_B R54, R54 ;  /* 0x00000036ff36723e */ /* 0x000fe200024050ff */
[----:B------:R-:W-:Y:S01]  /*a5b0*/  FFMA R6, R49, R50, R6 ;  /* 0x0000003231067223 */ /* 0x000fe20000000006 */
[----:B------:R-:W-:Y:S01]  /*a5c0*/  F2FP.TF32.F32.PACK_B R55, R55 ;  /* 0x00000037ff37723e */ /* 0x000fe200024050ff */
[----:B------:R-:W-:Y:S01]  /*a5d0*/  FMUL R11, R46, R11 ;  /* 0x0000000b2e0b7220 */ /* 0x000fe20000400000 */
[----:B------:R-:W-:Y:S01]  /*a5e0*/  LOP3.LUT R51, R84, 0xffffe000, RZ, 0xc0, !PT ;  /* 0xffffe00054337812 */ /* 0x000fe200078ec0ff */
[C---:B------:R-:W-:Y:S01]  /*a5f0*/  FMUL R8, R46.reuse, R12 ;  /* 0x0000000c2e087220 */ /* 0x040fe20000400000 */
[----:B------:R-:W-:Y:S01]  /*a600*/  LOP3.LUT R58, R85, 0xffffe000, RZ, 0xc0, !PT ;  /* 0xffffe000553a7812 */ /* 0x000fe200078ec0ff */
[----:B------:R1:W-:Y:S01]  /*a610*/  STS.128 [R129+UR48+0x400], R52 ;  /* 0x0004003481007988 */ /* 0x0003e20008000c30 */
[----:B------:R-:W-:Y:S01]  /*a620*/  LOP3.LUT R50, R87, 0xffffe000, RZ, 0xc0, !PT ;  /* 0xffffe00057327812 */ /* 0x000fe200078ec0ff */
[C---:B------:R-:W-:Y:S01]  /*a630*/  FFMA R7, R49.reuse, R56, R11 ;  /* 0x0000003831077223 */ /* 0x040fe2000000000b */
[----:B------:R-:W-:Y:S01]  /*a640*/  F2FP.TF32.F32.PACK_B R4, R4 ;  /* 0x00000004ff04723e */ /* 0x000fe200024050ff */
[C---:B------:R-:W-:Y:S01]  /*a650*/  FMUL R9, R46.reuse, R13 ;  /* 0x0000000d2e097220 */ /* 0x040fe20000400000 */
[----:B------:R-:W-:Y:S01]  /*a660*/  F2FP.TF32.F32.PACK_B R5, R5 ;  /* 0x00000005ff05723e */ /* 0x000fe200024050ff */
[C---:B------:R-:W-:Y:S01]  /*a670*/  FMUL R10, R46.reuse, R14 ;  /* 0x0000000e2e0a7220 */ /* 0x040fe20000400000 */
[----:B------:R-:W-:Y:S01]  /*a680*/  F2FP.TF32.F32.PACK_B R6, R6 ;  /* 0x00000006ff06723e */ /* 0x000fe200024050ff */
[----:B------:R-:W-:Y:S01]  /*a690*/  FMUL R15, R46, R15 ;  /* 0x0000000f2e0f7220 */ /* 0x000fe20000400000 */
[----:B------:R-:W-:Y:S01]  /*a6a0*/  F2FP.TF32.F32.PACK_B R7, R7 ;  /* 0x00000007ff07723e */ /* 0x000fe200024050ff */
[C---:B------:R-:W-:Y:S01]  /*a6b0*/  FFMA R8, R49.reuse, R51, R8 ;  /* 0x0000003331087223 */ /* 0x040fe20000000008 */
[----:B------:R-:W-:Y:S01]  /*a6c0*/  LOP3.LUT R51, R80, 0xffffe000, RZ, 0xc0, !PT ;  /* 0xffffe00050337812 */ /* 0x000fe200078ec0ff */
[----:B------:R-:W-:Y:S01]  /*a6d0*/  FFMA R9, R49, R58, R9 ;  /* 0x0000003a31097223 */ /* 0x000fe20000000009 */
[----:B------:R-:W-:Y:S01]  /*a6e0*/  LOP3.LUT R56, R81, 0xffffe000, RZ, 0xc0, !PT ;  /* 0xffffe00051387812 */ /* 0x000fe200078ec0ff */
[C---:B------:R-:W-:Y:S01]  /*a6f0*/  FFMA R10, R49.reuse, R57, R10 ;  /* 0x00000039310a7223 */ /* 0x040fe2000000000a */
[----:B------:R-:W-:Y:S01]  /*a700*/  LOP3.LUT R57, R82, 0xffffe000, RZ, 0xc0, !PT ;  /* 0xffffe00052397812 */ /* 0x000fe200078ec0ff */
[----:B------:R-:W-:Y:S01]  /*a710*/  FFMA R11, R49, R50, R15 ;  /* 0x00000032310b7223 */ /* 0x000fe2000000000f */
[----:B------:R-:W-:Y:S01]  /*a720*/  LOP3.LUT R58, R83, 0xffffe000, RZ, 0xc0, !PT ;  /* 0xffffe000533a7812 */ /* 0x000fe200078ec0ff */
[----:B------:R-:W-:Y:S01]  /*a730*/  FMUL R12, R46, R16 ;  /* 0x000000102e0c7220 */ /* 0x000fe20000400000 */
[----:B------:R-:W-:Y:S01]  /*a740*/  LOP3.LUT R50, R64, 0xffffe000, RZ, 0xc0, !PT ;  /* 0xffffe00040327812 */ /* 0x000fe200078ec0ff */
[C---:B------:R-:W-:Y:S01]  /*a750*/  FMUL R13, R46.reuse, R17 ;  /* 0x000000112e0d7220 */ /* 0x040fe20000400000 */
[----:B------:R-:W-:Y:S01]  /*a760*/  F2FP.TF32.F32.PACK_B R8, R8 ;  /* 0x00000008ff08723e */ /* 0x000fe200024050ff */
[----:B------:R2:W-:Y:S01]  /*a770*/  STS.128 [R128+0x400], R4 ;  /* 0x0004000480007388 */ /* 0x0005e20000000c00 */
[----:B------:R-:W-:Y:S01]  /*a780*/  F2FP.TF32.F32.PACK_B R9, R9 ;  /* 0x00000009ff09723e */ /* 0x000fe200024050ff */
[C---:B------:R-:W-:Y:S01]  /*a790*/  FMUL R14, R46.reuse, R18 ;  /* 0x000000122e0e7220 */ /* 0x040fe20000400000 */
[----:B------:R-:W-:Y:S01]  /*a7a0*/  F2FP.TF32.F32.PACK_B R10, R10 ;  /* 0x0000000aff0a723e */ /* 0x000fe200024050ff */
[----:B------:R-:W-:Y:S01]  /*a7b0*/  FMUL R19, R46, R19 ;  /* 0x000000132e137220 */ /* 0x000fe20000400000 */
[----:B------:R-:W-:Y:S01]  /*a7c0*/  F2FP.TF32.F32.PACK_B R11, R11 ;  /* 0x0000000bff0b723e */ /* 0x000fe200024050ff */
[----:B------:R-:W-:Y:S01]  /*a7d0*/  FFMA R12, R49, R51, R12 ;  /* 0x00000033310c7223 */ /* 0x000fe2000000000c */
[----:B------:R-:W-:Y:S01]  /*a7e0*/  LOP3.LUT R51, R66, 0xffffe000, RZ, 0xc0, !PT ;  /* 0xffffe00042337812 */ /* 0x000fe200078ec0ff */
[C---:B------:R-:W-:Y:S01]  /*a7f0*/  FMUL R16, R46.reuse, R20 ;  /* 0x000000142e107220 */ /* 0x040fe20000400000 */
[----:B-1----:R-:W-:Y:S01]  /*a800*/  LOP3.LUT R52, R71, 0xffffe000, RZ, 0xc0, !PT ;  /* 0xffffe00047347812 */ /* 0x002fe200078ec0ff */
        /* <DEDUP_REMOVED lines=16> */
[C---:B------:R-:W-:Y:S01]  /*a910*/  FFMA R17, R49.reuse, R50, R17 ;  /* 0x0000003231117223 */ /* 0x040fe20000000011 */
[----:B------:R-:W-:Y:S01]  /*a920*/  LOP3.LUT R50, R70, 0xffffe000, RZ, 0xc0, !PT ;  /* 0xffffe00046327812 */ /* 0x000fe200078ec0ff */
[----:B------:R2:W-:Y:S01]  /*a930*/  STS.128 [R125+0x400], R12 ;  /* 0x0004000c7d007388 */ /* 0x0005e20000000c00 */
[----:B------:R-:W-:Y:S01]  /*a940*/  F2FP.TF32.F32.PACK_B R16, R16 ;  /* 0x00000010ff10723e */ /* 0x000fe200024050ff */
[C---:B------:R-:W-:Y:S01]  /*a950*/  FFMA R18, R49.reuse, R51, R18 ;  /* 0x0000003331127223 */ /* 0x040fe20000000012 */
[----:B------:R-:W-:Y:S01]  /*a960*/  F2FP.TF32.F32.PACK_B R17, R17 ;  /* 0x00000011ff11723e */ /* 0x000fe200024050ff */
[C---:B------:R-:W-:Y:S01]  /*a970*/  FFMA R19, R49.reuse, R56, R23 ;  /* 0x0000003831137223 */ /* 0x040fe20000000017 */
[----:B------:R-:W-:Y:S01]  /*a980*/  LOP3.LUT R51, R72, 0xffffe000, RZ, 0xc0, !PT ;  /* 0xffffe00048337812 */ /* 0x000fe200078ec0ff */
[C---:B------:R-:W-:Y:S01]  /*a990*/  FMUL R20, R46.reuse, R24 ;  /* 0x000000182e147220 */ /* 0x040fe20000400000 */
[----:B------:R-:W-:Y:S01]  /*a9a0*/  F2FP.TF32.F32.PACK_B R18, R18 ;  /* 0x00000012ff12723e */ /* 0x000fe200024050ff */
[C---:B------:R-:W-:Y:S01]  /*a9b0*/  FMUL R21, R46.reuse, R25 ;  /* 0x000000192e157220 */ /* 0x040fe20000400000 */
[C---:B------:R-:W-:Y:S01]  /*a9c0*/  FMUL R22, R46.reuse, R26 ;  /* 0x0000001a2e167220 */ /* 0x040fe20000400000 */
[C---:B------:R-:W-:Y:S01]  /*a9d0*/  FMUL R27, R46.reuse, R27 ;  /* 0x0000001b2e1b7220 */ /* 0x040fe20000400000 */
[----:B------:R-:W-:Y:S01]  /*a9e0*/  F2FP.TF32.F32.PACK_B R19, R19 ;  /* 0x00000013ff13723e */ /* 0x000fe200024050ff */
[C---:B------:R-:W-:Y:S01]  /*a9f0*/  FFMA R20, R49.reuse, R57, R20 ;  /* 0x0000003931147223 */ /* 0x040fe20000000014 */
[C---:B------:R-:W-:Y:S01]  /*aa00*/  FFMA R21, R49.reuse, R58, R21 ;  /* 0x0000003a31157223 */ /* 0x040fe20000000015 */
[C---:B------:R-:W-:Y:S01]  /*aa10*/  FFMA R22, R49.reuse, R50, R22 ;  /* 0x0000003231167223 */ /* 0x040fe20000000016 */
[----:B------:R-:W-:Y:S01]  /*aa20*/  FFMA R23, R49, R52, R27 ;  /* 0x0000003431177223 */ /* 0x000fe2000000001b */
[----:B------:R2:W-:Y:S01]  /*aa30*/  STS.128 [R124+0x400], R16 ;  /* 0x000400107c007388 */ /* 0x0005e20000000c00 */
[----:B------:R-:W-:Y:S01]  /*aa40*/  LOP3.LUT R54, R73, 0xffffe000, RZ, 0xc0, !PT ;  /* 0xffffe00049367812 */ /* 0x000fe200078ec0ff */
[----:B------:R-:W-:Y:S01]  /*aa50*/  FMUL R24, R46, R28 ;  /* 0x0000001c2e187220 */ /* 0x000fe20000400000 */
[----:B------:R-:W-:Y:S01]  /*aa60*/  LOP3.LUT R53, R74, 0xffffe000, RZ, 0xc0, !PT ;  /* 0xffffe0004a357812 */ /* 0x000fe200078ec0ff */
[C---:B------:R-:W-:Y:S01]  /*aa70*/  FMUL R25, R46.reuse, R29 ;  /* 0x0000001d2e197220 */ /* 0x040fe20000400000 */
[----:B------:R-:W-:Y:S01]  /*aa80*/  LOP3.LUT R50, R75, 0xffffe000, RZ, 0xc0, !PT ;  /* 0xffffe0004b327812 */ /* 0x000fe200078ec0ff */
[C---:B------:R-:W-:Y:S01]  /*aa90*/  FMUL R26, R46.reuse, R30 ;  /* 0x0000001e2e1a7220 */ /* 0x040fe20000400000 */
        /* <DEDUP_REMOVED lines=30> */
[----:B------:R-:W-:Y:S02]  /*ac80*/  F2FP.TF32.F32.PACK_B R31, R31 ;  /* 0x0000001fff1f723e */ /* 0x000fe400024050ff */
[----:B------:R-:W-:Y:S02]  /*ac90*/  LEA R51, R62, UR48, 0x3 ;  /* 0x000000303e337c11 */ /* 0x000fe4000f8e18ff */
[----:B------:R-:W-:Y:S01]  /*aca0*/  @P6 SHF.L.U32 R52, R133, 0x1f, RZ ;  /* 0x0000001f85346819 */ /* 0x000fe200000006ff */
[----:B------:R2:W-:Y:S01]  /*acb0*/  STS.128 [R121+0x400], R28 ;  /* 0x0004001c79007388 */ /* 0x0005e20000000c00 */
[----:B------:R-:W-:Y:S01]  /*acc0*/  @!PT LDS RZ, [RZ] ;  /* 0x00000000fffff984 */ /* 0x000fe20000000800 */
[----:B------:R-:W-:Y:S01]  /*acd0*/  @!PT LDS RZ, [RZ] ;  /* 0x00000000fffff984 */ /* 0x000fe20000000800 */
[----:B------:R-:W-:Y:S01]  /*ace0*/  @!PT LDS RZ, [RZ] ;  /* 0x00000000fffff984 */ /* 0x000fe20000000800 */
[----:B------:R-:W-:Y:S01]  /*acf0*/  @!PT LDS RZ, [RZ] ;  /* 0x00000000fffff984 */ /* 0x000fe20000000800 */
[----:B------:R1:W-:Y:S07]  /*ad00*/  MEMBAR.ALL.CTA ;  /* 0x0000000000007992 */ /* 0x0003ee0000008000 */
[----:B-1----:R-:W1:Y:S02]  /*ad10*/  FENCE.VIEW.ASYNC.S ;  /* 0x00000000000073c6 */ /* 0x002e640000000000 */
[----:B-1----:R-:W-:Y:S06]  /*ad20*/  BAR.SYNC.DEFER_BLOCKING 0x1, 0x80 ;  /* 0x0042000000007b1d */ /* 0x002fec0000010000 */
[----:B------:R-:W-:Y:S05]  /*ad30*/  @P0 BRA `(.L_x_153) ;  /* 0x0000000000300947 */ /* 0x000fea0003800000 */
[----:B------:R-:W-:Y:S02]  /*ad40*/  UIADD3 UR10, UPT, UPT, UR48, 0x400, URZ ;  /* 0x00000400300a7890 */ /* 0x000fe4000fffe0ff */
[----:B------:R-:W-:Y:S02]  /*ad50*/  UIADD3 UR8, UP0, UPT, UR52, 0x680, URZ ;  /* 0x0000068034087890 */ /* 0x000fe4000ff1e0ff */
[----:B------:R-:W-:Y:S02]  /*ad60*/  UIADD3 UR5, UPT, UPT, UR41, 0x80, URZ ;  /* 0x0000008029057890 */ /* 0x000fe4000fffe0ff */
[----:B------:R-:W-:Y:S01]  /*ad70*/  MOV R111, UR10 ;  /* 0x0000000a006f7c02 */ /* 0x000fe20008000f00 */
[----:B------:R-:W-:Y:S01]  /*ad80*/  UIADD3.X UR9, UPT, UPT, URZ, UR53, URZ, UP0, !UPT ;  /* 0x00000035ff097290 */ /* 0x000fe200087fe4ff */
[----:B------:R-:W-:Y:S02]  /*ad90*/  UMOV UR6, UR42 ;  /* 0x0000002a00067c82 */ /* 0x000fe40008000000 */
[----:B------:R-:W-:Y:S01]  /*ada0*/  R2UR UR4, R111 ;  /* 0x000000006f0472ca */ /* 0x000fe200000e0000 */
[----:B------:R-:W-:Y:S11]  /*adb0*/  UMOV UR7, UR36 ;  /* 0x0000002400077c82 */ /* 0x000ff60008000000 */
[----:B------:R-:W-:Y:S01]  /*adc0*/  @!UPT UIADD3 URZ, UPT, UPT, URZ, URZ, URZ ;  /* 0x000000fffffff290 */ /* 0x000fe2000fffe0ff */
[----:B------:R1:W-:Y:S01]  /*add0*/  UTMASTG.3D [UR4], [UR8] ;  /* 0x00000004080073b5 */ /* 0x0003e20008010000 */
[----:B------:R0:W-:Y:S01]  /*ade0*/  UTMACMDFLUSH ;  /* 0x00000000000079b7 */ /* 0x0001e20000000000 */
[----:B-1----:R-:W-:Y:S04]  /*adf0*/  DEPBAR.LE SB0, 0x1 ;  /* 0x000080400000791a */ /* 0x002fe80000000000 */
.L_x_153:
[----:B------:R-:W-:Y:S05]  /*ae00*/  BSYNC.RECONVERGENT B0 ;  /* 0x0000000000007941 */ /* 0x000fea0003800200 */
.L_x_152:
        /* <DEDUP_REMOVED lines=8> */
[----:B-1----:R-:W-:Y:S06]  /*ae90*/  @!P6 BRA `(.L_x_155) ;  /* 0x000000000080e947 */ /* 0x002fec0003800000 */
[----:B------:R-:W-:Y:S01]  /*aea0*/  ISETP.NE.AND P1, PT, R132, RZ, PT ;  /* 0x000000ff8400720c */ /* 0x000fe20003f25270 */
[----:B------:R-:W-:Y:S01]  /*aeb0*/  BSSY B0, `(.L_x_156) ;  /* 0x000000b000007945 */ /* 0x000fe20003800000 */
[----:B------:R-:W-:Y:S11]  /*aec0*/  ISETP.NE.AND P0, PT, R131, RZ, PT ;  /* 0x000000ff8300720c */ /* 0x000ff60003f05270 */
[----:B--2---:R-:W-:Y:S05]  /*aed0*/  @P1 IMAD R4, R62, 0x4000, R129 ;  /* 0x000040003e041824 */ /* 0x004fea00078e0281 */
        /* <DEDUP_REMOVED lines=8> */
.L_x_157:
[----:B------:R-:W-:Y:S05]  /*af60*/  BSYNC B0 ;  /* 0x0000000000007941 */ /* 0x000fea0003800000 */
.L_x_156:
        /* <DEDUP_REMOVED lines=19> */
.L_x_155:
[----:B------:R-:W-:Y:S05]  /*b0a0*/  BSYNC B1 ;  /* 0x0000000000017941 */ /* 0x000fea0003800000 */
.L_x_154:
[----:B-1----:R-:W-:Y:S05]  /*b0b0*/  VIADD R3, R48, 0xa0 ;  /* 0x000000a030037836 */ /* 0x002fea0000000000 */
[----:B------:R-:W-:Y:S04]  /*b0c0*/  SHF.R.U32.HI R3, RZ, 0x15, R3 ;  /* 0x00000015ff037819 */ /* 0x000fe80000011603 */
[----:B------:R-:W-:Y:S11]  /*b0d0*/  LOP3.LUT P0, RZ, R3, 0x3, R110, 0x48, !PT ;  /* 0x0000000303ff7812 */ /* 0x000ff6000780486e */
[----:B------:R-:W-:Y:S02]  /*b0e0*/  @!UPT UIADD3 URZ, UPT, UPT, URZ, URZ, URZ ;  /* 0x000000fffffff290 */ /* 0x000fe4000fffe0ff */
[----:B------:R-:W-:Y:S05]  /*b0f0*/  @!P0 BRA `(.L_x_159) ;  /* 0x0000000000408947 */ /* 0x000fea0003800000 */
[----:B------:R-:W1:Y:S01]  /*b100*/  LDCU.64 UR8, c[0x4][0x70] ;  /* 0x01000e00ff0877ac */ /* 0x000e620008000a00 */
[----:B------:R-:W-:Y:S01]  /*b110*/  MOV R3, 0x0 ;  /* 0x0000000000037802 */ /* 0x000fe20000000f00 */
[----:B--2---:R-:W-:Y:S02]  /*b120*/  HFMA2 R12, -RZ, RZ, 0, 5.9604644775390625e-08 ;  /* 0x00000001ff0c7431 */ /* 0x004fe400000001ff */
        /* <DEDUP_REMOVED lines=13> */
.L_x_159:
[----:B------:R-:W-:Y:S01]  /*b200*/  ISETP.NE.AND P6, PT, R126, RZ, PT ;  /* 0x000000ff7e00720c */ /* 0x000fe20003fc5270 */
[----:B------:R-:W-:Y:S05]  /*b210*/  WARPSYNC.ALL ;  /* 0x0000000000007948 */ /* 0x000fea0003800000 */
[----:B------:R-:W-:Y:S01]  /*b220*/  R2UR UR4, R48 ;  /* 0x00000000300472ca */ /* 0x000fe200000e0000 */
[----:B------:R-:W-:Y:S01]  /*b230*/  IMAD.U32 R0, RZ, RZ, UR43 ;  /* 0x0000002bff007e24 */ /* 0x000fe2000f8e00ff */
[----:B----4-:R-:W-:Y:S01]  /*b240*/  LOP3.LUT R50, R92, 0xffffe000, RZ, 0xc0, !PT ;  /* 0xffffe0005c327812 */ /* 0x010fe200078ec0ff */
[----:B------:R-:W-:Y:S01]  /*b250*/  IMAD.U32 R51, RZ, RZ, UR37 ;  /* 0x00000025ff337e24 */ /* 0x000fe2000f8e00ff */
[----:B------:R-:W-:Y:S01]  /*b260*/  ISETP.NE.AND P0, PT, R117, RZ, PT ;  /* 0x000000ff7500720c */ /* 0x000fe20003f05270 */
[----:B------:R-:W-:Y:S02]  /*b270*/  BSSY.RECONVERGENT B0, `(.L_x_160) ;  /* 0x000009f000007945 */ /* 0x000fe40003800200 */
[----:B------:R-:W-:Y:S05]  /*b280*/  @P6 LEA R0, R0, UR48, 0x3 ;  /* 0x0000003000006c11 */ /* 0x000fea000f8e18ff */
[----:B------:R-:W-:Y:S01]  /*b290*/  @P6 VIADD R0, R0, 0x70 ;  /* 0x0000007000006836 */ /* 0x000fe20000000000 */
[----:B--2---:R-:W1:Y:S04]  /*b2a0*/  LDTM.x32 R4, tmem[UR4+0xa0] ;  /* 0x0000a004000479ee */ /* 0x004e6800082c0000 */
[----:B------:R-:W-:Y:S01]  /*b2b0*/  @P6 PRMT R51, R51, 0x654, R0 ;  /* 0x0000065433336816 */ /* 0x000fe20000000000 */
[C---:B-1----:R-:W-:Y:S01]  /*b2c0*/  FMUL R0, R46.reuse, R4 ;  /* 0x000000042e007220 */ /* 0x042fe20000400000 */
[C---:B------:R-:W-:Y:S01]  /*b2d0*/  FMUL R3, R46.reuse, R6 ;  /* 0x000000062e037220 */ /* 0x040fe20000400000 */
        /* <DEDUP_REMOVED lines=9> */
[----:B------:R-:W-:Y:S01]  /*b370*/  FFMA R52, R49, R50, R0 ;  /* 0x0000003231347223 */ /* 0x000fe20000000000 */
[----:B------:R-:W-:Y:S01]  /*b380*/  LOP3.LUT R0, R93, 0xffffe000, RZ, 0xc0, !PT ;  /* 0xffffe0005d007812 */ /* 0x000fe200078ec0ff */
[C---:B------:R-:W-:Y:S01]  /*b390*/  FMUL R2, R46.reuse, R5 ;  /* 0x000000052e027220 */ /* 0x040fe20000400000 */
[----:B------:R-:W-:Y:S01]  /*b3a0*/  LOP3.LUT R50, R89, 0xffffe000, RZ, 0xc0, !PT ;  /* 0xffffe00059327812 */ /* 0x000fe200078ec0ff */
[C---:B------:R-:W-:Y:S01]  /*b3b0*/  FMUL R22, R46.reuse, R26 ;  /* 0x0000001a2e167220 */ /* 0x040fe20000400000 */
[----:B------:R-:W-:Y:S01]  /*b3c0*/  F2FP.TF32.F32.PACK_B R52, R52 ;  /* 0x00000034ff34723e */ /* 0x000fe200024050ff */
[C---:B------:R-:W-:Y:S01]  /*b3d0*/  FMUL R24, R46.reuse, R28 ;  /* 0x0000001c2e187220 */ /* 0x040fe20000400000 */
[C---:B------:R-:W-:Y:S01]  /*b3e0*/  FMUL R5, R46.reuse, R9 ;  /* 0x000000092e057220 */ /* 0x040fe20000400000 */
[C---:B------:R-:W-:Y:S01]  /*b3f0*/  FMUL R26, R46.reuse, R30 ;  /* 0x0000001e2e1a7220 */ /* 0x040fe20000400000 */
[----:B------:R-:W-:Y:S01]  /*b400*/  FMUL R28, R46, R32 ;  /* 0x000000202e1c7220 */ /* 0x000fe20000400000 */
[----:B------:R-:W-:Y:S01]  /*b410*/  LOP3.LUT R32, R94, 0xffffe000, RZ, 0xc0, !PT ;  /* 0xffffe0005e207812 */ /* 0x000fe200078ec0ff */
[C---:B------:R-:W-:Y:S01]  /*b420*/  FMUL R9, R46.reuse, R13 ;  /* 0x0000000d2e097220 */ /* 0x040fe20000400000 */
[C---:B------:R-:W-:Y:S01]  /*b430*/  FMUL R30, R46.reuse, R34 ;  /* 0x000000222e1e7220 */ /* 0x040fe20000400000 */
[----:B------:R-:W-:Y:S01]  /*b440*/  LOP3.LUT R34, R95, 0xffffe000, RZ, 0xc0, !PT ;  /* 0xffffe0005f227812 */ /* 0x000fe200078ec0ff */
[C---:B------:R-:W-:Y:S01]  /*b450*/  FMUL R13, R46.reuse, R17 ;  /* 0x000000112e0d7220 */ /* 0x040fe20000400000 */
[C---:B------:R-:W-:Y:S01]  /*b460*/  FMUL R7, R46.reuse, R7 ;  /* 0x000000072e077220 */ /* 0x040fe20000400000 */
[C---:B------:R-:W-:Y:S01]  /*b470*/  FMUL R17, R46.reuse, R21 ;  /* 0x000000152e117220 */ /* 0x040fe20000400000 */
[----:B------:R-:W-:Y:S01]  /*b480*/  FMUL R21, R46, R25 ;  /* 0x000000192e157220 */ /* 0x000fe20000400000 */
[----:B------:R-:W-:Y:S01]  /*b490*/  FFMA R53, R49, R0, R2 ;  /* 0x0000000031357223 */ /* 0x000fe20000000002 */
[----:B------:R-:W-:Y:S01]  /*b4a0*/  LOP3.LUT R0, R90, 0xffffe000, RZ, 0xc0, !PT ;  /* 0xffffe0005a007812 */ /* 0x000fe200078ec0ff */
[C---:B------:R-:W-:Y:S01]  /*b4b0*/  FMUL R25, R46.reuse, R29 ;  /* 0x0000001d2e197220 */ /* 0x040fe20000400000 */
[----:B------:R-:W-:Y:S01]  /*b4c0*/  LOP3.LUT R2, R91, 0xffffe000, RZ, 0xc0, !PT ;  /* 0xffffe0005b027812 */ /* 0x000fe200078ec0ff */
[C---:B------:R-:W-:Y:S01]  /*b4d0*/  FFMA R54, R49.reuse, R32, R3 ;  /* 0x0000002031367223 */ /* 0x040fe20000000003 */
[----:B------:R-:W-:Y:S01]  /*b4e0*/  F2FP.TF32.F32.PACK_B R53, R53 ;  /* 0x00000035ff35723e */ /* 0x000fe200024050ff */
[----:B------:R-:W-:Y:S01]  /*b4f0*/  FMUL R29, R46, R33 ;  /* 0x000000212e1d7220 */ /* 0x000fe20000400000 */
[----:B------:R-:W-:Y:S01]  /*b500*/  LOP3.LUT R33, R88, 0xffffe000, RZ, 0xc0, !PT ;  /* 0xffffe00058217812 */ /* 0x000fe200078ec0ff */
[C---:B------:R-:W-:Y:S01]  /*b510*/  FFMA R55, R49.reuse, R34, R7 ;  /* 0x0000002231377223 */ /* 0x040fe20000000007 */
[----:B------:R-:W-:Y:S01]  /*b520*/  F2FP.TF32.F32.PACK_B R54, R54 ;  /* 0x00000036ff36723e */ /* 0x000fe200024050ff */
[----:B------:R-:W-:Y:S01]  /*b530*/  FMUL R11, R46, R11 ;  /* 0x0000000b2e0b7220 */ /* 0x000fe20000400000 */
[----:B------:R-:W-:Y:S01]  /*b540*/  LOP3.LUT R3, R84, 0xffffe000, RZ, 0xc0, !PT ;  /* 0xffffe00054037812 */ /* 0x000fe200078ec0ff */
[C---:B------:R-:W-:Y:S01]  /*b550*/  FFMA R4, R49.reuse, R33, R4 ;  /* 0x0000002131047223 */ /* 0x040fe20000000004 */
[----:B------:R-:W-:Y:S01]  /*b560*/  F2FP.TF32.F32.PACK_B R55, R55 ;  /* 0x00000037ff37723e */ /* 0x000fe200024050ff */
[----:B------:R-:W-:Y:S01]  /*b570*/  FFMA R5, R49, R50, R5 ;  /* 0x0000003231057223 */ /* 0x000fe20000000005 */
[----:B------:R-:W-:Y:S01]  /*b580*/  LOP3.LUT R32, R85, 0xffffe000, RZ, 0xc0, !PT ;  /* 0xffffe00055207812 */ /* 0x000fe200078ec0ff */
[C---:B------:R-:W-:Y:S01]  /*b590*/  FFMA R6, R49.reuse, R0, R6 ;  /* 0x0000000031067223 */ /* 0x040fe20000000006 */
[----:B------:R-:W-:Y:S01]  /*b5a0*/  F2FP.TF32.F32.PACK_B R4, R4 ;  /* 0x00000004ff04723e */ /* 0x000fe200024050ff */
[C---:B------:R-:W-:Y:S01]  /*b5b0*/  FFMA R7, R49.reuse, R2, R11 ;  /* 0x0000000231077223 */ /* 0x040fe2000000000b */
[----:B------:R-:W-:Y:S01]  /*b5c0*/  F2FP.TF32.F32.PACK_B R5, R5 ;  /* 0x00000005ff05723e */ /* 0x000fe200024050ff */
[----:B------:R-:W-:Y:S01]  /*b5d0*/  STS.128 [R129+UR48+0x4400], R52 ;  /* 0x0044003481007988 */ /* 0x000fe20008000c30 */
[----:B------:R-:W-:Y:S01]  /*b5e0*/  F2FP.TF32.F32.PACK_B R6, R6 ;  /* 0x00000006ff06723e */ /* 0x000fe200024050ff */
[C---:B------:R-:W-:Y:S01]  /*b5f0*/  FFMA R8, R49.reuse, R3, R8 ;  /* 0x0000000331087223 */ /* 0x040fe20000000008 */
[----:B------:R-:W-:Y:S01]  /*b600*/  F2FP.TF32.F32.PACK_B R7, R7 ;  /* 0x00000007ff07723e */ /* 0x000fe200024050ff */
[----:B------:R-:W-:Y:S01]  /*b610*/  FFMA R9, R49, R32, R9 ;  /* 0x0000002031097223 */ /* 0x000fe20000000009 */
[----:B------:R-:W-:Y:S01]  /*b620*/  LOP3.LUT R33, R86, 0xffffe000, RZ, 0xc0, !PT ;  /* 0xffffe00056217812 */ /* 0x000fe200078ec0ff */
[----:B------:R-:W-:Y:S01]  /*b630*/  FMUL R15, R46, R15 ;  /* 0x0000000f2e0f7220 */ /* 0x000fe20000400000 */
[----:B------:R-:W-:Y:S01]  /*b640*/  LOP3.LUT R0, R87, 0xffffe000, RZ, 0xc0, !PT ;  /* 0xffffe00057007812 */ /* 0x000fe200078ec0ff */
[----:B------:R1:W-:Y:S01]  /*b650*/  STS.128 [R128+0x4400], R4 ;  /* 0x0044000480007388 */ /* 0x0003e20000000c00 */
[----:B------:R-:W-:Y:S01]  /*b660*/  LOP3.LUT R3, R80, 0xffffe000, RZ, 0xc0, !PT ;  /* 0xffffe00050037812 */ /* 0x000fe200078ec0ff */
[----:B------:R-:W-:Y:S01]  /*b670*/  FFMA R10, R49, R33, R10 ;  /* 0x00000021310a7223 */ /* 0x000fe2000000000a */
[----:B------:R-:W-:Y:S01]  /*b680*/  LOP3.LUT R2, R81, 0xffffe000, RZ, 0xc0, !PT ;  /* 0xffffe00051027812 */ /* 0x000fe200078ec0ff */
[C---:B------:R-:W-:Y:S01]  /*b690*/  FFMA R11, R49.reuse, R0, R15 ;  /* 0x00000000310b7223 */ /* 0x040fe2000000000f */
[----:B------:R-:W-:Y:S01]  /*b6a0*/  LOP3.LUT R33, R82, 0xffffe000, RZ, 0xc0, !PT ;  /* 0xffffe00052217812 */ /* 0x000fe200078ec0ff */
[----:B------:R-:W-:Y:S01]  /*b6b0*/  FFMA R12, R49, R3, R12 ;  /* 0x00000003310c7223 */ /* 0x000fe2000000000c */
[----:B------:R-:W-:Y:S01]  /*b6c0*/  LOP3.LUT R32, R83, 0xffffe000, RZ, 0xc0, !PT ;  /* 0xffffe00053207812 */ /* 0x000fe200078ec0ff */
[C---:B------:R-:W-:Y:S01]  /*b6d0*/  FFMA R13, R49.reuse, R2, R13 ;  /* 0x00000002310d7223 */ /* 0x040fe2000000000d */
[----:B------:R-:W-:Y:S01]  /*b6e0*/  LOP3.LUT R0, R64, 0xffffe000, RZ, 0xc0, !PT ;  /* 0xffffe00040007812 */ /* 0x000fe200078ec0ff */
[C---:B------:R-:W-:Y:S01]  /*b6f0*/  FMUL R19, R46.reuse, R19 ;  /* 0x000000132e137220 */ /* 0x040fe20000400000 */
[----:B------:R-:W-:Y:S01]  /*b700*/  F2FP.TF32.F32.PACK_B R8, R8 ;  /* 0x00000008ff08723e */ /* 0x000fe200024050ff */
[C---:B------:R-:W-:Y:S01]  /*b710*/  FFMA R14, R49.reuse, R33, R14 ;  /* 0x00000021310e7223 */ /* 0x040fe2000000000e */
[----:B------:R-:W-:Y:S01]  /*b720*/  F2FP.TF32.F32.PACK_B R9, R9 ;  /* 0x00000009ff09723e */ /* 0x000fe200024050ff */
[C---:B------:R-:W-:Y:S01]  /*b730*/  FFMA R15, R49.reuse, R32, R19 ;  /* 0x00000020310f7223 */ /* 0x040fe20000000013 */
[----:B------:R-:W-:Y:S01]  /*b740*/  F2FP.TF32.F32.PACK_B R10, R10 ;  /* 0x0000000aff0a723e */ /* 0x000fe200024050ff */
[----:B------:R-:W-:Y:S01]  /*b750*/  FFMA R16, R49, R0, R16 ;  /* 0x0000000031107223 */ /* 0x000fe20000000010 */
[----:B------:R-:W-:Y:S01]  /*b760*/  F2FP.TF32.F32.PACK_B R11, R11 ;  /* 0x0000000bff0b723e */ /* 0x000fe200024050ff */
[C---:B------:R-:W-:Y:S01]  /*b770*/  FMUL R23, R46.reuse, R23 ;  /* 0x000000172e177220 */ /* 0x040fe20000400000 */
[----:B------:R-:W-:Y:S01]  /*b780*/  LOP3.LUT R0, R65, 0xffffe000, RZ, 0xc0, !PT ;  /* 0xffffe00041007812 */ /* 0x000fe200078ec0ff */
[----:B------:R-:W-:Y:S01]  /*b790*/  FMUL R27, R46, R27 ;  /* 0x0000001b2e1b7220 */ /* 0x000fe20000400000 */
[----:B------:R-:W-:Y:S01]  /*b7a0*/  LOP3.LUT R3, R66, 0xffffe000, RZ, 0xc0, !PT ;  /* 0xffffe00042037812 */ /* 0x000fe200078ec0ff */
[----:B------:R2:W-:Y:S01]  /*b7b0*/  STS.128 [R127+0x4400], R8 ;  /* 0x004400087f007388 */ /* 0x0005e20000000c00 */
[----:B------:R-:W-:Y:S01]  /*b7c0*/  LOP3.LUT R2, R67, 0xffffe000, RZ, 0xc0, !PT ;  /* 0xffffe00043027812 */ /* 0x000fe200078ec0ff */
[C---:B------:R-:W-:Y:S01]  /*b7d0*/  FFMA R17, R49.reuse, R0, R17 ;  /* 0x0000000031117223 */ /* 0x040fe20000000011 */
[----:B------:R-:W-:Y:S01]  /*b7e0*/  F2FP.TF32.F32.PACK_B R12, R12 ;  /* 0x0000000cff0c723e */ /* 0x000fe200024050ff */
[C---:B------:R-:W-:Y:S01]  /*b7f0*/  FFMA R18, R49.reuse, R3, R18 ;  /* 0x0000000331127223 */ /* 0x040fe20000000012 */
[----:B------:R-:W-:Y:S01]  /*b800*/  F2FP.TF32.F32.PACK_B R13, R13 ;  /* 0x0000000dff0d723e */ /* 0x000fe200024050ff */
[----:B------:R-:W-:Y:S01]  /*b810*/  FFMA R19, R49, R2, R23 ;  /* 0x0000000231137223 */ /* 0x000fe20000000017 */
[----:B------:R-:W-:Y:S01]  /*b820*/  F2FP.TF32.F32.PACK_B R14, R14 ;  /* 0x0000000eff0e723e */ /* 0x000fe200024050ff */
[C---:B------:R-:W-:Y:S01]  /*b830*/  FMUL R31, R46.reuse, R31 ;  /* 0x0000001f2e1f7220 */ /* 0x040fe20000400000 */
[----:B------:R-:W-:Y:S01]  /*b840*/  F2FP.TF32.F32.PACK_B R15, R15 ;  /* 0x0000000fff0f723e */ /* 0x000fe200024050ff */
[----:B------:R-:W-:Y:S01]  /*b850*/  FMUL R35, R46, R35 ;  /* 0x000000232e237220 */ /* 0x000fe20000400000 */
[----:B------:R-:W-:Y:S02]  /*b860*/  LOP3.LUT R33, R68, 0xffffe000, RZ, 0xc0, !PT ;  /* 0xffffe00044217812 */ /* 0x000fe400078ec0ff */
[----:B------:R-:W-:Y:S01]  /*b870*/  LOP3.LUT R32, R69, 0xffffe000, RZ, 0xc0, !PT ;  /* 0xffffe00045207812 */ /* 0x000fe200078ec0ff */
[----:B------:R2:W-:Y:S01]  /*b880*/  STS.128 [R125+0x4400], R12 ;  /* 0x0044000c7d007388 */ /* 0x0005e20000000c00 */
[----:B------:R-:W-:Y:S01]  /*b890*/  LOP3.LUT R0, R70, 0xffffe000, RZ, 0xc0, !PT ;  /* 0xffffe00046007812 */ /* 0x000fe200078ec0ff */
[----:B------:R-:W-:Y:S01]  /*b8a0*/  FFMA R20, R49, R33, R20 ;  /* 0x0000002131147223 */ /* 0x000fe20000000014 */
[----:B------:R-:W-:Y:S01]  /*b8b0*/  LOP3.LUT R2, R71, 0xffffe000, RZ, 0xc0, !PT ;  /* 0xffffe00047027812 */ /* 0x000fe200078ec0ff */
[C---:B------:R-:W-:Y:S01]  /*b8c0*/  FFMA R21, R49.reuse, R32, R21 ;  /* 0x0000002031157223 */ /* 0x040fe20000000015 */
[----:B------:R-:W-:Y:S01]  /*b8d0*/  F2FP.TF32.F32.PACK_B R16, R16 ;  /* 0x00000010ff10723e */ /* 0x000fe200024050ff */
[C---:B------:R-:W-:Y:S01]  /*b8e0*/  FFMA R22, R49.reuse, R0, R22 ;  /* 0x0000000031167223 */ /* 0x040fe20000000016 */
[----:B------:R-:W-:Y:S01]  /*b8f0*/  F2FP.TF32.F32.PACK_B R17, R17 ;  /* 0x00000011ff11723e */ /* 0x000fe200024050ff */
[----:B------:R-:W-:Y:S01]  /*b900*/  FFMA R23, R49, R2, R27 ;  /* 0x0000000231177223 */ /* 0x000fe2000000001b */
[----:B------:R-:W-:Y:S02]  /*b910*/  F2FP.TF32.F32.PACK_B R18, R18 ;  /* 0x00000012ff12723e */ /* 0x000fe400024050ff */
[----:B------:R-:W-:Y:S02]  /*b920*/  F2FP.TF32.F32.PACK_B R19, R19 ;  /* 0x00000013ff13723e */ /* 0x000fe400024050ff */
[----:B------:R-:W-:Y:S02]  /*b930*/  LOP3.LUT R3, R72, 0xffffe000, RZ, 0xc0, !PT ;  /* 0xffffe00048037812 */ /* 0x000fe400078ec0ff */
[----:B-1----:R-:W-:Y:S01]  /*b940*/  LOP3.LUT R4, R73, 0xffffe000, RZ, 0xc0, !PT ;  /* 0xffffe00049047812 */ /* 0x002fe200078ec0ff */
        /* <DEDUP_REMOVED lines=48> */
[----:B-1----:R-:W-:Y:S04]  /*bc50*/  DEPBAR.LE SB0, 0x1 ;  /* 0x000080400000791a */ /* 0x002fe80000000000 */
.L_x_161:
[----:B------:R-:W-:Y:S05]  /*bc60*/  BSYNC.RECONVERGENT B0 ;  /* 0x0000000000007941 */ /* 0x000fea0003800200 */
.L_x_160:
        /* <DEDUP_REMOVED lines=12> */
[----:B------:R-:W-:Y:S05]  /*bd30*/  @P1 IMAD R5, R62, 0x4000, R129 ;  /* 0x000040003e051824 */ /* 0x000fea00078e0281 */
        /* <DEDUP_REMOVED lines=8> */
.L_x_165:
[----:B------:R-:W-:Y:S05]  /*bdc0*/  BSYNC B0 ;  /* 0x0000000000007941 */ /* 0x000fea0003800000 */
.L_x_164:
[----:B------:R-:W-:Y:S01]  /*bdd0*/  ISETP.NE.AND P0, PT, R132, RZ, PT ;  /* 0x000000ff8400720c */ /* 0x000fe20003f05270 */
[----:B------:R-:W-:Y:S11]  /*bde0*/  VIADD R62, R62, 0x1 ;  /* 0x000000013e3e7836 */ /* 0x000ff60000000000 */
[----:B------:R-:W-:Y:S01]  /*bdf0*/  @!UPT UIADD3 URZ, UPT, UPT, URZ, URZ, URZ ;  /* 0x000000fffffff290 */ /* 0x000fe2000fffe0ff */
[----:B------:R4:W3:Y:S01]  /*be00*/  @P0 LDS.128 R92, [R5+UR48+0x400] ;  /* 0x00040030055c0984 */ /* 0x0008e20008000c00 */
[----:B-1----:R-:W-:Y:S02]  /*be10*/  @P0 IMAD.IADD R0, R61, 0x1, R2 ;  /* 0x000000013d000824 */ /* 0x002fe400078e0202 */
[C---:B------:R-:W-:Y:S01]  /*be20*/  @P0 IMAD.IADD R6, R63.reuse, 0x1, R4 ;  /* 0x000000013f060824 */ /* 0x040fe200078e0204 */
[----:B------:R4:W1:Y:S01]  /*be30*/  @P0 LDS.128 R88, [R3+0x400] ;  /* 0x0004000003580984 */ /* 0x0008620000000c00 */
[C---:B------:R-:W-:Y:S02]  /*be40*/  @P0 IMAD.IADD R7, R63.reuse, 0x1, R2 ;  /* 0x000000013f070824 */ /* 0x040fe400078e0202 */
[----:B--2---:R-:W-:Y:S01]  /*be50*/  @P0 IMAD.IADD R8, R63, 0x1, R0 ;  /* 0x000000013f080824 */ /* 0x004fe200078e0200 */
[----:B------:R4:W2:Y:S04]  /*be60*/  @P0 LDS.128 R84, [R4+0x400] ;  /* 0x0004000004540984 */ /* 0x0008a80000000c00 */
[----:B------:R4:W1:Y:S04]  /*be70*/  @P0 LDS.128 R80, [R6+0x400] ;  /* 0x0004000006500984 */ /* 0x0008680000000c00 */
[----:B------:R4:W1:Y:S04]  /*be80*/  @P0 LDS.128 R64, [R2+0x400] ;  /* 0x0004000002400984 */ /* 0x0008680000000c00 */
[----:B------:R4:W1:Y:S04]  /*be90*/  @P0 LDS.128 R68, [R7+0x400] ;  /* 0x0004000007440984 */ /* 0x0008680000000c00 */
[----:B------:R4:W1:Y:S04]  /*bea0*/  @P0 LDS.128 R72, [R0+0x400] ;  /* 0x0004000000480984 */ /* 0x0008680000000c00 */
[----:B------:R4:W1:Y:S01]  /*beb0*/  @P0 LDS.128 R76, [R8+0x400] ;  /* 0x00040000084c0984 */ /* 0x0008620000000c00 */
[C---:B------:R-:W-:Y:S04]  /*bec0*/  ISETP.NE.AND P0, PT, R62.reuse, 0x4, PT ;  /* 0x000000043e00780c */ /* 0x040fe80003f05270 */
[----:B------:R-:W-:Y:S02]  /*bed0*/  SEL R10, RZ, 0x1, P0 ;  /* 0x00000001ff0a7807 */ /* 0x000fe40000000000 */
[----:B------:R-:W-:Y:S02]  /*bee0*/  SEL R62, R62, RZ, P0 ;  /* 0x000000ff3e3e7207 */ /* 0x000fe40000000000 */
[----:B------:R-:W-:Y:S02]  /*bef0*/  LOP3.LUT R133, R133, R10, RZ, 0x3c, !PT ;  /* 0x0000000a85857212 */ /* 0x000fe400078e3cff */
.L_x_163:
[----:B------:R-:W-:Y:S05]  /*bf00*/  BSYNC B1 ;  /* 0x0000000000017941 */ /* 0x000fea0003800000 */
.L_x_162:
[----:B----4-:R-:W-:Y:S05]  /*bf10*/  VIADD R3, R48, 0xc0 ;  /* 0x000000c030037836 */ /* 0x010fea0000000000 */
[----:B------:R-:W-:Y:S04]  /*bf20*/  SHF.R.U32.HI R3, RZ, 0x15, R3 ;  /* 0x00000015ff037819 */ /* 0x000fe80000011603 */
[----:B------:R-:W-:Y:S11]  /*bf30*/  LOP3.LUT P0, RZ, R3, 0x3, R110, 0x48, !PT ;  /* 0x0000000303ff7812 */ /* 0x000ff6000780486e */
[----:B------:R-:W-:Y:S02]  /*bf40*/  @!UPT UIADD3 URZ, UPT, UPT, URZ, URZ, URZ ;  /* 0x000000fffffff290 */ /* 0x000fe4000fffe0ff */
[----:B------:R-:W-:Y:S05]  /*bf50*/  @!P0 BRA `(.L_x_167) ;  /* 0x0000000000408947 */ /* 0x000fea0003800000 */
[----:B------:R-:W4:Y:S01]  /*bf60*/  LDCU.64 UR8, c[0x4][0x70] ;  /* 0x01000e00ff0877ac */ /* 0x000f220008000a00 */
[----:B------:R-:W-:Y:S01]  /*bf70*/  MOV R3, 0x0 ;  /* 0x0000000000037802 */ /* 0x000fe20000000f00 */
[----:B--2---:R-:W-:Y:S02]  /*bf80*/  HFMA2 R12, -RZ, RZ, 0, 5.9604644775390625e-08 ;  /* 0x00000001ff0c7431 */ /* 0x004fe400000001ff */
[----:B------:R-:W-:Y:S02]  /*bf90*/  IMAD.MOV.U32 R8, RZ, RZ, 0x192 ;  /* 0x00000192ff087424 */ /* 0x000fe400078e00ff */
[----:B------:R-:W-:Y:S01]  /*bfa0*/  IMAD.MOV.U32 R13, RZ, RZ, RZ ;  /* 0x000000ffff0d7224 */ /* 0x000fe200078e00ff */
[----:B------:R-:W2:Y:S01]  /*bfb0*/  LDCU.64 UR6, c[0x4][0x78] ;  /* 0x01000f00ff0677ac */ /* 0x000ea20008000a00 */
[----:B------:R-:W1:Y:S01]  /*bfc0*/  LDC.64 R2, c[0x4][R3] ;  /* 0x0100000003027b82 */ /* 0x000e620000000a00 */
[----:B------:R-:W5:Y:S01]  /*bfd0*/  LDCU.64 UR4, c[0x4][0x10] ;  /* 0x01000200ff0477ac */ /* 0x000f620008000a00 */
[----:B----4-:R-:W-:Y:S01]  /*bfe0*/  MOV R5, UR9 ;  /* 0x0000000900057c02 */ /* 0x010fe20008000f00 */
[----:B------:R-:W-:Y:S01]  /*bff0*/  IMAD.U32 R4, RZ, RZ, UR8 ;  /* 0x00000008ff047e24 */ /* 0x000fe2000f8e00ff */
[----:B--2---:R-:W-:Y:S01]  /*c000*/  MOV R7, UR7 ;  /* 0x0000000700077c02 */ /* 0x004fe20008000f00 */
[----:B------:R-:W-:Y:S01]  /*c010*/  IMAD.U32 R6, RZ, RZ, UR6 ;  /* 0x00000006ff067e24 */ /* 0x000fe2000f8e00ff */
[----:B-----5:R-:W-:Y:S01]  /*c020*/  MOV R11, UR5 ;  /* 0x00000005000b7c02 */ /* 0x020fe20008000f00 */
[----:B------:R-:W-:Y:S02]  /*c030*/  IMAD.U32 R10, RZ, RZ, UR4 ;  /* 0x00000004ff0a7e24 */ /* 0x000fe4000f8e00ff */
[----:B------:R-:W-:Y:S07]  /*c040*/  LEPC R20, `(.L_x_167) ;  /* 0x000000001014794e */ /* 0x000fee0000000000 */
[----:B-1-3--:R-:W-:Y:S05]  /*c050*/  CALL.ABS.NOINC R2 ;  /* 0x0000000002007343 */ /* 0x00afea0003c00000 */
.L_x_167:
[----:B------:R-:W-:Y:S01]  /*c060*/  ISETP.NE.AND P6, PT, R126, RZ, PT ;  /* 0x000000ff7e00720c */ /* 0x000fe20003fc5270 */
[----:B------:R-:W-:Y:S05]  /*c070*/  WARPSYNC.ALL ;  /* 0x0000000000007948 */ /* 0x000fea0003800000 */
[----:B------:R-:W-:Y:S01]  /*c080*/  R2UR UR4, R48 ;  /* 0x00000000300472ca */ /* 0x000fe200000e0000 */
[----:B------:R-:W-:Y:S01]  /*c090*/  IMAD.U32 R0, RZ, RZ, UR40 ;  /* 0x00000028ff007e24 */ /* 0x000fe2000f8e00ff */
[----:B---3--:R-:W-:Y:S01]  /*c0a0*/  LOP3.LUT R50, R92, 0xffffe000, RZ, 0xc0, !PT ;  /* 0xffffe0005c327812 */ /* 0x008fe200078ec0ff */
[----:B------:R-:W-:Y:S01]  /*c0b0*/  IMAD.U32 R51, RZ, RZ, UR37 ;  /* 0x00000025ff337e24 */ /* 0x000fe2000f8e00ff */
[----:B------:R-:W-:Y:S01]  /*c0c0*/  ISETP.NE.AND P0, PT, R117, RZ, PT ;  /* 0x000000ff7500720c */ /* 0x000fe20003f05270 */
[----:B------:R-:W-:Y:S02]  /*c0d0*/  BSSY.RECONVERGENT B0, `(.L_x_168) ;  /* 0x000009f000007945 */ /* 0x000fe40003800200 */
[----:B------:R-:W-:Y:S05]  /*c0e0*/  @P6 LEA R0, R0, UR48, 0x3 ;  /* 0x0000003000006c11 */ /* 0x000fea000f8e18ff */
[----:B------:R-:W-:Y:S01]  /*c0f0*/  @P6 VIADD R0, R0, 0x70 ;  /* 0x0000007000006836 */ /* 0x000fe20000000000 */
[----:B--2---:R-:W2:Y:S04]  /*c100*/  LDTM.x32 R4, tmem[UR4+0xc0] ;  /* 0x0000c004000479ee */ /* 0x004ea800082c0000 */
[----:B------:R-:W-:Y:S01]  /*c110*/  @P6 PRMT R51, R51, 0x654, R0 ;  /* 0x0000065433336816 */ /* 0x000fe20000000000 */
[C---:B--2---:R-:W-:Y:S01]  /*c120*/  FMUL R0, R46.reuse, R4 ;  /* 0x000000042e007220 */ /* 0x044fe20000400000 */
        /* <DEDUP_REMOVED lines=13> */
[----:B-1----:R-:W-:Y:S01]  /*c200*/  LOP3.LUT R50, R89, 0xffffe000, RZ, 0xc0, !PT ;  /* 0xffffe00059327812 */ /* 0x002fe200078ec0ff */
        /* <DEDUP_REMOVED lines=139> */
.L_x_169:
[----:B------:R-:W-:Y:S05]  /*cac0*/  BSYNC.RECONVERGENT B0 ;  /* 0x0000000000007941 */ /* 0x000fea0003800200 */
.L_x_168:
[----:B------:R-:W-:Y:S01]  /*cad0*/  BAR.SYNC.DEFER_BLOCKING 0x1, 0x80 ;  /* 0x0042000000007b1d */ /* 0x000fe20000010000 */
[----:B------:R-:W-:Y:S04]  /*cae0*/  UIADD3 UR51, UPT, UPT, UR40, 0x1, URZ ;  /* 0x0000000128337890 */ /* 0x000fe8000fffe0ff */
[----:B------:R-:W-:Y:S04]  /*caf0*/  UISETP.NE.AND UP0, UPT, UR51, 0x4, UPT ;  /* 0x000000043300788c */ /* 0x000fe8000bf05270 */
[----:B------:R-:W-:Y:S01]  /*cb00*/  USEL UR51, UR51, URZ, UP0 ;  /* 0x000000ff33337287 */ /* 0x000fe20008000000 */
[----:B------:R1:W-:Y:S01]  /*cb10*/  @P6 SYNCS.ARRIVE.TRANS64.RED.A1T0 RZ, [R51+URZ], RZ ;  /* 0x000000ff33ff69a7 */ /* 0x0003e200081004ff */
[----:B------:R-:W-:Y:S01]  /*cb20*/  BSSY B1, `(.L_x_170) ;  /* 0x000001f000017945 */ /* 0x000fe20003800000 */
[----:B------:R-:W3:Y:S02]  /*cb30*/  @P6 SYNCS.PHASECHK.TRANS64.TRYWAIT P0, [R0+URZ+0x50], R3 ;  /* 0x00005003000065a7 */ /* 0x000ee400080011ff */
[----:B---3--:R-:W-:Y:S01]  /*cb40*/  @P6 SEL R131, RZ, 0x1, !P0 ;  /* 0x00000001ff836807 */ /* 0x008fe20004000000 */
        /* <DEDUP_REMOVED lines=13> */
.L_x_173:
[----:B------:R-:W-:Y:S05]  /*cc20*/  BSYNC B0 ;  /* 0x0000000000007941 */ /* 0x000fea0003800000 */
.L_x_172:
[----:B------:R-:W-:Y:S11]  /*cc30*/  ISETP.NE.AND P0, PT, R132, RZ, PT ;  /* 0x000000ff8400720c */ /* 0x000ff60003f05270 */
[----:B------:R-:W-:Y:S02]  /*cc40*/  @!UPT UIADD3 URZ, UPT, UPT, URZ, URZ, URZ ;  /* 0x000000fffffff290 */ /* 0x000fe4000fffe0ff */
[----:B------:R3:W4:Y:S01]  /*cc50*/  @P0 LDS.128 R92, [R62+UR48+0x400] ;  /* 0x000400303e5c0984 */ /* 0x0007220008000c00 */
[----:B-1----:R-:W-:Y:S01]  /*cc60*/  @P0 IMAD.IADD R0, R61, 0x1, R4 ;  /* 0x000000013d000824 */ /* 0x002fe200078e0204 */
        /* <DEDUP_REMOVED lines=10> */
.L_x_171:
[----:B------:R-:W-:Y:S05]  /*cd10*/  BSYNC B1 ;  /* 0x0000000000017941 */ /* 0x000fea0003800000 */
.L_x_170:
[----:B---3--:R-:W-:Y:S05]  /*cd20*/  VIADD R3, R48, 0xe0 ;  /* 0x000000e030037836 */ /* 0x008fea0000000000 */
[----:B------:R-:W-:Y:S04]  /*cd30*/  SHF.R.U32.HI R3, RZ, 0x15, R3 ;  /* 0x00000015ff037819 */ /* 0x000fe80000011603 */
[----:B------:R-:W-:Y:S11]  /*cd40*/  LOP3.LUT P0, RZ, R3, 0x3, R110, 0x48, !PT ;  /* 0x0000000303ff7812 */ /* 0x000ff6000780486e */
[----:B------:R-:W-:Y:S02]  /*cd50*/  @!UPT UIADD3 URZ, UPT, UPT, URZ, URZ, URZ ;  /* 0x000000fffffff290 */ /* 0x000fe4000fffe0ff */
[----:B------:R-:W-:Y:S05]  /*cd60*/  @!P0 BRA `(.L_x_175) ;  /* 0x0000000000408947 */ /* 0x000fea0003800000 */
[----:B------:R-:W3:Y:S01]  /*cd70*/  LDCU.64 UR8, c[0x4][0x70] ;  /* 0x01000e00ff0877ac */ /* 0x000ee20008000a00 */
[----:B------:R-:W-:Y:S01]  /*cd80*/  MOV R3, 0x0 ;  /* 0x0000000000037802 */ /* 0x000fe20000000f00 */
[----:B--2---:R-:W-:Y:S02]  /*cd90*/  HFMA2 R12, -RZ, RZ, 0, 5.9604644775390625e-08 ;  /* 0x00000001ff0c7431 */ /* 0x004fe400000001ff */
[----:B------:R-:W-:Y:S02]  /*cda0*/  IMAD.MOV.U32 R8, RZ, RZ, 0x192 ;  /* 0x00000192ff087424 */ /* 0x000fe400078e00ff */
[----:B------:R-:W-:Y:S01]  /*cdb0*/  IMAD.MOV.U32 R13, RZ, RZ, RZ ;  /* 0x000000ffff0d7224 */ /* 0x000fe200078e00ff */
[----:B------:R-:W2:Y:S01]  /*cdc0*/  LDCU.64 UR6, c[0x4][0x78] ;  /* 0x01000f00ff0677ac */ /* 0x000ea20008000a00 */
[----:B------:R-:W1:Y:S01]  /*cdd0*/  LDC.64 R2, c[0x4][R3] ;  /* 0x0100000003027b82 */ /* 0x000e620000000a00 */
[----:B------:R-:W5:Y:S01]  /*cde0*/  LDCU.64 UR4, c[0x4][0x10] ;  /* 0x01000200ff0477ac */ /* 0x000f620008000a00 */
[----:B---3--:R-:W-:Y:S01]  /*cdf0*/  MOV R5, UR9 ;  /* 0x0000000900057c02 */ /* 0x008fe20008000f00 */
[----:B------:R-:W-:Y:S01]  /*ce00*/  IMAD.U32 R4, RZ, RZ, UR8 ;  /* 0x00000008ff047e24 */ /* 0x000fe2000f8e00ff */
[----:B--2---:R-:W-:Y:S01]  /*ce10*/  MOV R7, UR7 ;  /* 0x0000000700077c02 */ /* 0x004fe20008000f00 */
[----:B------:R-:W-:Y:S01]  /*ce20*/  IMAD.U32 R6, RZ, RZ, UR6 ;  /* 0x00000006ff067e24 */ /* 0x000fe2000f8e00ff */
[----:B-----5:R-:W-:Y:S01]  /*ce30*/  MOV R11, UR5 ;  /* 0x00000005000b7c02 */ /* 0x020fe20008000f00 */
[----:B------:R-:W-:Y:S02]  /*ce40*/  IMAD.U32 R10, RZ, RZ, UR4 ;  /* 0x00000004ff0a7e24 */ /* 0x000fe4000f8e00ff */
[----:B------:R-:W-:Y:S07]  /*ce50*/  LEPC R20, `(.L_x_175) ;  /* 0x000000001014794e */ /* 0x000fee0000000000 */
[----:B-1--4-:R-:W-:Y:S05]  /*ce60*/  CALL.ABS.NOINC R2 ;  /* 0x0000000002007343 */ /* 0x012fea0003c00000 */
.L_x_175:
[----:B------:R-:W-:Y:S01]  /*ce70*/  ISETP.NE.AND P0, PT, R117, RZ, PT ;  /* 0x000000ff7500720c */ /* 0x000fe20003f05270 */
[----:B------:R-:W-:Y:S05]  /*ce80*/  WARPSYNC.ALL ;  /* 0x0000000000007948 */ /* 0x000fea0003800000 */
[----:B------:R-:W-:Y:S01]  /*ce90*/  R2UR UR4, R48 ;  /* 0x00000000300472ca */ /* 0x000fe200000e0000 */
[----:B------:R-:W-:Y:S01]  /*cea0*/  VIADD R130, R130, 0xd0 ;  /* 0x000000d082827836 */ /* 0x000fe20000000000 */
[----:B----4-:R-:W-:Y:S01]  /*ceb0*/  LOP3.LUT R0, R92, 0xffffe000, RZ, 0xc0, !PT ;  /* 0xffffe0005c007812 */ /* 0x010fe200078ec0ff */
[----:B------:R-:W-:Y:S01]  /*cec0*/  BSSY.RECONVERGENT B0, `(.L_x_176) ;  /* 0x000009d000007945 */ /* 0x000fe20003800200 */
[----:B------:R-:W-:Y:S02]  /*ced0*/  LOP3.LUT R2, R93, 0xffffe000, RZ, 0xc0, !PT ;  /* 0xffffe0005d027812 */ /* 0x000fe400078ec0ff */
[----:B------:R-:W-:Y:S02]  /*cee0*/  LOP3.LUT R3, R94, 0xffffe000, RZ, 0xc0, !PT ;  /* 0xffffe0005e037812 */ /* 0x000fe400078ec0ff */
[----:B------:R-:W-:Y:S02]  /*cef0*/  LOP3.LUT R50, R95, 0xffffe000, RZ, 0xc0, !PT ;  /* 0xffffe0005f327812 */ /* 0x000fe400078ec0ff */
[----:B-1----:R-:W-:Y:S02]  /*cf00*/  LOP3.LUT R51, R88, 0xffffe000, RZ, 0xc0, !PT ;  /* 0xffffe00058337812 */ /* 0x002fe400078ec0ff */
[----:B------:R-:W-:Y:S01]  /*cf10*/  LOP3.LUT R52, R89, 0xffffe000, RZ, 0xc0, !PT ;  /* 0xffffe00059347812 */ /* 0x000fe200078ec0ff */
[----:B--2---:R-:W1:Y:S01]  /*cf20*/  LDTM.x32 R4, tmem[UR4+0xe0] ;  /* 0x0000e004000479ee */ /* 0x004e6200082c0000 */
[----:B------:R-:W-:Y:S01]  /*cf30*/  LOP3.LUT R53, R90, 0xffffe000, RZ, 0xc0, !PT ;  /* 0xffffe0005a357812 */ /* 0x000fe200078ec0ff */
[----:B------:R-:W-:Y:S01]  /*cf40*/  NOP ;  /* 0x0000000000007918 */ /* 0x000fe20000000000 */
[----:B------:R-:W-:Y:S02]  /*cf50*/  LOP3.LUT R54, R91, 0xffffe000, RZ, 0xc0, !PT ;  /* 0xffffe0005b367812 */ /* 0x000fe400078ec0ff */
[----:B------:R-:W-:Y:S02]  /*cf60*/  LOP3.LUT R130, R130, 0xfefffff8, RZ, 0xc0, !PT ;  /* 0xfefffff882827812 */ /* 0x000fe400078ec0ff */
[----:B------:R-:W-:Y:S02]  /*cf70*/  LOP3.LUT R55, R84, 0xffffe000, RZ, 0xc0, !PT ;  /* 0xffffe00054377812 */ /* 0x000fe400078ec0ff */
[----:B------:R-:W-:Y:S01]  /*cf80*/  LOP3.LUT R56, R85, 0xffffe000, RZ, 0xc0, !PT ;  /* 0xffffe00055387812 */ /* 0x000fe200078ec0ff */
[----:B-1----:R1:W-:Y:S01]  /*cf90*/  SYNCS.ARRIVE.TRANS64.RED.A1T0 RZ, [R130+URZ], RZ ;  /* 0x000000ff82ff79a7 */ /* 0x0023e200081004ff */
[----:B------:R-:W-:Y:S02]  /*cfa0*/  LOP3.LUT R57, R86, 0xffffe000, RZ, 0xc0, !PT ;  /* 0xffffe00056397812 */ /* 0x000fe400078ec0ff */
[----:B------:R-:W-:Y:S02]  /*cfb0*/  LOP3.LUT R58, R87, 0xffffe000, RZ, 0xc0, !PT ;  /* 0xffffe000573a7812 */ /* 0x000fe400078ec0ff */
[----:B------:R-:W-:Y:S02]  /*cfc0*/  LOP3.LUT R59, R80, 0xffffe000, RZ, 0xc0, !PT ;  /* 0xffffe000503b7812 */ /* 0x000fe400078ec0ff */
[----:B------:R-:W-:Y:S02]  /*cfd0*/  LOP3.LUT R60, R81, 0xffffe000, RZ, 0xc0, !PT ;  /* 0xffffe000513c7812 */ /* 0x000fe400078ec0ff */
[----:B------:R-:W-:Y:S02]  /*cfe0*/  LOP3.LUT R61, R82, 0xffffe000, RZ, 0xc0, !PT ;  /* 0xffffe000523d7812 */ /* 0x000fe400078ec0ff */
[----:B------:R-:W-:Y:S02]  /*cff0*/  LOP3.LUT R62, R83, 0xffffe000, RZ, 0xc0, !PT ;  /* 0xffffe000533e7812 */ /* 0x000fe400078ec0ff */
[----:B------:R-:W-:Y:S01]  /*d000*/  LOP3.LUT R63, R64, 0xffffe000, RZ, 0xc0, !PT ;  /* 0xffffe000403f7812 */ /* 0x000fe200078ec0ff */
[C---:B------:R-:W-:Y:S01]  /*d010*/  FMUL R4, R46.reuse, R4 ;  /* 0x000000042e047220 */ /* 0x040fe20000400000 */
[----:B------:R-:W-:Y:S01]  /*d020*/  LOP3.LUT R64, R65, 0xffffe000, RZ, 0xc0, !PT ;  /* 0xffffe00041407812 */ /* 0x000fe200078ec0ff */
[----:B------:R-:W-:Y:S01]  /*d030*/  FMUL R5, R46, R5 ;  /* 0x000000052e057220 */ /* 0x000fe20000400000 */
[----:B------:R-:W-:Y:S01]  /*d040*/  LOP3.LUT R65, R66, 0xffffe000, RZ, 0xc0, !PT ;  /* 0xffffe00042417812 */ /* 0x000fe200078ec0ff */
[C---:B------:R-:W-:Y:S01]  /*d050*/  FMUL R6, R46.reuse, R6 ;  /* 0x000000062e067220 */ /* 0x040fe20000400000 */
[----:B------:R-:W-:Y:S01]  /*d060*/  LOP3.LUT R66, R67, 0xffffe000, RZ, 0xc0, !PT ;  /* 0xffffe00043427812 */ /* 0x000fe200078ec0ff */
[----:B------:R-:W-:Y:S01]  /*d070*/  FMUL R7, R46, R7 ;  /* 0x000000072e077220 */ /* 0x000fe20000400000 */
[----:B------:R-:W-:Y:S01]  /*d080*/  LOP3.LUT R67, R68, 0xffffe000, RZ, 0xc0, !PT ;  /* 0xffffe00044437812 */ /* 0x000fe200078ec0ff */
[----:B------:R-:W-:Y:S01]  /*d090*/  FFMA R4, R49, R0, R4 ;  /* 0x0000000031047223 */ /* 0x000fe20000000004 */
[----:B------:R-:W-:Y:S01]  /*d0a0*/  LOP3.LUT R68, R69, 0xffffe000, RZ, 0xc0, !PT ;  /* 0xffffe00045447812 */ /* 0x000fe200078ec0ff */
[C---:B------:R-:W-:Y:S01]  /*d0b0*/  FFMA R5, R49.reuse, R2, R5 ;  /* 0x0000000231057223 */ /* 0x040fe20000000005 */
[----:B------:R-:W-:Y:S01]  /*d0c0*/  LOP3.LUT R69, R70, 0xffffe000, RZ, 0xc0, !PT ;  /* 0xffffe00046457812 */ /* 0x000fe200078ec0ff */
[C---:B------:R-:W-:Y:S01]  /*d0d0*/  FFMA R6, R49.reuse, R3, R6 ;  /* 0x0000000331067223 */ /* 0x040fe20000000006 */
[----:B------:R-:W-:Y:S01]  /*d0e0*/  F2FP.TF32.F32.PACK_B R4, R4 ;  /* 0x00000004ff04723e */ /* 0x000fe200024050ff */
[C---:B------:R-:W-:Y:S01]  /*d0f0*/  FFMA R7, R49.reuse, R50, R7 ;  /* 0x0000003231077223 */ /* 0x040fe20000000007 */
[----:B------:R-:W-:Y:S01]  /*d100*/  F2FP.TF32.F32.PACK_B R5, R5 ;  /* 0x00000005ff05723e */ /* 0x000fe200024050ff */
        /* <DEDUP_REMOVED lines=9> */
[C---:B------:R-:W-:Y:S01]  /*d1a0*/  FFMA R11, R49.reuse, R54, R11 ;  /* 0x00000036310b7223 */ /* 0x040fe2000000000b */
[----:B------:R1:W-:Y:S01]  /*d1b0*/  STS.128 [R129+UR48+0xc400], R4 ;  /* 0x00c4000481007988 */ /* 0x0003e20008000c30 */
[----:B------:R-:W-:Y:S01]  /*d1c0*/  F2FP.TF32.F32.PACK_B R8, R8 ;  /* 0x00000008ff08723e */ /* 0x000fe200024050ff */
[C---:B------:R-:W-:Y:S01]  /*d1d0*/  FMUL R12, R46.reuse, R12 ;  /* 0x0000000c2e0c7220 */ /* 0x040fe20000400000 */
[----:B------:R-:W-:Y:S01]  /*d1e0*/  F2FP.TF32.F32.PACK_B R9, R9 ;  /* 0x00000009ff09723e */ /* 0x000fe200024050ff */
[C---:B------:R-:W-:Y:S01]  /*d1f0*/  FMUL R13, R46.reuse, R13 ;  /* 0x0000000d2e0d7220 */ /* 0x040fe20000400000 */
[----:B------:R-:W-:Y:S01]  /*d200*/  F2FP.TF32.F32.PACK_B R10, R10 ;  /* 0x0000000aff0a723e */ /* 0x000fe200024050ff */
[C---:B------:R-:W-:Y:S01]  /*d210*/  FMUL R14, R46.reuse, R14 ;  /* 0x0000000e2e0e7220 */ /* 0x040fe20000400000 */
[C---:B------:R-:W-:Y:S01]  /*d220*/  FMUL R15, R46.reuse, R15 ;  /* 0x0000000f2e0f7220 */ /* 0x040fe20000400000 */
[----:B------:R-:W-:Y:S01]  /*d230*/  F2FP.TF32.F32.PACK_B R11, R11 ;  /* 0x0000000bff0b723e */ /* 0x000fe200024050ff */
[C---:B------:R-:W-:Y:S01]  /*d240*/  FFMA R12, R49.reuse, R55, R12 ;  /* 0x00000037310c7223 */ /* 0x040fe2000000000c */
[C---:B------:R-:W-:Y:S01]  /*d250*/  FFMA R13, R49.reuse, R56, R13 ;  /* 0x00000038310d7223 */ /* 0x040fe2000000000d */
[C---:B------:R-:W-:Y:S01]  /*d260*/  FFMA R14, R49.reuse, R57, R14 ;  /* 0x00000039310e7223 */ /* 0x040fe2000000000e */
[C---:B------:R-:W-:Y:S01]  /*d270*/  FFMA R15, R49.reuse, R58, R15 ;  /* 0x0000003a310f7223 */ /* 0x040fe2000000000f */
[----:B------:R1:W-:Y:S01]  /*d280*/  STS.128 [R128+0xc400], R8 ;  /* 0x00c4000880007388 */ /* 0x0003e20000000c00 */
        /* <DEDUP_REMOVED lines=27> */
[C---:B------:R-:W-:Y:S01]  /*d440*/  FMUL R24, R46.reuse, R24 ;  /* 0x000000182e187220 */ /* 0x040fe20000400000 */
[----:B------:R-:W-:Y:S01]  /*d450*/  F2FP.TF32.F32.PACK_B R20, R20 ;  /* 0x00000014ff14723e */ /* 0x000fe200024050ff */
[C---:B------:R-:W-:Y:S01]  /*d460*/  FMUL R25, R46.reuse, R25 ;  /* 0x000000192e197220 */ /* 0x040fe20000400000 */
[----:B------:R-:W-:Y:S01]  /*d470*/  F2FP.TF32.F32.PACK_B R21, R21 ;  /* 0x00000015ff15723e */ /* 0x000fe200024050ff */
[C---:B------:R-:W-:Y:S01]  /*d480*/  FMUL R26, R46.reuse, R26 ;  /* 0x0000001a2e1a7220 */ /* 0x040fe20000400000 */
[----:B------:R-:W-:Y:S01]  /*d490*/  FMUL R27, R46, R27 ;  /* 0x0000001b2e1b7220 */ /* 0x000fe20000400000 */
[----:B------:R-:W-:Y:S01]  /*d4a0*/  F2FP.TF32.F32.PACK_B R22, R22 ;  /* 0x00000016ff16723e */ /* 0x000fe200024050ff */
[C---:B------:R-:W-:Y:S01]  /*d4b0*/  FFMA R24, R49.reuse, R67, R24 ;  /* 0x0000004331187223 */ /* 0x040fe20000000018 */
[----:B------:R-:W-:Y:S01]  /*d4c0*/  F2FP.TF32.F32.PACK_B R23, R23 ;  /* 0x00000017ff17723e */ /* 0x000fe200024050ff */
[C---:B------:R-:W-:Y:S01]  /*d4d0*/  FFMA R25, R49.reuse, R68, R25 ;  /* 0x0000004431197223 */ /* 0x040fe20000000019 */
[C---:B------:R-:W-:Y:S01]  /*d4e0*/  FFMA R26, R49.reuse, R69, R26 ;  /* 0x00000045311a7223 */ /* 0x040fe2000000001a */
[----:B------:R-:W-:Y:S01]  /*d4f0*/  FFMA R27, R49, R70, R27 ;  /* 0x00000046311b7223 */ /* 0x000fe2000000001b */
[----:B------:R-:W-:Y:S01]  /*d500*/  LOP3.LUT R71, R72, 0xffffe000, RZ, 0xc0, !PT ;  /* 0xffffe00048477812 */ /* 0x000fe200078ec0ff */
        /* <DEDUP_REMOVED lines=56> */
.L_x_177:
[----:B------:R-:W-:Y:S05]  /*d890*/  BSYNC.RECONVERGENT B0 ;  /* 0x0000000000007941 */ /* 0x000fea0003800200 */
.L_x_176:
[----:B------:R-:W-:Y:S01]  /*d8a0*/  BAR.SYNC.DEFER_BLOCKING 0x1, 0x80 ;  /* 0x0042000000007b1d */ /* 0x000fe20000010000 */
[----:B------:R-:W-:Y:S01]  /*d8b0*/  UISETP.NE.AND UP0, UPT, UR49, -0x8, UPT ;  /* 0xfffffff83100788c */ /* 0x000fe2000bf05270 */
[----:B------:R-:W-:Y:S08]  /*d8c0*/  IADD3 R44, PT, PT, R44, 0x1, RZ ;  /* 0x000000012c2c7810 */ /* 0x000ff00007ffe0ff */
[----:B------:R-:W-:Y:S05]  /*d8d0*/  BRA.U !UP0, `(.L_x_178) ;  /* 0x0000000108287547 */ /* 0x000fea000b800000 */
[----:B------:R-:W-:Y:S01]  /*d8e0*/  ISETP.NE.AND P0, PT, R126, RZ, PT ;  /* 0x000000ff7e00720c */ /* 0x000fe20003f05270 */
[----:B------:R-:W-:Y:S01]  /*d8f0*/  IMAD.U32 R3, RZ, RZ, UR51 ;  /* 0x00000033ff037e24 */ /* 0x000fe2000f8e00ff */
[----:B------:R-:W-:Y:S01]  /*d900*/  UIADD3 UR51, UPT, UPT, UR51, 0x1, URZ ;  /* 0x0000000133337890 */ /* 0x000fe2000fffe0ff */
[----:B------:R-:W-:Y:S03]  /*d910*/  IMAD.U32 R0, RZ, RZ, UR37 ;  /* 0x00000025ff007e24 */ /* 0x000fe6000f8e00ff */
[----:B------:R-:W-:Y:S04]  /*d920*/  UISETP.NE.AND UP0, UPT, UR51, 0x4, UPT ;  /* 0x000000043300788c */ /* 0x000fe8000bf05270 */
[----:B------:R-:W-:Y:S03]  /*d930*/  USEL UR51, UR51, URZ, UP0 ;  /* 0x000000ff33337287 */ /* 0x000fe60008000000 */
[----:B------:R-:W-:Y:S05]  /*d940*/  @P0 LEA R3, R3, UR48, 0x3 ;  /* 0x0000003003030c11 */ /* 0x000fea000f8e18ff */
[----:B------:R-:W-:Y:S05]  /*d950*/  @P0 VIADD R3, R3, 0x70 ;  /* 0x0000007003030836 */ /* 0x000fea0000000000 */
[----:B------:R-:W-:Y:S04]  /*d960*/  @P0 PRMT R0, R0, 0x654, R3 ;  /* 0x0000065400000816 */ /* 0x000fe80000000003 */
[----:B------:R2:W-:Y:S03]  /*d970*/  @P0 SYNCS.ARRIVE.TRANS64.RED.A1T0 RZ, [R0+URZ], RZ ;  /* 0x000000ff00ff09a7 */ /* 0x0005e600081004ff */
.L_x_178:
[----:B------:R-:W-:Y:S01]  /*d980*/  ISETP.NE.AND P2, PT, R118, RZ, PT ;  /* 0x000000ff7600720c */ /* 0x000fe20003f45270 */
[----:B------:R-:W-:Y:S01]  /*d990*/  UIADD3 UR49, UPT, UPT, UR49, 0x8, URZ ;  /* 0x0000000831317890 */ /* 0x000fe2000fffe0ff */
[----:B------:R-:W-:Y:S01]  /*d9a0*/  ISETP.NE.AND P0, PT, R120, 0x2, PT ;  /* 0x000000027800780c */ /* 0x000fe20003f05270 */
[----:B-1----:R-:W-:Y:S01]  /*d9b0*/  IMAD.IADD R20, R43, 0x1, R102 ;  /* 0x000000012b147824 */ /* 0x002fe200078e0266 */
[----:B------:R-:W-:Y:S01]  /*d9c0*/  ISETP.NE.AND P1, PT, R44, 0x2, PT ;  /* 0x000000022c00780c */ /* 0x000fe20003f25270 */
[----:B------:R-:W-:Y:S01]  /*d9d0*/  IMAD.IADD R21, R45, 0x1, R104 ;  /* 0x000000012d157824 */ /* 0x000fe200078e0268 */
[----:B--2---:R-:W-:Y:S02]  /*d9e0*/  SEL R0, RZ, 0x1, P0 ;  /* 0x00000001ff007807 */ /* 0x004fe40000000000 */
[----:B------:R-:W-:Y:S02]  /*d9f0*/  SEL R3, RZ, 0x1, P1 ;  /* 0x00000001ff037807 */ /* 0x000fe40000800000 */
[----:B------:R-:W-:Y:S02]  /*da00*/  LOP3.LUT R113, R113, R0, RZ, 0x3c, !PT ;  /* 0x0000000071717212 */ /* 0x000fe400078e3cff */
[----:B------:R-:W-:Y:S02]  /*da10*/  LOP3.LUT R114, R114, R3, RZ, 0x3c, !PT ;  /* 0x0000000372727212 */ /* 0x000fe400078e3cff */
[----:B------:R-:W-:Y:S02]  /*da20*/  @P2 R2UR UR36, R112 ;  /* 0x00000000702422ca */ /* 0x000fe400000e0000 */
[----:B------:R-:W-:Y:S02]  /*da30*/  SEL R120, R120, RZ, P0 ;  /* 0x000000ff78787207 */ /* 0x000fe40000000000 */
[----:B------:R-:W-:Y:S01]  /*da40*/  SEL R44, R44, RZ, P1 ;  /* 0x000000ff2c2c7207 */ /* 0x000fe20000800000 */
[----:B------:R-:W-:Y:S10]  /*da50*/  @P2 BRA `(.L_x_179) ;  /* 0xffffff7c00c42947 */ /* 0x000ff4000383ffff */
[----:B------:R-:W-:-:S09]  /*da60*/  UISETP.NE.AND UP0, UPT, UR50, URZ, UPT ;  /* 0x000000ff3200728c */ /* 0x000fd2000bf05270 */
[----:B------:R-:W-:Y:S05]  /*da70*/  BRA.U !UP0, `(.L_x_180) ;  /* 0x0000000108487547 */ /* 0x000fea000b800000 */
[----:B------:R-:W1:Y:S02]  /*da80*/  LDCU.64 UR4, c[0x0][0x890] ;  /* 0x00011200ff0477ac */ /* 0x000e640008000a00 */
[----:B-1----:R-:W-:-:S04]  /*da90*/  UISETP.NE.U32.AND UP0, UPT, UR4, URZ, UPT ;  /* 0x000000ff0400728c */ /* 0x002fc8000bf05070 */
[----:B------:R-:W-:-:S09]  /*daa0*/  UISETP.NE.AND.EX UP0, UPT, UR5, URZ, UPT, UP0 ;  /* 0x000000ff0500728c */ /* 0x000fd2000bf05300 */
[----:B------:R-:W-:Y:S05]  /*dab0*/  BRA.U UP0, `(.L_x_181) ;  /* 0x00000001000c7547 */ /* 0x000fea000b800000 */
[----:B------:R-:W-:-:S13]  /*dac0*/  FSETP.NEU.AND P0, PT, R49, RZ, PT ;  /* 0x000000ff3100720b */ /* 0x000fda0003f0d000 */
[----:B------:R-:W-:Y:S05]  /*dad0*/  @!P0 EXIT ;  /* 0x000000000000894d */ /* 0x000fea0003800000 */
[----:B------:R-:W-:Y:S05]  /*dae0*/  BRA `(.L_x_180) ;  /* 0x00000000002c7947 */ /* 0x000fea0003800000 */
.L_x_181:
[----:B------:R-:W-:Y:S01]  /*daf0*/  ISETP.NE.AND P0, PT, R119, RZ, PT ;  /* 0x000000ff7700720c */ /* 0x000fe20003f05270 */
[----:B------:R-:W-:-:S12]  /*db00*/  BSSY.RECONVERGENT B0, `(.L_x_180) ;  /* 0x0000009000007945 */ /* 0x000fd80003800200 */
[----:B------:R-:W-:Y:S05]  /*db10*/  @P0 BRA `(.L_x_182) ;  /* 0x0000000000140947 */ /* 0x000fea0003800000 */
[----:B------:R-:W1:Y:S02]  /*db20*/  LDCU.64 UR4, c[0x0][0x888] ;  /* 0x00011100ff0477ac */ /* 0x000e640008000a00 */
[----:B-1----:R-:W-:-:S04]  /*db30*/  ISETP.NE.U32.AND P0, PT, RZ, UR4, PT ;  /* 0x00000004ff007c0c */ /* 0x002fc8000bf05070 */
[----:B------:R-:W-:-:S13]  /*db40*/  ISETP.NE.AND.EX P0, PT, RZ, UR5, PT, P0 ;  /* 0x00000005ff007c0c */ /* 0x000fda000bf05300 */
[----:B------:R-:W-:Y:S05]  /*db50*/  @!P0 EXIT ;  /* 0x000000000000894d */ /* 0x000fea0003800000 */
[----:B------:R-:W-:Y:S05]  /*db60*/  BRA `(.L_x_183) ;  /* 0x0000000000087947 */ /* 0x000fea0003800000 */
.L_x_182:
[----:B------:R-:W-:-:S13]  /*db70*/  FSETP.NEU.AND P0, PT, R49, RZ, PT ;  /* 0x000000ff3100720b */ /* 0x000fda0003f0d000 */
[----:B------:R-:W-:Y:S05]  /*db80*/  @!P0 EXIT ;  /* 0x000000000000894d */ /* 0x000fea0003800000 */
.L_x_183:
[----:B------:R-:W-:Y:S05]  /*db90*/  BSYNC.RECONVERGENT B0 ;  /* 0x0000000000007941 */ /* 0x000fea0003800200 */
.L_x_180:
[----:B------:R-:W-:Y:S01]  /*dba0*/  ULEA UR4, UR51, UR48, 0x3 ;  /* 0x0000003033047291 */ /* 0x000fe2000f8e18ff */
[----:B------:R-:W-:-:S04]  /*dbb0*/  DEPBAR.LE SB0, 0x0 ;  /* 0x000080000000791a */ /* 0x000fc80000000000 */
[----:B------:R-:W-:-:S04]  /*dbc0*/  UIADD3 UR4, UPT, UPT, UR4, 0x70, URZ ;  /* 0x0000007004047890 */ /* 0x000fc8000fffe0ff */
[----:B------:R-:W-:-:S09]  /*dbd0*/  UPRMT UR4, UR37, 0x654, UR4 ;  /* 0x0000065425047896 */ /* 0x000fd20008000004 */
[----:B------:R-:W-:Y:S01]  /*dbe0*/  SYNCS.ARRIVE.TRANS64.RED.A1T0 RZ, [UR4], RZ ;  /* 0x000000ffffff79a7 */ /* 0x000fe20008100404 */
[----:B------:R-:W-:Y:S05]  /*dbf0*/  EXIT ;  /* 0x000000000000794d */ /* 0x000fea0003800000 */
.L_x_24:
[----:B--2---:R2:W4:Y:S02]  /*dc00*/  SYNCS.PHASECHK.TRANS64.TRYWAIT P0, [R3+URZ+0xf0], R2 ;  /* 0x0000f002030075a7 */ /* 0x00452400080011ff */
[----:B----4-:R-:W-:Y:S05]  /*dc10*/  @!P0 NANOSLEEP.SYNCS 0x989680 ;  /* 0x009896800000895d */ /* 0x010fea0003900000 */
[----:B------:R-:W4:Y:S02]  /*dc20*/  @!P0 SYNCS.PHASECHK.TRANS64 P0, [R3+URZ+0xf0], R2 ;  /* 0x0000f002030085a7 */ /* 0x000f2400080010ff */
[----:B----4-:R-:W-:Y:S05]  /*dc30*/  @!P0 BRA `(.L_x_24) ;  /* 0xfffffffc00f08947 */ /* 0x010fea000383ffff */
[----:B------:R-:W-:Y:S05]  /*dc40*/  BRA `(.L_x_184) ;  /* 0xffffff3800e87947 */ /* 0x000fea000383ffff */
.L_x_27:
[----:B-1----:R-:W-:-:S07]  /*dc50*/  MOV R2, UR33 ;  /* 0x0000002100027c02 */ /* 0x002fce0008000f00 */
.L_x_185:
[----:B-1----:R1:W2:Y:S02]  /*dc60*/  SYNCS.PHASECHK.TRANS64.TRYWAIT P0, [R2+URZ+0x28], R5 ;  /* 0x00002805020075a7 */ /* 0x0022a400080011ff */
[----:B--2---:R-:W-:Y:S05]  /*dc70*/  @!P0 NANOSLEEP.SYNCS 0x989680 ;  /* 0x009896800000895d */ /* 0x004fea0003900000 */
[----:B------:R-:W2:Y:S02]  /*dc80*/  @!P0 SYNCS.PHASECHK.TRANS64 P0, [R2+URZ+0x28], R5 ;  /* 0x00002805020085a7 */ /* 0x000ea400080010ff */
[----:B--2---:R-:W-:Y:S05]  /*dc90*/  @!P0 BRA `(.L_x_185) ;  /* 0xfffffffc00f08947 */ /* 0x004fea000383ffff */
[----:B------:R-:W-:Y:S05]  /*dca0*/  BRA `(.L_x_26) ;  /* 0xffffff3c004c7947 */ /* 0x000fea000383ffff */
.L_x_34:
[----:B-1----:R-:W-:-:S07]  /*dcb0*/  MOV R2, UR17 ;  /* 0x0000001100027c02 */ /* 0x002fce0008000f00 */
.L_x_186:
[----:B-1----:R1:W2:Y:S02]  /*dcc0*/  SYNCS.PHASECHK.TRANS64.TRYWAIT P0, [R2+URZ+0x28], R5 ;  /* 0x00002805020075a7 */ /* 0x0022a400080011ff */
[----:B--2---:R-:W-:Y:S05]  /*dcd0*/  @!P0 NANOSLEEP.SYNCS 0x989680 ;  /* 0x009896800000895d */ /* 0x004fea0003900000 */
[----:B------:R-:W2:Y:S02]  /*dce0*/  @!P0 SYNCS.PHASECHK.TRANS64 P0, [R2+URZ+0x28], R5 ;  /* 0x00002805020085a7 */ /* 0x000ea400080010ff */
[----:B--2---:R-:W-:Y:S05]  /*dcf0*/  @!P0 BRA `(.L_x_186) ;  /* 0xfffffffc00f08947 */ /* 0x004fea000383ffff */
[----:B------:R-:W-:Y:S05]  /*dd00*/  BRA `(.L_x_33) ;  /* 0xffffff4000047947 */ /* 0x000fea000383ffff */
.L_x_39:
[----:B-1----:R1:W2:Y:S02]  /*dd10*/  SYNCS.PHASECHK.TRANS64.TRYWAIT P0, [R2+URZ+0xa0], R3 ;  /* 0x0000a003020075a7 */ /* 0x0022a400080011ff */
[----:B--2---:R-:W-:Y:S05]  /*dd20*/  @!P0 NANOSLEEP.SYNCS 0x989680 ;  /* 0x009896800000895d */ /* 0x004fea0003900000 */
[----:B------:R-:W2:Y:S02]  /*dd30*/  @!P0 SYNCS.PHASECHK.TRANS64 P0, [R2+URZ+0xa0], R3 ;  /* 0x0000a003020085a7 */ /* 0x000ea400080010ff */
[----:B--2---:R-:W-:Y:S05]  /*dd40*/  @!P0 BRA `(.L_x_39) ;  /* 0xfffffffc00f08947 */ /* 0x004fea000383ffff */
[----:B------:R-:W-:Y:S05]  /*dd50*/  BRA `(.L_x_187) ;  /* 0xffffff4000a47947 */ /* 0x000fea000383ffff */
.L_x_43:
[----:B---3--:R-:W-:-:S07]  /*dd60*/  MOV R0, UR4 ;  /* 0x0000000400007c02 */ /* 0x008fce0008000f00 */
.L_x_188:
[----:B-1----:R1:W2:Y:S02]  /*dd70*/  SYNCS.PHASECHK.TRANS64.TRYWAIT P0, [R0+URZ], R3 ;  /* 0x00000003000075a7 */ /* 0x0022a400080011ff */
[----:B--2---:R-:W-:Y:S05]  /*dd80*/  @!P0 NANOSLEEP.SYNCS 0x989680 ;  /* 0x009896800000895d */ /* 0x004fea0003900000 */
[----:B------:R-:W2:Y:S02]  /*dd90*/  @!P0 SYNCS.PHASECHK.TRANS64 P0, [R0+URZ], R3 ;  /* 0x00000003000085a7 */ /* 0x000ea400080010ff */
[----:B--2---:R-:W-:Y:S05]  /*dda0*/  @!P0 BRA `(.L_x_188) ;  /* 0xfffffffc00f08947 */ /* 0x004fea000383ffff */
[----:B------:R-:W-:Y:S05]  /*ddb0*/  BRA `(.L_x_189) ;  /* 0xffffff4800147947 */ /* 0x000fea000383ffff */
.L_x_44:
[----:B---3--:R-:W-:-:S07]  /*ddc0*/  MOV R0, UR4 ;  /* 0x0000000400007c02 */ /* 0x008fce0008000f00 */
.L_x_190:
[----:B-1----:R1:W2:Y:S02]  /*ddd0*/  SYNCS.PHASECHK.TRANS64.TRYWAIT P0, [R0+URZ], R3 ;  /* 0x00000003000075a7 */ /* 0x0022a400080011ff */
[----:B--2---:R-:W-:Y:S05]  /*dde0*/  @!P0 NANOSLEEP.SYNCS 0x989680 ;  /* 0x009896800000895d */ /* 0x004fea0003900000 */
[----:B------:R-:W2:Y:S02]  /*ddf0*/  @!P0 SYNCS.PHASECHK.TRANS64 P0, [R0+URZ], R3 ;  /* 0x00000003000085a7 */ /* 0x000ea400080010ff */
[----:B--2---:R-:W-:Y:S05]  /*de00*/  @!P0 BRA `(.L_x_190) ;  /* 0xfffffffc00f08947 */ /* 0x004fea000383ffff */
[----:B------:R-:W-:Y:S05]  /*de10*/  BRA `(.L_x_191) ;  /* 0xffffff4800207947 */ /* 0x000fea000383ffff */
.L_x_45:
[----:B---3--:R-:W-:-:S07]  /*de20*/  MOV R0, UR4 ;  /* 0x0000000400007c02 */ /* 0x008fce0008000f00 */
.L_x_192:
[----:B-1----:R1:W2:Y:S02]  /*de30*/  SYNCS.PHASECHK.TRANS64.TRYWAIT P0, [R0+URZ], R3 ;  /* 0x00000003000075a7 */ /* 0x0022a400080011ff */
[----:B--2---:R-:W-:Y:S05]  /*de40*/  @!P0 NANOSLEEP.SYNCS 0x989680 ;  /* 0x009896800000895d */ /* 0x004fea0003900000 */
[----:B------:R-:W2:Y:S02]  /*de50*/  @!P0 SYNCS.PHASECHK.TRANS64 P0, [R0+URZ], R3 ;  /* 0x00000003000085a7 */ /* 0x000ea400080010ff */
[----:B--2---:R-:W-:Y:S05]  /*de60*/  @!P0 BRA `(.L_x_192) ;  /* 0xfffffffc00f08947 */ /* 0x004fea000383ffff */
[----:B------:R-:W-:Y:S05]  /*de70*/  BRA `(.L_x_193) ;  /* 0xffffff48002c7947 */ /* 0x000fea000383ffff */
.L_x_46:
[----:B---3--:R-:W-:-:S07]  /*de80*/  MOV R0, UR4 ;  /* 0x0000000400007c02 */ /* 0x008fce0008000f00 */
.L_x_194:
[----:B-1----:R1:W2:Y:S02]  /*de90*/  SYNCS.PHASECHK.TRANS64.TRYWAIT P0, [R0+URZ], R3 ;  /* 0x00000003000075a7 */ /* 0x0022a400080011ff */
[----:B--2---:R-:W-:Y:S05]  /*dea0*/  @!P0 NANOSLEEP.SYNCS 0x989680 ;  /* 0x009896800000895d */ /* 0x004fea0003900000 */
[----:B------:R-:W2:Y:S02]  /*deb0*/  @!P0 SYNCS.PHASECHK.TRANS64 P0, [R0+URZ], R3 ;  /* 0x00000003000085a7 */ /* 0x000ea400080010ff */
[----:B--2---:R-:W-:Y:S05]  /*dec0*/  @!P0 BRA `(.L_x_194) ;  /* 0xfffffffc00f08947 */ /* 0x004fea000383ffff */
[----:B------:R-:W-:Y:S05]  /*ded0*/  BRA `(.L_x_195) ;  /* 0xffffff4800387947 */ /* 0x000fea000383ffff */
.L_x_49:
[----:B-1----:R1:W2:Y:S02]  /*dee0*/  SYNCS.PHASECHK.TRANS64.TRYWAIT P0, [R0+URZ+0xe0], R5 ;  /* 0x0000e005000075a7 */ /* 0x0022a400080011ff */
[----:B--2---:R-:W-:Y:S05]  /*def0*/  @!P0 NANOSLEEP.SYNCS 0x989680 ;  /* 0x009896800000895d */ /* 0x004fea0003900000 */
[----:B------:R-:W2:Y:S02]  /*df00*/  @!P0 SYNCS.PHASECHK.TRANS64 P0, [R0+URZ+0xe0], R5 ;  /* 0x0000e005000085a7 */ /* 0x000ea400080010ff */
[----:B--2---:R-:W-:Y:S05]  /*df10*/  @!P0 BRA `(.L_x_49) ;  /* 0xfffffffc00f08947 */ /* 0x004fea000383ffff */
[----:B------:R-:W-:Y:S05]  /*df20*/  BRA `(.L_x_196) ;  /* 0xffffff4800987947 */ /* 0x000fea000383ffff */
.L_x_50:
[----:B------:R-:W-:-:S07]  /*df30*/  MOV R0, UR5 ;  /* 0x0000000500007c02 */ /* 0x000fce0008000f00 */
.L_x_197:
[----:B-1----:R1:W2:Y:S02]  /*df40*/  SYNCS.PHASECHK.TRANS64.TRYWAIT P0, [R0+URZ+0xb0], R7 ;  /* 0x0000b007000075a7 */ /* 0x0022a400080011ff */
[----:B--2---:R-:W-:Y:S05]  /*df50*/  @!P0 NANOSLEEP.SYNCS 0x989680 ;  /* 0x009896800000895d */ /* 0x004fea0003900000 */
[----:B------:R-:W2:Y:S02]  /*df60*/  @!P0 SYNCS.PHASECHK.TRANS64 P0, [R0+URZ+0xb0], R7 ;  /* 0x0000b007000085a7 */ /* 0x000ea400080010ff */
[----:B--2---:R-:W-:Y:S05]  /*df70*/  @!P0 BRA `(.L_x_197) ;  /* 0xfffffffc00f08947 */ /* 0x004fea000383ffff */
[----:B------:R-:W-:Y:S05]  /*df80*/  BRA `(.L_x_198) ;  /* 0xffffff4800a87947 */ /* 0x000fea000383ffff */
.L_x_51:
[----:B-1----:R1:W2:Y:S02]  /*df90*/  SYNCS.PHASECHK.TRANS64.TRYWAIT P1, [R0+URZ+0xa0], R5 ;  /* 0x0000a005000075a7 */ /* 0x0022a400080211ff */
[----:B--2---:R-:W-:Y:S05]  /*dfa0*/  @!P1 NANOSLEEP.SYNCS 0x989680 ;  /* 0x009896800000995d */ /* 0x004fea0003900000 */
[----:B------:R-:W2:Y:S02]  /*dfb0*/  @!P1 SYNCS.PHASECHK.TRANS64 P1, [R0+URZ+0xa0], R5 ;  /* 0x0000a005000095a7 */ /* 0x000ea400080210ff */
[----:B--2---:R-:W-:Y:S05]  /*dfc0*/  @!P1 BRA `(.L_x_51) ;  /* 0xfffffffc00f09947 */ /* 0x004fea000383ffff */
[----:B------:R-:W-:Y:S05]  /*dfd0*/  BRA `(.L_x_199) ;  /* 0xffffff4800d87947 */ /* 0x000fea000383ffff */
.L_x_54:
[----:B------:R-:W-:-:S07]  /*dfe0*/  MOV R0, UR5 ;  /* 0x0000000500007c02 */ /* 0x000fce0008000f00 */
.L_x_200:
[----:B-1----:R1:W2:Y:S02]  /*dff0*/  SYNCS.PHASECHK.TRANS64.TRYWAIT P0, [R0+URZ+0xb0], R3 ;  /* 0x0000b003000075a7 */ /* 0x0022a400080011ff */
[----:B--2---:R-:W-:Y:S05]  /*e000*/  @!P0 NANOSLEEP.SYNCS 0x989680 ;  /* 0x009896800000895d */ /* 0x004fea0003900000 */
[----:B------:R-:W2:Y:S02]  /*e010*/  @!P0 SYNCS.PHASECHK.TRANS64 P0, [R0+URZ+0xb0], R3 ;  /* 0x0000b003000085a7 */ /* 0x000ea400080010ff */
[----:B--2---:R-:W-:Y:S05]  /*e020*/  @!P0 BRA `(.L_x_200) ;  /* 0xfffffffc00f08947 */ /* 0x004fea000383ffff */
[----:B------:R-:W-:Y:S05]  /*e030*/  BRA `(.L_x_53) ;  /* 0xffffff4c002c7947 */ /* 0x000fea000383ffff */
.L_x_63:
[----:B-1----:R-:W-:-:S04]  /*e040*/  MOV R4, UR6 ;  /* 0x0000000600047c02 */ /* 0x002fc80008000f00 */
[----:B------:R1:W2:Y:S03]  /*e050*/  SYNCS.PHASECHK.TRANS64.TRYWAIT P0, [R4+URZ+0x8], R5 ;  /* 0x00000805040075a7 */ /* 0x0002a600080011ff */
[----:B--2---:R-:W-:Y:S05]  /*e060*/  @!P0 NANOSLEEP.SYNCS 0x989680 ;  /* 0x009896800000895d */ /* 0x004fea0003900000 */
[----:B------:R-:W2:Y:S02]  /*e070*/  @!P0 SYNCS.PHASECHK.TRANS64 P0, [R4+URZ+0x8], R5 ;  /* 0x00000805040085a7 */ /* 0x000ea400080010ff */
[----:B--2---:R-:W-:Y:S05]  /*e080*/  @!P0 BRA `(.L_x_63) ;  /* 0xfffffffc00ec8947 */ /* 0x004fea000383ffff */
[----:B------:R-:W-:Y:S05]  /*e090*/  BRA `(.L_x_62) ;  /* 0xffffff4c00e07947 */ /* 0x000fea000383ffff */
.L_x_65:
[----:B------:R-:W-:Y:S01]  /*e0a0*/  BSSY B0, `(.L_x_201) ;  /* 0x0000006000007945 */ /* 0x000fe20003800000 */
[----:B------:R-:W-:-:S07]  /*e0b0*/  MOV R15, 0xffffffff ;  /* 0xffffffff000f7802 */ /* 0x000fce0000000f00 */
[----:B-1---5:R-:W-:Y:S05]  /*e0c0*/  WARPSYNC.COLLECTIVE R15, `(.L_x_202) ;  /* 0x000000000f0c7348 */ /* 0x022fea0003c00000 */
[----:B------:R-:W-:Y:S02]  /*e0d0*/  ELECT P6, UR79, PT ;  /* 0x00000000004f782f */ /* 0x000fe400038c0000 */
[----:B------:R-:W-:Y:S01]  /*e0e0*/  MOV R14, UR79 ;  /* 0x0000004f000e7c02 */ /* 0x000fe20008000f00 */
[----:B-1---5:R-:W-:Y:S10]  /*e0f0*/  ENDCOLLECTIVE ;  /* 0x000000000000791b */ /* 0x022ff40003800000 */
.L_x_202:
[----:B------:R-:W-:Y:S05]  /*e100*/  BSYNC B0 ;  /* 0x0000000000007941 */ /* 0x000fea0003800000 */
.L_x_201:
[----:B------:R-:W-:Y:S05]  /*e110*/  BRA `(.L_x_203) ;  /* 0xffffff5000107947 */ /* 0x000fea000383ffff */
.L_x_67:
[----:B-1----:R-:W-:-:S04]  /*e120*/  MOV R2, UR6 ;  /* 0x0000000600027c02 */ /* 0x002fc80008000f00 */
[----:B------:R1:W2:Y:S03]  /*e130*/  SYNCS.PHASECHK.TRANS64.TRYWAIT P0, [R2+URZ+0x8], R3 ;  /* 0x00000803020075a7 */ /* 0x0002a600080011ff */
[----:B--2---:R-:W-:Y:S05]  /*e140*/  @!P0 NANOSLEEP.SYNCS 0x989680 ;  /* 0x009896800000895d */ /* 0x004fea0003900000 */
[----:B------:R-:W2:Y:S02]  /*e150*/  @!P0 SYNCS.PHASECHK.TRANS64 P0, [R2+URZ+0x8], R3 ;  /* 0x00000803020085a7 */ /* 0x000ea400080010ff */
[----:B--2---:R-:W-:Y:S05]  /*e160*/  @!P0 BRA `(.L_x_67) ;  /* 0xfffffffc00ec8947 */ /* 0x004fea000383ffff */
[----:B------:R-:W-:Y:S05]  /*e170*/  BRA `(.L_x_66) ;  /* 0xffffff5000147947 */ /* 0x000fea000383ffff */
.L_x_68:
[----:B-1----:R1:W2:Y:S02]  /*e180*/  SYNCS.PHASECHK.TRANS64.TRYWAIT P0, [R0+URZ+0xa0], R5 ;  /* 0x0000a005000075a7 */ /* 0x0022a400080011ff */
[----:B--2---:R-:W-:Y:S05]  /*e190*/  @!P0 NANOSLEEP.SYNCS 0x989680 ;  /* 0x009896800000895d */ /* 0x004fea0003900000 */
[----:B------:R-:W2:Y:S02]  /*e1a0*/  @!P0 SYNCS.PHASECHK.TRANS64 P0, [R0+URZ+0xa0], R5 ;  /* 0x0000a005000085a7 */ /* 0x000ea400080010ff */
[----:B--2---:R-:W-:Y:S05]  /*e1b0*/  @!P0 BRA `(.L_x_68) ;  /* 0xfffffffc00f08947 */ /* 0x004fea000383ffff */
[----:B------:R-:W-:Y:S05]  /*e1c0*/  BRA `(.L_x_204) ;  /* 0xffffff5400007947 */ /* 0x000fea000383ffff */
.L_x_70:
[----:B------:R-:W-:-:S07]  /*e1d0*/  MOV R0, UR9 ;  /* 0x0000000900007c02 */ /* 0x000fce0008000f00 */
.L_x_205:
[----:B-1----:R1:W2:Y:S02]  /*e1e0*/  SYNCS.PHASECHK.TRANS64.TRYWAIT P0, [R0+URZ+0xd0], R5 ;  /* 0x0000d005000075a7 */ /* 0x0022a400080011ff */
[----:B--2---:R-:W-:Y:S05]  /*e1f0*/  @!P0 NANOSLEEP.SYNCS 0x989680 ;  /* 0x009896800000895d */ /* 0x004fea0003900000 */
[----:B------:R-:W2:Y:S02]  /*e200*/  @!P0 SYNCS.PHASECHK.TRANS64 P0, [R0+URZ+0xd0], R5 ;  /* 0x0000d005000085a7 */ /* 0x000ea400080010ff */
[----:B--2---:R-:W-:Y:S05]  /*e210*/  @!P0 BRA `(.L_x_205) ;  /* 0xfffffffc00f08947 */ /* 0x004fea000383ffff */
[----:B------:R-:W-:Y:S05]  /*e220*/  BRA `(.L_x_206) ;  /* 0xffffff54004c7947 */ /* 0x000fea000383ffff */
.L_x_73:
[----:B------:R-:W-:Y:S07]  /*e230*/  MOV R0, UR8 ;  /* 0x0000000800007c02 */ /* 0x000fee0008000f00 */
.L_x_207:
[----:B-1----:R1:W2:Y:S02]  /*e240*/  SYNCS.PHASECHK.TRANS64.TRYWAIT P0, [R0+URZ], R5 ;  /* 0x00000005000075a7 */ /* 0x0022a400080011ff */
[----:B--2---:R-:W-:Y:S05]  /*e250*/  @!P0 NANOSLEEP.SYNCS 0x989680 ;  /* 0x009896800000895d */ /* 0x004fea0003900000 */
[----:B------:R-:W2:Y:S02]  /*e260*/  @!P0 SYNCS.PHASECHK.TRANS64 P0, [R0+URZ], R5 ;  /* 0x00000005000085a7 */ /* 0x000ea400080010ff */
[----:B--2---:R-:W-:Y:S05]  /*e270*/  @!P0 BRA `(.L_x_207) ;  /* 0xfffffffc00f08947 */ /* 0x004fea000383ffff */
[----:B------:R-:W-:Y:S05]  /*e280*/  BRA `(.L_x_72) ;  /* 0xffffff5400607947 */ /* 0x000fea000383ffff */
.L_x_77:
[----:B-1----:R-:W-:-:S07]  /*e290*/  MOV R0, UR5 ;  /* 0x0000000500007c02 */ /* 0x002fce0008000f00 */
.L_x_208:
[----:B-1----:R1:W2:Y:S02]  /*e2a0*/  SYNCS.PHASECHK.TRANS64.TRYWAIT P0, [R0+URZ], R3 ;  /* 0x00000003000075a7 */ /* 0x0022a400080011ff */
[----:B--2---:R-:W-:Y:S05]  /*e2b0*/  @!P0 NANOSLEEP.SYNCS 0x989680 ;  /* 0x009896800000895d */ /* 0x004fea0003900000 */
[----:B------:R-:W2:Y:S02]  /*e2c0*/  @!P0 SYNCS.PHASECHK.TRANS64 P0, [R0+URZ], R3 ;  /* 0x00000003000085a7 */ /* 0x000ea400080010ff */
[----:B--2---:R-:W-:Y:S05]  /*e2d0*/  @!P0 BRA `(.L_x_208) ;  /* 0xfffffffc00f08947 */ /* 0x004fea000383ffff */
[----:B------:R-:W-:Y:S05]  /*e2e0*/  BRA `(.L_x_209) ;  /* 0xffffff5800547947 */ /* 0x000fea000383ffff */
.L_x_80:
[----:B------:R-:W-:-:S07]  /*e2f0*/  MOV R0, UR7 ;  /* 0x0000000700007c02 */ /* 0x000fce0008000f00 */
.L_x_210:
[----:B-1----:R1:W2:Y:S02]  /*e300*/  SYNCS.PHASECHK.TRANS64.TRYWAIT P1, [R0+URZ+0x100], R3 ;  /* 0x00010003000075a7 */ /* 0x0022a400080211ff */
[----:B--2---:R-:W-:Y:S05]  /*e310*/  @!P1 NANOSLEEP.SYNCS 0x989680 ;  /* 0x009896800000995d */ /* 0x004fea0003900000 */
[----:B------:R-:W2:Y:S02]  /*e320*/  @!P1 SYNCS.PHASECHK.TRANS64 P1, [R0+URZ+0x100], R3 ;  /* 0x00010003000095a7 */ /* 0x000ea400080210ff */
[----:B--2---:R-:W-:Y:S05]  /*e330*/  @!P1 BRA `(.L_x_210) ;  /* 0xfffffffc00f09947 */ /* 0x004fea000383ffff */
[----:B------:R-:W-:Y:S05]  /*e340*/  BRA `(.L_x_211) ;  /* 0xffffff5800a07947 */ /* 0x000fea000383ffff */
.L_x_85:
[----:B--2---:R2:W4:Y:S02]  /*e350*/  SYNCS.PHASECHK.TRANS64.TRYWAIT P0, [R0+URZ+0xa0], R3 ;  /* 0x0000a003000075a7 */ /* 0x00452400080011ff */
[----:B----4-:R-:W-:Y:S05]  /*e360*/  @!P0 NANOSLEEP.SYNCS 0x989680 ;  /* 0x009896800000895d */ /* 0x010fea0003900000 */
[----:B------:R-:W4:Y:S02]  /*e370*/  @!P0 SYNCS.PHASECHK.TRANS64 P0, [R0+URZ+0xa0], R3 ;  /* 0x0000a003000085a7 */ /* 0x000f2400080010ff */
[----:B----4-:R-:W-:Y:S05]  /*e380*/  @!P0 BRA `(.L_x_85) ;  /* 0xfffffffc00f08947 */ /* 0x010fea000383ffff */
[----:B------:R-:W-:Y:S05]  /*e390*/  BRA `(.L_x_212) ;  /* 0xffffff5c00ac7947 */ /* 0x000fea000383ffff */
.L_x_88:
[----:B------:R-:W-:Y:S07]  /*e3a0*/  MOV R0, UR7 ;  /* 0x0000000700007c02 */ /* 0x000fee0008000f00 */
.L_x_213:
[----:B--2---:R2:W4:Y:S02]  /*e3b0*/  SYNCS.PHASECHK.TRANS64.TRYWAIT P0, [R0+URZ+0x98], R3 ;  /* 0x00009803000075a7 */ /* 0x00452400080011ff */
[----:B----4-:R-:W-:Y:S05]  /*e3c0*/  @!P0 NANOSLEEP.SYNCS 0x989680 ;  /* 0x009896800000895d */ /* 0x010fea0003900000 */
[----:B------:R-:W4:Y:S02]  /*e3d0*/  @!P0 SYNCS.PHASECHK.TRANS64 P0, [R0+URZ+0x98], R3 ;  /* 0x00009803000085a7 */ /* 0x000f2400080010ff */
[----:B----4-:R-:W-:Y:S05]  /*e3e0*/  @!P0 BRA `(.L_x_213) ;  /* 0xfffffffc00f08947 */ /* 0x010fea000383ffff */
[----:B------:R-:W-:Y:S05]  /*e3f0*/  BRA `(.L_x_87) ;  /* 0xffffff60008c7947 */ /* 0x000fea000383ffff */
.L_x_91:
[----:B------:R-:W-:Y:S07]  /*e400*/  MOV R3, UR7 ;  /* 0x0000000700037c02 */ /* 0x000fee0008000f00 */
.L_x_214:
[----:B-1----:R1:W2:Y:S02]  /*e410*/  SYNCS.PHASECHK.TRANS64.TRYWAIT P0, [R3+URZ+0x70], R12 ;  /* 0x0000700c030075a7 */ /* 0x0022a400080011ff */
[----:B--2---:R-:W-:Y:S05]  /*e420*/  @!P0 NANOSLEEP.SYNCS 0x989680 ;  /* 0x009896800000895d */ /* 0x004fea0003900000 */
[----:B------:R-:W2:Y:S02]  /*e430*/  @!P0 SYNCS.PHASECHK.TRANS64 P0, [R3+URZ+0x70], R12 ;  /* 0x0000700c030085a7 */ /* 0x000ea400080010ff */
[----:B--2---:R-:W-:Y:S05]  /*e440*/  @!P0 BRA `(.L_x_214) ;  /* 0xfffffffc00f08947 */ /* 0x004fea000383ffff */
[----:B------:R-:W-:Y:S05]  /*e450*/  BRA `(.L_x_215) ;  /* 0xffffff6400087947 */ /* 0x000fea000383ffff */
.L_x_92:
[----:B-1----:R-:W-:Y:S07]  /*e460*/  MOV R3, UR7 ;  /* 0x0000000700037c02 */ /* 0x002fee0008000f00 */
.L_x_216:
[----:B-1----:R1:W2:Y:S02]  /*e470*/  SYNCS.PHASECHK.TRANS64.TRYWAIT P0, [R3+URZ+0x78], R12 ;  /* 0x0000780c030075a7 */ /* 0x0022a400080011ff */
[----:B--2---:R-:W-:Y:S05]  /*e480*/  @!P0 NANOSLEEP.SYNCS 0x989680 ;  /* 0x009896800000895d */ /* 0x004fea0003900000 */
[----:B------:R-:W2:Y:S02]  /*e490*/  @!P0 SYNCS.PHASECHK.TRANS64 P0, [R3+URZ+0x78], R12 ;  /* 0x0000780c030085a7 */ /* 0x000ea400080010ff */
[----:B--2---:R-:W-:Y:S05]  /*e4a0*/  @!P0 BRA `(.L_x_216) ;  /* 0xfffffffc00f08947 */ /* 0x004fea000383ffff */
[----:B------:R-:W-:Y:S05]  /*e4b0*/  BRA `(.L_x_217) ;  /* 0xffffff6400487947 */ /* 0x000fea000383ffff */
.L_x_93:
[----:B-1----:R-:W-:Y:S07]  /*e4c0*/  MOV R3, UR7 ;  /* 0x0000000700037c02 */ /* 0x002fee0008000f00 */
.L_x_218:
[----:B-1----:R1:W2:Y:S02]  /*e4d0*/  SYNCS.PHASECHK.TRANS64.TRYWAIT P0, [R3+URZ+0x80], R12 ;  /* 0x0000800c030075a7 */ /* 0x0022a400080011ff */
[----:B--2---:R-:W-:Y:S05]  /*e4e0*/  @!P0 NANOSLEEP.SYNCS 0x989680 ;  /* 0x009896800000895d */ /* 0x004fea0003900000 */
[----:B------:R-:W2:Y:S02]  /*e4f0*/  @!P0 SYNCS.PHASECHK.TRANS64 P0, [R3+URZ+0x80], R12 ;  /* 0x0000800c030085a7 */ /* 0x000ea400080010ff */
[----:B--2---:R-:W-:Y:S05]  /*e500*/  @!P0 BRA `(.L_x_218) ;  /* 0xfffffffc00f08947 */ /* 0x004fea000383ffff */
[----:B------:R-:W-:Y:S05]  /*e510*/  BRA `(.L_x_219) ;  /* 0xffffff64008c7947 */ /* 0x000fea000383ffff */
.L_x_94:
[----:B-1----:R-:W-:Y:S07]  /*e520*/  MOV R3, UR7 ;  /* 0x0000000700037c02 */ /* 0x002fee0008000f00 */
.L_x_220:
[----:B-1----:R1:W2:Y:S02]  /*e530*/  SYNCS.PHASECHK.TRANS64.TRYWAIT P0, [R3+URZ+0x88], R12 ;  /* 0x0000880c030075a7 */ /* 0x0022a400080011ff */
[----:B--2---:R-:W-:Y:S05]  /*e540*/  @!P0 NANOSLEEP.SYNCS 0x989680 ;  /* 0x009896800000895d */ /* 0x004fea0003900000 */
[----:B------:R-:W2:Y:S02]  /*e550*/  @!P0 SYNCS.PHASECHK.TRANS64 P0, [R3+URZ+0x88], R12 ;  /* 0x0000880c030085a7 */ /* 0x000ea400080010ff */
[----:B--2---:R-:W-:Y:S05]  /*e560*/  @!P0 BRA `(.L_x_220) ;  /* 0xfffffffc00f08947 */ /* 0x004fea000383ffff */
[----:B------:R-:W-:Y:S05]  /*e570*/  BRA `(.L_x_221) ;  /* 0xffffff6400d47947 */ /* 0x000fea000383ffff */
.L_x_95:
[----:B-1----:R-:W-:Y:S07]  /*e580*/  MOV R3, UR7 ;  /* 0x0000000700037c02 */ /* 0x002fee0008000f00 */
.L_x_222:
[----:B-1----:R1:W2:Y:S02]  /*e590*/  SYNCS.PHASECHK.TRANS64.TRYWAIT P0, [R3+URZ+0x70], R20 ;  /* 0x00007014030075a7 */ /* 0x0022a400080011ff */
[----:B--2---:R-:W-:Y:S05]  /*e5a0*/  @!P0 NANOSLEEP.SYNCS 0x989680 ;  /* 0x009896800000895d */ /* 0x004fea0003900000 */
[----:B------:R-:W2:Y:S02]  /*e5b0*/  @!P0 SYNCS.PHASECHK.TRANS64 P0, [R3+URZ+0x70], R20 ;  /* 0x00007014030085a7 */ /* 0x000ea400080010ff */
[----:B--2---:R-:W-:Y:S05]  /*e5c0*/  @!P0 BRA `(.L_x_222) ;  /* 0xfffffffc00f08947 */ /* 0x004fea000383ffff */
[----:B------:R-:W-:Y:S05]  /*e5d0*/  BRA `(.L_x_223) ;  /* 0xffffff6800207947 */ /* 0x000fea000383ffff */
.L_x_96:
[----:B-1----:R-:W-:Y:S07]  /*e5e0*/  MOV R3, UR7 ;  /* 0x0000000700037c02 */ /* 0x002fee0008000f00 */
.L_x_224:
[----:B-1----:R1:W2:Y:S02]  /*e5f0*/  SYNCS.PHASECHK.TRANS64.TRYWAIT P0, [R3+URZ+0x78], R20 ;  /* 0x00007814030075a7 */ /* 0x0022a400080011ff */
[----:B--2---:R-:W-:Y:S05]  /*e600*/  @!P0 NANOSLEEP.SYNCS 0x989680 ;  /* 0x009896800000895d */ /* 0x004fea0003900000 */
[----:B------:R-:W2:Y:S02]  /*e610*/  @!P0 SYNCS.PHASECHK.TRANS64 P0, [R3+URZ+0x78], R20 ;  /* 0x00007814030085a7 */ /* 0x000ea400080010ff */
[----:B--2---:R-:W-:Y:S05]  /*e620*/  @!P0 BRA `(.L_x_224) ;  /* 0xfffffffc00f08947 */ /* 0x004fea000383ffff */
[----:B------:R-:W-:Y:S05]  /*e630*/  BRA `(.L_x_225) ;  /* 0xffffff6800687947 */ /* 0x000fea000383ffff */
.L_x_97:
[----:B-1----:R-:W-:Y:S07]  /*e640*/  MOV R3, UR7 ;  /* 0x0000000700037c02 */ /* 0x002fee0008000f00 */
.L_x_226:
[----:B-1----:R1:W2:Y:S02]  /*e650*/  SYNCS.PHASECHK.TRANS64.TRYWAIT P0, [R3+URZ+0x80], R20 ;  /* 0x00008014030075a7 */ /* 0x0022a400080011ff */
[----:B--2---:R-:W-:Y:S05]  /*e660*/  @!P0 NANOSLEEP.SYNCS 0x989680 ;  /* 0x009896800000895d */ /* 0x004fea0003900000 */
[----:B------:R-:W2:Y:S02]  /*e670*/  @!P0 SYNCS.PHASECHK.TRANS64 P0, [R3+URZ+0x80], R20 ;  /* 0x00008014030085a7 */ /* 0x000ea400080010ff */
[----:B--2---:R-:W-:Y:S05]  /*e680*/  @!P0 BRA `(.L_x_226) ;  /* 0xfffffffc00f08947 */ /* 0x004fea000383ffff */
[----:B------:R-:W-:Y:S05]  /*e690*/  BRA `(.L_x_227) ;  /* 0xffffff6800b07947 */ /* 0x000fea000383ffff */
.L_x_98:
[----:B------:R-:W-:Y:S07]  /*e6a0*/  MOV R3, UR7 ;  /* 0x0000000700037c02 */ /* 0x000fee0008000f00 */
.L_x_228:
[----:B-1----:R1:W2:Y:S02]  /*e6b0*/  SYNCS.PHASECHK.TRANS64.TRYWAIT P0, [R3+URZ+0x88], R20 ;  /* 0x00008814030075a7 */ /* 0x0022a400080011ff */
[----:B--2---:R-:W-:Y:S05]  /*e6c0*/  @!P0 NANOSLEEP.SYNCS 0x989680 ;  /* 0x009896800000895d */ /* 0x004fea0003900000 */
[----:B------:R-:W2:Y:S02]  /*e6d0*/  @!P0 SYNCS.PHASECHK.TRANS64 P0, [R3+URZ+0x88], R20 ;  /* 0x00008814030085a7 */ /* 0x000ea400080010ff */
[----:B--2---:R-:W-:Y:S05]  /*e6e0*/  @!P0 BRA `(.L_x_228) ;  /* 0xfffffffc00f08947 */ /* 0x004fea000383ffff */
[----:B------:R-:W-:Y:S05]  /*e6f0*/  BRA `(.L_x_229) ;  /* 0xffffff6c00387947 */ /* 0x000fea000383ffff */
.L_x_100:
[----:B------:R-:W-:-:S07]  /*e700*/  MOV R3, UR7 ;  /* 0x0000000700037c02 */ /* 0x000fce0008000f00 */
.L_x_230:
[----:B-1----:R1:W4:Y:S02]  /*e710*/  SYNCS.PHASECHK.TRANS64.TRYWAIT P0, [R3+URZ+0x70], R12 ;  /* 0x0000700c030075a7 */ /* 0x00232400080011ff */
[----:B----4-:R-:W-:Y:S05]  /*e720*/  @!P0 NANOSLEEP.SYNCS 0x989680 ;  /* 0x009896800000895d */ /* 0x010fea0003900000 */
[----:B------:R-:W4:Y:S02]  /*e730*/  @!P0 SYNCS.PHASECHK.TRANS64 P0, [R3+URZ+0x70], R12 ;  /* 0x0000700c030085a7 */ /* 0x000f2400080010ff */
[----:B----4-:R-:W-:Y:S05]  /*e740*/  @!P0 BRA `(.L_x_230) ;  /* 0xfffffffc00f08947 */ /* 0x010fea000383ffff */
[----:B------:R-:W-:Y:S05]  /*e750*/  BRA `(.L_x_231) ;  /* 0xffffff6c00a07947 */ /* 0x000fea000383ffff */
.L_x_101:
[----:B-1----:R-:W-:-:S07]  /*e760*/  MOV R3, UR7 ;  /* 0x0000000700037c02 */ /* 0x002fce0008000f00 */
.L_x_232:
[----:B-1----:R1:W4:Y:S02]  /*e770*/  SYNCS.PHASECHK.TRANS64.TRYWAIT P0, [R3+URZ+0x78], R12 ;  /* 0x0000780c030075a7 */ /* 0x00232400080011ff */
[----:B----4-:R-:W-:Y:S05]  /*e780*/  @!P0 NANOSLEEP.SYNCS 0x989680 ;  /* 0x009896800000895d */ /* 0x010fea0003900000 */
[----:B------:R-:W4:Y:S02]  /*e790*/  @!P0 SYNCS.PHASECHK.TRANS64 P0, [R3+URZ+0x78], R12 ;  /* 0x0000780c030085a7 */ /* 0x000f2400080010ff */
[----:B----4-:R-:W-:Y:S05]  /*e7a0*/  @!P0 BRA `(.L_x_232) ;  /* 0xfffffffc00f08947 */ /* 0x010fea000383ffff */
[----:B------:R-:W-:Y:S05]  /*e7b0*/  BRA `(.L_x_233) ;  /* 0xffffff6c00907947 */ /* 0x000fea000383ffff */
.L_x_102:
[----:B-1----:R-:W-:-:S07]  /*e7c0*/  MOV R3, UR7 ;  /* 0x0000000700037c02 */ /* 0x002fce0008000f00 */
.L_x_234:
[----:B-1----:R1:W4:Y:S02]  /*e7d0*/  SYNCS.PHASECHK.TRANS64.TRYWAIT P0, [R3+URZ+0x80], R12 ;  /* 0x0000800c030075a7 */ /* 0x00232400080011ff */
[----:B----4-:R-:W-:Y:S05]  /*e7e0*/  @!P0 NANOSLEEP.SYNCS 0x989680 ;  /* 0x009896800000895d */ /* 0x010fea0003900000 */
[----:B------:R-:W4:Y:S02]  /*e7f0*/  @!P0 SYNCS.PHASECHK.TRANS64 P0, [R3+URZ+0x80], R12 ;  /* 0x0000800c030085a7 */ /* 0x000f2400080010ff */
[----:B----4-:R-:W-:Y:S05]  /*e800*/  @!P0 BRA `(.L_x_234) ;  /* 0xfffffffc00f08947 */ /* 0x010fea000383ffff */
[----:B------:R-:W-:Y:S05]  /*e810*/  BRA `(.L_x_235) ;  /* 0xffffff6c00847947 */ /* 0x000fea000383ffff */
.L_x_104:
[----:B--2---:R2:W3:Y:S02]  /*e820*/  SYNCS.PHASECHK.TRANS64.TRYWAIT P0, [R0+URZ+0xa0], R3 ;  /* 0x0000a003000075a7 */ /* 0x0044e400080011ff */
[----:B---3--:R-:W-:Y:S05]  /*e830*/  @!P0 NANOSLEEP.SYNCS 0x989680 ;  /* 0x009896800000895d */ /* 0x008fea0003900000 */
[----:B------:R-:W3:Y:S02]  /*e840*/  @!P0 SYNCS.PHASECHK.TRANS64 P0, [R0+URZ+0xa0], R3 ;  /* 0x0000a003000085a7 */ /* 0x000ee400080010ff */
[----:B---3--:R-:W-:Y:S05]  /*e850*/  @!P0 BRA `(.L_x_104) ;  /* 0xfffffffc00f08947 */ /* 0x008fea000383ffff */
[----:B------:R-:W-:Y:S05]  /*e860*/  BRA `(.L_x_236) ;  /* 0xffffff7000547947 */ /* 0x000fea000383ffff */
.L_x_115:
[----:B-1----:R-:W-:Y:S04]  /*e870*/  MOV R0, UR48 ;  /* 0x0000003000007c02 */ /* 0x002fe80008000f00 */
[----:B------:R1:W3:Y:S03]  /*e880*/  SYNCS.PHASECHK.TRANS64.TRYWAIT P1, [R0+URZ+0x50], R5 ;  /* 0x00005005000075a7 */ /* 0x0002e600080211ff */
[----:B---3--:R-:W-:Y:S05]  /*e890*/  @!P1 NANOSLEEP.SYNCS 0x989680 ;  /* 0x009896800000995d */ /* 0x008fea0003900000 */
[----:B------:R-:W3:Y:S02]  /*e8a0*/  @!P1 SYNCS.PHASECHK.TRANS64 P1, [R0+URZ+0x50], R5 ;  /* 0x00005005000095a7 */ /* 0x000ee400080210ff */
[----:B---3--:R-:W-:Y:S05]  /*e8b0*/  @!P1 BRA `(.L_x_115) ;  /* 0xfffffffc00ec9947 */ /* 0x008fea000383ffff */
[----:B------:R-:W-:Y:S05]  /*e8c0*/  BRA `(.L_x_114) ;  /* 0xffffff7c00d07947 */ /* 0x000fea000383ffff */
.L_x_117:
[----:B-1----:R1:W4:Y:S02]  /*e8d0*/  SYNCS.PHASECHK.TRANS64.TRYWAIT P0, [R130+URZ+0xc0], R3 ;  /* 0x0000c003820075a7 */ /* 0x00232400080011ff */
[----:B----4-:R-:W-:Y:S05]  /*e8e0*/  @!P0 NANOSLEEP.SYNCS 0x989680 ;  /* 0x009896800000895d */ /* 0x010fea0003900000 */
[----:B------:R-:W4:Y:S02]  /*e8f0*/  @!P0 SYNCS.PHASECHK.TRANS64 P0, [R130+URZ+0xc0], R3 ;  /* 0x0000c003820085a7 */ /* 0x000f2400080010ff */
[----:B----4-:R-:W-:Y:S05]  /*e900*/  @!P0 BRA `(.L_x_117) ;  /* 0xfffffffc00f08947 */ /* 0x010fea000383ffff */
[----:B------:R-:W-:Y:S05]  /*e910*/  BRA `(.L_x_116) ;  /* 0xffffff8000087947 */ /* 0x000fea000383ffff */
.L_x_126:
[----:B-1----:R1:W2:Y:S02]  /*e920*/  SYNCS.PHASECHK.TRANS64.TRYWAIT P0, [R3+URZ+0x50], R0 ;  /* 0x00005000030075a7 */ /* 0x0022a400080011ff */
[----:B--2---:R-:W-:Y:S05]  /*e930*/  @!P0 NANOSLEEP.SYNCS 0x989680 ;  /* 0x009896800000895d */ /* 0x004fea0003900000 */
[----:B------:R-:W2:Y:S02]  /*e940*/  @!P0 SYNCS.PHASECHK.TRANS64 P0, [R3+URZ+0x50], R0 ;  /* 0x00005000030085a7 */ /* 0x000ea400080010ff */
[----:B--2---:R-:W-:Y:S05]  /*e950*/  @!P0 BRA `(.L_x_126) ;  /* 0xfffffffc00f08947 */ /* 0x004fea000383ffff */
[----:B------:R-:W-:Y:S05]  /*e960*/  BRA `(.L_x_125) ;  /* 0xffffff8c00347947 */ /* 0x000fea000383ffff */
.L_x_134:
[----:B-1----:R1:W2:Y:S02]  /*e970*/  SYNCS.PHASECHK.TRANS64.TRYWAIT P0, [R134+URZ+0x50], R5 ;  /* 0x00005005860075a7 */ /* 0x0022a400080011ff */
[----:B--2---:R-:W-:Y:S05]  /*e980*/  @!P0 NANOSLEEP.SYNCS 0x989680 ;  /* 0x009896800000895d */ /* 0x004fea0003900000 */
[----:B------:R-:W2:Y:S02]  /*e990*/  @!P0 SYNCS.PHASECHK.TRANS64 P0, [R134+URZ+0x50], R5 ;  /* 0x00005005860085a7 */ /* 0x000ea400080010ff */
[----:B--2---:R-:W-:Y:S05]  /*e9a0*/  @!P0 BRA `(.L_x_134) ;  /* 0xfffffffc00f08947 */ /* 0x004fea000383ffff */
[----:B------:R-:W-:Y:S05]  /*e9b0*/  BRA `(.L_x_133) ;  /* 0xffffff9800a87947 */ /* 0x000fea000383ffff */
.L_x_142:
[----:B-1----:R1:W2:Y:S02]  /*e9c0*/  SYNCS.PHASECHK.TRANS64.TRYWAIT P0, [R134+URZ+0x50], R5 ;  /* 0x00005005860075a7 */ /* 0x0022a400080011ff */
[----:B--2---:R-:W-:Y:S05]  /*e9d0*/  @!P0 NANOSLEEP.SYNCS 0x989680 ;  /* 0x009896800000895d */ /* 0x004fea0003900000 */
[----:B------:R-:W2:Y:S02]  /*e9e0*/  @!P0 SYNCS.PHASECHK.TRANS64 P0, [R134+URZ+0x50], R5 ;  /* 0x00005005860085a7 */ /* 0x000ea400080010ff */
[----:B--2---:R-:W-:Y:S05]  /*e9f0*/  @!P0 BRA `(.L_x_142) ;  /* 0xfffffffc00f08947 */ /* 0x004fea000383ffff */
[----:B------:R-:W-:Y:S05]  /*ea00*/  BRA `(.L_x_141) ;  /* 0xffffffa800207947 */ /* 0x000fea000383ffff */
.L_x_150:
[----:B-1----:R1:W2:Y:S02]  /*ea10*/  SYNCS.PHASECHK.TRANS64.TRYWAIT P0, [R135+URZ+0x50], R6 ;  /* 0x00005006870075a7 */ /* 0x0022a400080011ff */
[----:B--2---:R-:W-:Y:S05]  /*ea20*/  @!P0 NANOSLEEP.SYNCS 0x989680 ;  /* 0x009896800000895d */ /* 0x004fea0003900000 */
[----:B------:R-:W2:Y:S02]  /*ea30*/  @!P0 SYNCS.PHASECHK.TRANS64 P0, [R135+URZ+0x50], R6 ;  /* 0x00005006870085a7 */ /* 0x000ea400080010ff */
[----:B--2---:R-:W-:Y:S05]  /*ea40*/  @!P0 BRA `(.L_x_150) ;  /* 0xfffffffc00f08947 */ /* 0x004fea000383ffff */
[----:B------:R-:W-:Y:S05]  /*ea50*/  BRA `(.L_x_149) ;  /* 0xffffffb4009c7947 */ /* 0x000fea000383ffff */
.L_x_158:
[----:B-1----:R1:W2:Y:S02]  /*ea60*/  SYNCS.PHASECHK.TRANS64.TRYWAIT P0, [R51+URZ+0x50], R6 ;  /* 0x00005006330075a7 */ /* 0x0022a400080011ff */
[----:B--2---:R-:W-:Y:S05]  /*ea70*/  @!P0 NANOSLEEP.SYNCS 0x989680 ;  /* 0x009896800000895d */ /* 0x004fea0003900000 */
[----:B------:R-:W2:Y:S02]  /*ea80*/  @!P0 SYNCS.PHASECHK.TRANS64 P0, [R51+URZ+0x50], R6 ;  /* 0x00005006330085a7 */ /* 0x000ea400080010ff */
[----:B--2---:R-:W-:Y:S05]  /*ea90*/  @!P0 BRA `(.L_x_158) ;  /* 0xfffffffc00f08947 */ /* 0x004fea000383ffff */
[----:B------:R-:W-:Y:S05]  /*eaa0*/  BRA `(.L_x_157) ;  /* 0xffffffc4002c7947 */ /* 0x000fea000383ffff */
.L_x_166:
[----:B-1----:R1:W4:Y:S02]  /*eab0*/  SYNCS.PHASECHK.TRANS64.TRYWAIT P0, [R0+URZ+0x50], R7 ;  /* 0x00005007000075a7 */ /* 0x00232400080011ff */
[----:B----4-:R-:W-:Y:S05]  /*eac0*/  @!P0 NANOSLEEP.SYNCS 0x989680 ;  /* 0x009896800000895d */ /* 0x010fea0003900000 */
[----:B------:R-:W4:Y:S02]  /*ead0*/  @!P0 SYNCS.PHASECHK.TRANS64 P0, [R0+URZ+0x50], R7 ;  /* 0x00005007000085a7 */ /* 0x000f2400080010ff */
[----:B----4-:R-:W-:Y:S05]  /*eae0*/  @!P0 BRA `(.L_x_166) ;  /* 0xfffffffc00f08947 */ /* 0x010fea000383ffff */
[----:B------:R-:W-:Y:S05]  /*eaf0*/  BRA `(.L_x_165) ;  /* 0xffffffd000b07947 */ /* 0x000fea000383ffff */
.L_x_174:
[----:B-1----:R1:W3:Y:S02]  /*eb00*/  SYNCS.PHASECHK.TRANS64.TRYWAIT P0, [R0+URZ+0x50], R133 ;  /* 0x00005085000075a7 */ /* 0x0022e400080011ff */
[----:B---3--:R-:W-:Y:S05]  /*eb10*/  @!P0 NANOSLEEP.SYNCS 0x989680 ;  /* 0x009896800000895d */ /* 0x008fea0003900000 */
[----:B------:R-:W3:Y:S02]  /*eb20*/  @!P0 SYNCS.PHASECHK.TRANS64 P0, [R0+URZ+0x50], R133 ;  /* 0x00005085000085a7 */ /* 0x000ee400080010ff */
[----:B---3--:R-:W-:Y:S05]  /*eb30*/  @!P0 BRA `(.L_x_174) ;  /* 0xfffffffc00f08947 */ /* 0x008fea000383ffff */
[----:B------:R-:W-:Y:S05]  /*eb40*/  BRA `(.L_x_173) ;  /* 0xffffffe000347947 */ /* 0x000fea000383ffff */
        .weak           $__internal_0_$__cuda_sm10x_tcgen05_guardrail_trap_col_being_dealloced_not_returned_by_alloc
        .type           $__internal_0_$__cuda_sm10x_tcgen05_guardrail_trap_col_being_dealloced_not_returned_by_alloc,@function
        .size           $__internal_0_$__cuda_sm10x_tcgen05_guardrail_trap_col_being_dealloced_not_returned_by_alloc,($__internal_1_$__cuda_sm10x_tcgen05_guardrail_trap_phase_invalid_during_alloc - $__internal_0_$__cuda_sm10x_tcgen05_guardrail_trap_col_being_dealloced_not_returned_by_alloc)
$__internal_0_$__cuda_sm10x_tcgen05_guardrail_trap_col_being_dealloced_not_returned_by_alloc:
[----:B------:R-:W-:Y:S05]  /*eb50*/  BPT.TRAP 0x1 ;  /* 0x000000040000795c */ /* 0x000fea0000300000 */
[----:B------:R-:W-:-:S04]  /*eb60*/  HFMA2 R3, -RZ, RZ, 0, 0 ;  /* 0x00000000ff037431 */ /* 0x000fc800000001ff */
[----:B------:R-:W-:Y:S05]  /*eb70*/  RET.REL.NODEC R2 `(_ZN7cutlass13device_kernelINS_4gemm6kernel13GemmUniversalIN4cute5tupleIJiiiiEEENS1_10collective13CollectiveMmaINS1_35MainloopSm100TmaUmmaWarpSpecializedILi5ELi2ELi2ENS5_IJNS4_1CILi2EEENSA_ILi1EEESC_EEEEENS5_IJNSA_ILi256EEESF_NSA_ILi32EEEEEENS_10tfloat32_tENS5_IJlSC_lEEESI_SJ_NS4_8TiledMMAINS4_8MMA_AtomIJNS4_23SM100_MMA_TF32_2x1SM_SSISI_SI_fLi256ELi256ELNS4_4UMMA5MajorE0ELSO_0ELNSN_7ScaleInE0ELSP_0EEEEEENS4_6LayoutINS5_IJSC_SC_SC_EEENS5_IJNSA_ILi0EEESU_SU_EEEEENS5_IJNS4_10UnderscoreESX_SX_EEEEENS4_18SM100_TMA_2SM_LOADENS4_14ComposedLayoutINS4_7SwizzleILi3ELi4ELi3EEENS4_18smem_ptr_flag_bitsILi32EEENSS_INS5_IJNSA_ILi8EEESG_EEENS5_IJSG_SC_EEEEEEEvNS4_8identityES10_S1A_vS1B_EENS_8epilogue10collective18CollectiveEpilogueINS1D_23Sm100TmaWarpSpecializedILi4ELi2ELi32ELb1ELb0EEEJNS5_IJNSA_ILi128EEESF_SG_EEENS5_IJNSS_IS1I_SC_EENSS_ISG_SC_EEEEESI_SJ_SI_SJ_NS1D_6fusion15FusionCallbacksIS1H_NS1N_17LinearCombinationISI_fSI_fLNS_15FloatRoundStyleE2EEES1J_S1M_JEEENS4_5SM1004TMEM4LOAD26SM100_TMEM_LOAD_32dp32b32xENS4_13SM90_TMA_LOADES1A_NS4_39AutoVectorizingCopyWithAssumedAlignmentILi128EEENS4_14SM90_TMA_STOREES1A_S1Z_S1Z_EEEvvEEEEvNT_6ParamsE) ;  /* 0xffffff1402207950 */ /* 0x000fea0003c3ffff */
        .weak           $__internal_1_$__cuda_sm10x_tcgen05_guardrail_trap_phase_invalid_during_alloc
        .type           $__internal_1_$__cuda_sm10x_tcgen05_guardrail_trap_phase_invalid_during_alloc,@function
        .size           $__internal_1_$__cuda_sm10x_tcgen05_guardrail_trap_phase_invalid_during_alloc,($__internal_2_$__cuda_sm10x_tcgen05_guardrail_trap_unallocated_columns_being_dealloced - $__internal_1_$__cuda_sm10x_tcgen05_guardrail_trap_phase_invalid_during_alloc)
$__internal_1_$__cuda_sm10x_tcgen05_guardrail_trap_phase_invalid_during_alloc:
[----:B------:R-:W-:Y:S05]  /*eb80*/  BPT.TRAP 0x1 ;  /* 0x000000040000795c */ /* 0x000fea0000300000 */
[----:B------:R-:W-:-:S04]  /*eb90*/  MOV R3, 0x0 ;  /* 0x0000000000037802 */ /* 0x000fc80000000f00 */
[----:B------:R-:W-:Y:S05]  /*eba0*/  RET.REL.NODEC R2 `(_ZN7cutlass13device_kernelINS_4gemm6kernel13GemmUniversalIN4cute5tupleIJiiiiEEENS1_10collective13CollectiveMmaINS1_35MainloopSm100TmaUmmaWarpSpecializedILi5ELi2ELi2ENS5_IJNS4_1CILi2EEENSA_ILi1EEESC_EEEEENS5_IJNSA_ILi256EEESF_NSA_ILi32EEEEEENS_10tfloat32_tENS5_IJlSC_lEEESI_SJ_NS4_8TiledMMAINS4_8MMA_AtomIJNS4_23SM100_MMA_TF32_2x1SM_SSISI_SI_fLi256ELi256ELNS4_4UMMA5MajorE0ELSO_0ELNSN_7ScaleInE0ELSP_0EEEEEENS4_6LayoutINS5_IJSC_SC_SC_EEENS5_IJNSA_ILi0EEESU_SU_EEEEENS5_IJNS4_10UnderscoreESX_SX_EEEEENS4_18SM100_TMA_2SM_LOADENS4_14ComposedLayoutINS4_7SwizzleILi3ELi4ELi3EEENS4_18smem_ptr_flag_bitsILi32EEENSS_INS5_IJNSA_ILi8EEESG_EEENS5_IJSG_SC_EEEEEEEvNS4_8identityES10_S1A_vS1B_EENS_8epilogue10collective18CollectiveEpilogueINS1D_23Sm100TmaWarpSpecializedILi4ELi2ELi32ELb1ELb0EEEJNS5_IJNSA_ILi128EEESF_SG_EEENS5_IJNSS_IS1I_SC_EENSS_ISG_SC_EEEEESI_SJ_SI_SJ_NS1D_6fusion15FusionCallbacksIS1H_NS1N_17LinearCombinationISI_fSI_fLNS_15FloatRoundStyleE2EEES1J_S1M_JEEENS4_5SM1004TMEM4LOAD26SM100_TMEM_LOAD_32dp32b32xENS4_13SM90_TMA_LOADES1A_NS4_39AutoVectorizingCopyWithAssumedAlignmentILi128EEENS4_14SM90_TMA_STOREES1A_S1Z_S1Z_EEEvvEEEEvNT_6ParamsE) ;  /* 0xffffff1402147950 */ /* 0x000fea0003c3ffff */
        .weak           $__internal_2_$__cuda_sm10x_tcgen05_guardrail_trap_unallocated_columns_being_dealloced
        .type           $__internal_2_$__cuda_sm10x_tcgen05_guardrail_trap_unallocated_columns_being_dealloced,@function
        .size           $__internal_2_$__cuda_sm10x_tcgen05_guardrail_trap_unallocated_columns_being_dealloced,(.L_x_238 - $__internal_2_$__cuda_sm10x_tcgen05_guardrail_trap_unallocated_columns_being_dealloced)
$__internal_2_$__cuda_sm10x_tcgen05_guardrail_trap_unallocated_columns_being_dealloced:
[----:B------:R-:W-:Y:S05]  /*ebb0*/  BPT.TRAP 0x1 ;  /* 0x000000040000795c */ /* 0x000fea0000300000 */
[----:B------:R-:W-:-:S04]  /*ebc0*/  HFMA2 R3, -RZ, RZ, 0, 0 ;  /* 0x00000000ff037431 */ /* 0x000fc800000001ff */
[----:B------:R-:W-:Y:S05]  /*ebd0*/  RET.REL.NODEC R2 `(_ZN7cutlass13device_kernelINS_4gemm6kernel13GemmUniversalIN4cute5tupleIJiiiiEEENS1_10collective13CollectiveMmaINS1_35MainloopSm100TmaUmmaWarpSpecializedILi5ELi2ELi2ENS5_IJNS4_1CILi2EEENSA_ILi1EEESC_EEEEENS5_IJNSA_ILi256EEESF_NSA_ILi32EEEEEENS_10tfloat32_tENS5_IJlSC_lEEESI_SJ_NS4_8TiledMMAINS4_8MMA_AtomIJNS4_23SM100_MMA_TF32_2x1SM_SSISI_SI_fLi256ELi256ELNS4_4UMMA5MajorE0ELSO_0ELNSN_7ScaleInE0ELSP_0EEEEEENS4_6LayoutINS5_IJSC_SC_SC_EEENS5_IJNSA_ILi0EEESU_SU_EEEEENS5_IJNS4_10UnderscoreESX_SX_EEEEENS4_18SM100_TMA_2SM_LOADENS4_14ComposedLayoutINS4_7SwizzleILi3ELi4ELi3EEENS4_18smem_ptr_flag_bitsILi32EEENSS_INS5_IJNSA_ILi8EEESG_EEENS5_IJSG_SC_EEEEEEEvNS4_8identityES10_S1A_vS1B_EENS_8epilogue10collective18CollectiveEpilogueINS1D_23Sm100TmaWarpSpecializedILi4ELi2ELi32ELb1ELb0EEEJNS5_IJNSA_ILi128EEESF_SG_EEENS5_IJNSS_IS1I_SC_EENSS_ISG_SC_EEEEESI_SJ_SI_SJ_NS1D_6fusion15FusionCallbacksIS1H_NS1N_17LinearCombinationISI_fSI_fLNS_15FloatRoundStyleE2EEES1J_S1M_JEEENS4_5SM1004TMEM4LOAD26SM100_TMEM_LOAD_32dp32b32xENS4_13SM90_TMA_LOADES1A_NS4_39AutoVectorizingCopyWithAssumedAlignmentILi128EEENS4_14SM90_TMA_STOREES1A_S1Z_S1Z_EEEvvEEEEvNT_6ParamsE) ;  /* 0xffffff1402087950 */ /* 0x000fea0003c3ffff */
.L_x_237:
[----:B------:R-:W-:-:S00]  /*ebe0*/  BRA `(.L_x_237) ;  /* 0xfffffffc00fc7947 */ /* 0x000fc0000383ffff */
[----:B------:R-:W-:-:S00]  /*ebf0*/  NOP ;  /* 0x0000000000007918 */ /* 0x000fc00000000000 */
        /* <DEDUP_REMOVED lines=8> */
.L_x_238:


//--------------------- .nv.global.init           --------------------------
	.section	.nv.global.init,"aw",@progbits
.nv.global.init:
	.type		$str$27,@object
	.size		$str$27,($str$28 - $str$27)
$str$27:
        /*0000*/ 	.byte	0x28, 0x61, 0x64, 0x64, 0x72, 0x65, 0x73, 0x73, 0x20, 0x26, 0x20, 0x6d, 0x61, 0x73, 0x6b, 0x29
        /*0010*/ 	.byte	0x20, 0x3d, 0x3d, 0x20, 0x30, 0x00
	.type		$str$28,@object
	.size		$str$28,($str$26 - $str$28)
$str$28:
        /*0016*/ 	.byte	0x2f, 0x74, 0x6d, 0x70, 0x2f, 0x63, 0x75, 0x74, 0x6c, 0x61, 0x73, 0x73, 0x5f, 0x73, 0x77, 0x65
        /*0026*/ 	.byte	0x65, 0x70, 0x5f, 0x73, 0x72, 0x63, 0x2f, 0x69, 0x6e, 0x63, 0x6c, 0x75, 0x64, 0x65, 0x2f, 0x63
        /*0036*/ 	.byte	0x75, 0x74, 0x65, 0x2f, 0x70, 0x6f, 0x69, 0x6e, 0x74, 0x65, 0x72, 0x5f, 0x66, 0x6c, 0x61, 0x67
        /*0046*/ 	.byte	0x67, 0x65, 0x64, 0x2e, 0x68, 0x70, 0x70, 0x00
	.type		$str$26,@object
	.size		$str$26,($str$25 - $str$26)
$str$26:
        /*004e*/ 	.byte	0x2f, 0x74, 0x6d, 0x70, 0x2f, 0x63, 0x75, 0x74, 0x6c, 0x61, 0x73, 0x73, 0x5f, 0x73, 0x77, 0x65
        /*005e*/ 	.byte	0x65, 0x70, 0x5f, 0x73, 0x72, 0x63, 0x2f, 0x69, 0x6e, 0x63, 0x6c, 0x75, 0x64, 0x65, 0x2f, 0x63
        /*006e*/ 	.byte	0x75, 0x74, 0x65, 0x2f, 0x61, 0x74, 0x6f, 0x6d, 0x2f, 0x63, 0x6f, 0x70, 0x79, 0x5f, 0x74, 0x72
        /*007e*/ 	.byte	0x61, 0x69, 0x74, 0x73, 0x5f, 0x73, 0x6d, 0x31, 0x30, 0x30, 0x2e, 0x68, 0x70, 0x70, 0x00
	.type		$str$25,@object
	.size		$str$25,(__unnamed_1 - $str$25)
$str$25:
        /*008d*/ 	.byte	0x28, 0x28, 0x75, 0x69, 0x6e, 0x74, 0x33, 0x32, 0x5f, 0x74, 0x28, 0x74, 0x68, 0x72, 0x65, 0x61
        /*009d*/ 	.byte	0x64, 0x49, 0x64, 0x78, 0x2e, 0x78, 0x29, 0x20, 0x2f, 0x20, 0x33, 0x32, 0x29, 0x20, 0x25, 0x20
        /*00ad*/ 	.byte	0x34, 0x29, 0x20, 0x3d, 0x3d, 0x20, 0x28, 0x28, 0x28, 0x74, 0x6d, 0x65, 0x6d, 0x5f, 0x61, 0x64
        /*00bd*/ 	.byte	0x64, 0x72, 0x20, 0x3e, 0x3e, 0x20, 0x31, 0x36, 0x29, 0x20, 0x2f, 0x20, 0x33, 0x32, 0x29, 0x20
        /*00cd*/ 	.byte	0x25, 0x20, 0x34, 0x29, 0x00
	.type		__unnamed_1,@object
	.size		__unnamed_1,(__unnamed_2 - __unnamed_1)
__unnamed_1:
        /*00d2*/ 	.byte	0x61, 0x75, 0x74, 0x6f, 0x20, 0x63, 0x75, 0x74, 0x65, 0x3a, 0x3a, 0x61, 0x73, 0x5f, 0x70, 0x6f
        /* <DEDUP_REMOVED lines=24> */
        /*0262*/ 	.byte	0x34, 0x30, 0x39, 0x36, 0x3e, 0x3e, 0x3e, 0x3e, 0x5d, 0x00
	.type		__unnamed_2,@object
	.size		__unnamed_2,(.L_2 - __unnamed_2)
__unnamed_2:
        /* <DEDUP_REMOVED lines=43> */
        /*051c*/ 	.byte	0x65, 0x3a, 0x3a, 0x43, 0x3c, 0x30, 0x3e, 0x3e, 0x3e, 0x3e, 0x5d, 0x00
.L_2:


//--------------------- .nv.shared._ZN7cutlass13device_kernelINS_4gemm6kernel13GemmUniversalIN4cute5tupleIJiiiiEEENS1_10collective13CollectiveMmaINS1_35MainloopSm100TmaUmmaWarpSpecializedILi5ELi2ELi2ENS5_IJNS4_1CILi2EEENSA_ILi1EEESC_EEEEENS5_IJNSA_ILi256EEESF_NSA_ILi32EEEEEENS_10tfloat32_tENS5_IJlSC_lEEESI_SJ_NS4_8TiledMMAINS4_8MMA_AtomIJNS4_23SM100_MMA_TF32_2x1SM_SSISI_SI_fLi256ELi256ELNS4_4UMMA5MajorE0ELSO_0ELNSN_7ScaleInE0ELSP_0EEEEEENS4_6LayoutINS5_IJSC_SC_SC_EEENS5_IJNSA_ILi0EEESU_SU_EEEEENS5_IJNS4_10UnderscoreESX_SX_EEEEENS4_18SM100_TMA_2SM_LOADENS4_14ComposedLayoutINS4_7SwizzleILi3ELi4ELi3EEENS4_18smem_ptr_flag_bitsILi32EEENSS_INS5_IJNSA_ILi8EEESG_EEENS5_IJSG_SC_EEEEEEEvNS4_8identityES10_S1A_vS1B_EENS_8epilogue10collective18CollectiveEpilogueINS1D_23Sm100TmaWarpSpecializedILi4ELi2ELi32ELb1ELb0EEEJNS5_IJNSA_ILi128EEESF_SG_EEENS5_IJNSS_IS1I_SC_EENSS_ISG_SC_EEEEESI_SJ_SI_SJ_NS1D_6fusion15FusionCallbacksIS1H_NS1N_17LinearCombinationISI_fSI_fLNS_15FloatRoundStyleE2EEES1J_S1M_JEEENS4_5SM1004TMEM4LOAD26SM100_TMEM_LOAD_32dp32b32xENS4_13SM90_TMA_LOADES1A_NS4_39AutoVectorizingCopyWithAssumedAlignmentILi128EEENS4_14SM90_TMA_STOREES1A_S1Z_S1Z_EEEvvEEEEvNT_6ParamsE --------------------------
	.section	.nv.shared._ZN7cutlass13device_kernelINS_4gemm6kernel13GemmUniversalIN4cute5tupleIJiiiiEEENS1_10collective13CollectiveMmaINS1_35MainloopSm100TmaUmmaWarpSpecializedILi5ELi2ELi2ENS5_IJNS4_1CILi2EEENSA_ILi1EEESC_EEEEENS5_IJNSA_ILi256EEESF_NSA_ILi32EEEEEENS_10tfloat32_tENS5_IJlSC_lEEESI_SJ_NS4_8TiledMMAINS4_8MMA_AtomIJNS4_23SM100_MMA_TF32_2x1SM_SSISI_SI_fLi256ELi256ELNS4_4UMMA5MajorE0ELSO_0ELNSN_7ScaleInE0ELSP_0EEEEEENS4_6LayoutINS5_IJSC_SC_SC_EEENS5_IJNSA_ILi0EEESU_SU_EEEEENS5_IJNS4_10UnderscoreESX_SX_EEEEENS4_18SM100_TMA_2SM_LOADENS4_14ComposedLayoutINS4_7SwizzleILi3ELi4ELi3EEENS4_18smem_ptr_flag_bitsILi32EEENSS_INS5_IJNSA_ILi8EEESG_EEENS5_IJSG_SC_EEEEEEEvNS4_8identityES10_S1A_vS1B_EENS_8epilogue10collective18CollectiveEpilogueINS1D_23Sm100TmaWarpSpecializedILi4ELi2ELi32ELb1ELb0EEEJNS5_IJNSA_ILi128EEESF_SG_EEENS5_IJNSS_IS1I_SC_EENSS_ISG_SC_EEEEESI_SJ_SI_SJ_NS1D_6fusion15FusionCallbacksIS1H_NS1N_17LinearCombinationISI_fSI_fLNS_15FloatRoundStyleE2EEES1J_S1M_JEEENS4_5SM1004TMEM4LOAD26SM100_TMEM_LOAD_32dp32b32xENS4_13SM90_TMA_LOADES1A_NS4_39AutoVectorizingCopyWithAssumedAlignmentILi128EEENS4_14SM90_TMA_STOREES1A_S1Z_S1Z_EEEvvEEEEvNT_6ParamsE,"aw",@nobits
	.sectionflags	@""
	.align	16
	.zero		1024


//--------------------- .nv.shared.reserved.0     --------------------------
	.section	.nv.shared.reserved.0,"aw",@nobits
	.weak		__nv_reservedSMEM_offset_0_alias
	.size		__nv_reservedSMEM_offset_0_alias, 0, 64
	.other		__nv_reservedSMEM_offset_0_alias,@"STO_CUDA_RESERVED_SHARED STV_DEFAULT"
__nv_reservedSMEM_offset_0_alias:
	.zero		0
.nv.shared.reserved.0:
	.zero		64
	.weak		__nv_reservedSMEM_tcgen05_partition
	.type		__nv_reservedSMEM_tcgen05_partition,@object
	.size		__nv_reservedSMEM_tcgen05_partition,(.L_0 - __nv_reservedSMEM_tcgen05_partition)
__nv_reservedSMEM_tcgen05_partition:
	.zero		32
.L_0:


//--------------------- .nv.global                --------------------------
	.section	.nv.global,"aw",@nobits
.nv.global:
	.type		_ZN40_INTERNAL_22033978_4_k_cu_11acbb34_103864cute1_E,@object
	.size		_ZN40_INTERNAL_22033978_4_k_cu_11acbb34_103864cute1_E,(_ZN40_INTERNAL_22033978_4_k_cu_11acbb34_103864cuda3std3__45__cpo6cbeginE - _ZN40_INTERNAL_22033978_4_k_cu_11acbb34_103864cute1_E)
_ZN40_INTERNAL_22033978_4_k_cu_11acbb34_103864cute1_E:
	.zero		1
	.type		_ZN40_INTERNAL_22033978_4_k_cu_11acbb34_103864cuda3std3__45__cpo6cbeginE,@object
	.size		_ZN40_INTERNAL_22033978_4_k_cu_11acbb34_103864cuda3std3__45__cpo6cbeginE,(_ZN40_INTERNAL_22033978_4_k_cu_11acbb34_103864cuda3std3__48in_placeE - _ZN40_INTERNAL_22033978_4_k_cu_11acbb34_103864cuda3std3__45__cpo6cbeginE)
_ZN40_INTERNAL_22033978_4_k_cu_11acbb34_103864cuda3std3__45__cpo6cbeginE:
	.zero		1
	.type		_ZN40_INTERNAL_22033978_4_k_cu_11acbb34_103864cuda3std3__48in_placeE,@object
	.size		_ZN40_INTERNAL_22033978_4_k_cu_11acbb34_103864cuda3std3__48in_placeE,(_ZN40_INTERNAL_22033978_4_k_cu_11acbb34_103864cuda3std6ranges3__45__cpo9iter_moveE - _ZN40_INTERNAL_22033978_4_k_cu_11acbb34_103864cuda3std3__48in_placeE)
_ZN40_INTERNAL_22033978_4_k_cu_11acbb34_103864cuda3std3__48in_placeE:
	.zero		1
	.type		_ZN40_INTERNAL_22033978_4_k_cu_11acbb34_103864cuda3std6ranges3__45__cpo9iter_moveE,@object
	.size		_ZN40_INTERNAL_22033978_4_k_cu_11acbb34_103864cuda3std6ranges3__45__cpo9iter_moveE,(_ZN40_INTERNAL_22033978_4_k_cu_11acbb34_103864cuda3std3__45__cpo5beginE - _ZN40_INTERNAL_22033978_4_k_cu_11acbb34_103864cuda3std6ranges3__45__cpo9iter_moveE)
_ZN40_INTERNAL_22033978_4_k_cu_11acbb34_103864cuda3std6ranges3__45__cpo9iter_moveE:
	.zero		1
	.type		_ZN40_INTERNAL_22033978_4_k_cu_11acbb34_103864cuda3std3__45__cpo5beginE,@object
	.size		_ZN40_INTERNAL_22033978_4_k_cu_11acbb34_103864cuda3std3__45__cpo5beginE,(_ZN40_INTERNAL_22033978_4_k_cu_11acbb34_103864cuda3std3__442_GLOBAL__N__22033978_4_k_cu_11acbb34_103866ignoreE - _ZN40_INTERNAL_22033978_4_k_cu_11acbb34_103864cuda3std3__45__cpo5beginE)
_ZN40_INTERNAL_22033978_4_k_cu_11acbb34_103864cuda3std3__45__cpo5beginE:
	.zero		1
	.type		_ZN40_INTERNAL_22033978_4_k_cu_11acbb34_103864cuda3std3__442_GLOBAL__N__22033978_4_k_cu_11acbb34_103866ignoreE,@object
	.size		_ZN40_INTERNAL_22033978_4_k_cu_11acbb34_103864cuda3std3__442_GLOBAL__N__22033978_4_k_cu_11acbb34_103866ignoreE,(_ZN40_INTERNAL_22033978_4_k_cu_11acbb34_103864cute7productE - _ZN40_INTERNAL_22033978_4_k_cu_11acbb34_103864cuda3std3__442_GLOBAL__N__22033978_4_k_cu_11acbb34_103866ignoreE)
_ZN40_INTERNAL_22033978_4_k_cu_11acbb34_103864cuda3std3__442_GLOBAL__N__22033978_4_k_cu_11acbb34_103866ignoreE:
	.zero		1
	.type		_ZN40_INTERNAL_22033978_4_k_cu_11acbb34_103864cute7productE,@object
	.size		_ZN40_INTERNAL_22033978_4_k_cu_11acbb34_103864cute7productE,(_ZN40_INTERNAL_22033978_4_k_cu_11acbb34_103864cuda3std3__45__cpo3endE - _ZN40_INTERNAL_22033978_4_k_cu_11acbb34_103864cute7productE)
_ZN40_INTERNAL_22033978_4_k_cu_11acbb34_103864cute7productE:
	.zero		1
	.type		_ZN40_INTERNAL_22033978_4_k_cu_11acbb34_103864cuda3std3__45__cpo3endE,@object
	.size		_ZN40_INTERNAL_22033978_4_k_cu_11acbb34_103864cuda3std3__45__cpo3endE,(_ZN40_INTERNAL_22033978_4_k_cu_11acbb34_103864cuda3std3__419piecewise_constructE - _ZN40_INTERNAL_22033978_4_k_cu_11acbb34_103864cuda3std3__45__cpo3endE)
_ZN40_INTERNAL_22033978_4_k_cu_11acbb34_103864cuda3std3__45__cpo3endE:
	.zero		1
	.type		_ZN40_INTERNAL_22033978_4_k_cu_11acbb34_103864cuda3std3__419piecewise_constructE,@object
	.size		_ZN40_INTERNAL_22033978_4_k_cu_11acbb34_103864cuda3std3__419piecewise_constructE,(_ZN40_INTERNAL_22033978_4_k_cu_11acbb34_103864cuda3std3__45__cpo4cendE - _ZN40_INTERNAL_22033978_4_k_cu_11acbb34_103864cuda3std3__419piecewise_constructE)
_ZN40_INTERNAL_22033978_4_k_cu_11acbb34_103864cuda3std3__419piecewise_constructE:
	.zero		1
	.type		_ZN40_INTERNAL_22033978_4_k_cu_11acbb34_103864cuda3std3__45__cpo4cendE,@object
	.size		_ZN40_INTERNAL_22033978_4_k_cu_11acbb34_103864cuda3std3__45__cpo4cendE,(_ZN40_INTERNAL_22033978_4_k_cu_11acbb34_103864cuda3std6ranges3__45__cpo4swapE - _ZN40_INTERNAL_22033978_4_k_cu_11acbb34_103864cuda3std3__45__cpo4cendE)
_ZN40_INTERNAL_22033978_4_k_cu_11acbb34_103864cuda3std3__45__cpo4cendE:
	.zero		1
	.type		_ZN40_INTERNAL_22033978_4_k_cu_11acbb34_103864cuda3std6ranges3__45__cpo4swapE,@object
	.size		_ZN40_INTERNAL_22033978_4_k_cu_11acbb34_103864cuda3std6ranges3__45__cpo4swapE,(.L_10 - _ZN40_INTERNAL_22033978_4_k_cu_11acbb34_103864cuda3std6ranges3__45__cpo4swapE)
_ZN40_INTERNAL_22033978_4_k_cu_11acbb34_103864cuda3std6ranges3__45__cpo4swapE:
	.zero		1
.L_10:


//--------------------- .nv.constant0._ZN7cutlass13device_kernelINS_4gemm6kernel13GemmUniversalIN4cute5tupleIJiiiiEEENS1_10collective13CollectiveMmaINS1_35MainloopSm100TmaUmmaWarpSpecializedILi5ELi2ELi2ENS5_IJNS4_1CILi2EEENSA_ILi1EEESC_EEEEENS5_IJNSA_ILi256EEESF_NSA_ILi32EEEEEENS_10tfloat32_tENS5_IJlSC_lEEESI_SJ_NS4_8TiledMMAINS4_8MMA_AtomIJNS4_23SM100_MMA_TF32_2x1SM_SSISI_SI_fLi256ELi256ELNS4_4UMMA5MajorE0ELSO_0ELNSN_7ScaleInE0ELSP_0EEEEEENS4_6LayoutINS5_IJSC_SC_SC_EEENS5_IJNSA_ILi0EEESU_SU_EEEEENS5_IJNS4_10UnderscoreESX_SX_EEEEENS4_18SM100_TMA_2SM_LOADENS4_14ComposedLayoutINS4_7SwizzleILi3ELi4ELi3EEENS4_18smem_ptr_flag_bitsILi32EEENSS_INS5_IJNSA_ILi8EEESG_EEENS5_IJSG_SC_EEEEEEEvNS4_8identityES10_S1A_vS1B_EENS_8epilogue10collective18CollectiveEpilogueINS1D_23Sm100TmaWarpSpecializedILi4ELi2ELi32ELb1ELb0EEEJNS5_IJNSA_ILi128EEESF_SG_EEENS5_IJNSS_IS1I_SC_EENSS_ISG_SC_EEEEESI_SJ_SI_SJ_NS1D_6fusion15FusionCallbacksIS1H_NS1N_17LinearCombinationISI_fSI_fLNS_15FloatRoundStyleE2EEES1J_S1M_JEEENS4_5SM1004TMEM4LOAD26SM100_TMEM_LOAD_32dp32b32xENS4_13SM90_TMA_LOADES1A_NS4_39AutoVectorizingCopyWithAssumedAlignmentILi128EEENS4_14SM90_TMA_STOREES1A_S1Z_S1Z_EEEvvEEEEvNT_6ParamsE --------------------------
	.section	.nv.constant0._ZN7cutlass13device_kernelINS_4gemm6kernel13GemmUniversalIN4cute5tupleIJiiiiEEENS1_10collective13CollectiveMmaINS1_35MainloopSm100TmaUmmaWarpSpecializedILi5ELi2ELi2ENS5_IJNS4_1CILi2EEENSA_ILi1EEESC_EEEEENS5_IJNSA_ILi256EEESF_NSA_ILi32EEEEEENS_10tfloat32_tENS5_IJlSC_lEEESI_SJ_NS4_8TiledMMAINS4_8MMA_AtomIJNS4_23SM100_MMA_TF32_2x1SM_SSISI_SI_fLi256ELi256ELNS4_4UMMA5MajorE0ELSO_0ELNSN_7ScaleInE0ELSP_0EEEEEENS4_6LayoutINS5_IJSC_SC_SC_EEENS5_IJNSA_ILi0EEESU_SU_EEEEENS5_IJNS4_10UnderscoreESX_SX_EEEEENS4_18SM100_TMA_2SM_LOADENS4_14ComposedLayoutINS4_7SwizzleILi3ELi4ELi3EEENS4_18smem_ptr_flag_bitsILi32EEENSS_INS5_IJNSA_ILi8EEESG_EEENS5_IJSG_SC_EEEEEEEvNS4_8identityES10_S1A_vS1B_EENS_8epilogue10collective18CollectiveEpilogueINS1D_23Sm100TmaWarpSpecializedILi4ELi2ELi32ELb1ELb0EEEJNS5_IJNSA_ILi128EEESF_SG_EEENS5_IJNSS_IS1I_SC_EENSS_ISG_SC_EEEEESI_SJ_SI_SJ_NS1D_6fusion15FusionCallbacksIS1H_NS1N_17LinearCombinationISI_fSI_fLNS_15FloatRoundStyleE2EEES1J_S1M_JEEENS4_5SM1004TMEM4LOAD26SM100_TMEM_LOAD_32dp32b32xENS4_13SM90_TMA_LOADES1A_NS4_39AutoVectorizingCopyWithAssumedAlignmentILi128EEENS4_14SM90_TMA_STOREES1A_S1Z_S1Z_EEEvvEEEEvNT_6ParamsE,"a",@progbits
	.sectionflags	@""
	.align	4
.nv.constant0._ZN7cutlass13device_kernelINS_4gemm6kernel13GemmUniversalIN4cute5tupleIJiiiiEEENS1_10collective13CollectiveMmaINS1_35MainloopSm100TmaUmmaWarpSpecializedILi5ELi2ELi2ENS5_IJNS4_1CILi2EEENSA_ILi1EEESC_EEEEENS5_IJNSA_ILi256EEESF_NSA_ILi32EEEEEENS_10tfloat32_tENS5_IJlSC_lEEESI_SJ_NS4_8TiledMMAINS4_8MMA_AtomIJNS4_23SM100_MMA_TF32_2x1SM_SSISI_SI_fLi256ELi256ELNS4_4UMMA5MajorE0ELSO_0ELNSN_7ScaleInE0ELSP_0EEEEEENS4_6LayoutINS5_IJSC_SC_SC_EEENS5_IJNSA_ILi0EEESU_SU_EEEEENS5_IJNS4_10UnderscoreESX_SX_EEEEENS4_18SM100_TMA_2SM_LOADENS4_14ComposedLayoutINS4_7SwizzleILi3ELi4ELi3EEENS4_18smem_ptr_flag_bitsILi32EEENSS_INS5_IJNSA_ILi8EEESG_EEENS5_IJSG_SC_EEEEEEEvNS4_8identityES10_S1A_vS1B_EENS_8epilogue10collective18CollectiveEpilogueINS1D_23Sm100TmaWarpSpecializedILi4ELi2ELi32ELb1ELb0EEEJNS5_IJNSA_ILi128EEESF_SG_EEENS5_IJNSS_IS1I_SC_EENSS_ISG_SC_EEEEESI_SJ_SI_SJ_NS1D_6fusion15FusionCallbacksIS1H_NS1N_17LinearCombinationISI_fSI_fLNS_15FloatRoundStyleE2EEES1J_S1M_JEEENS4_5SM1004TMEM4LOAD26SM100_TMEM_LOAD_32dp32b32xENS4_13SM90_TMA_LOADES1A_NS4_39AutoVectorizingCopyWithAssumedAlignmentILi128EEENS4_14SM90_TMA_STOREES1A_S1Z_S1Z_EEEvvEEEEvNT_6ParamsE:
	.zero		2944


//--------------------- SYMBOLS --------------------------

	.type		.nv.reservedSmem.offset0,@object
	.size		.nv.reservedSmem.offset0,0x4
	.type		.nv.reservedSmem.cap,@object
	.size		.nv.reservedSmem.cap,0x4
	.type		__assertfail,@function
